//
// Generated by NVIDIA NVVM Compiler
//
// Compiler Build ID: CL-36424714
// Cuda compilation tools, release 13.0, V13.0.88
// Based on NVVM 20.0.0
//

.version 9.0
.target sm_100
.address_size 64

	// .globl	_Z6parityPjPf
// _ZZN3cub18CUB_300001_SM_10006detail10radix_sort31DeviceRadixSortSingleTileKernelINS1_5radix10policy_hubIiNS0_8NullTypeEyE10Policy1000ELNS0_9SortOrderE0EiS6_yNS1_21identity_decomposer_tEEEvPKT1_PSB_PKT2_PSF_T3_iiT4_E12temp_storage has been demoted
// _ZZN3cub18CUB_300001_SM_10006detail10radix_sort30DeviceRadixSortHistogramKernelINS1_5radix10policy_hubIiNS0_8NullTypeEyE10Policy1000ELNS0_9SortOrderE0EiyNS1_21identity_decomposer_tEEEvPT2_PKT1_SB_iiT3_E12temp_storage has been demoted
// _ZZN3cub18CUB_300001_SM_10006detail10radix_sort33DeviceRadixSortExclusiveSumKernelINS1_5radix10policy_hubIiNS0_8NullTypeEyE10Policy1000EyEEvPT0_E12temp_storage has been demoted
// _ZZN3cub18CUB_300001_SM_10006detail10radix_sort29DeviceRadixSortOnesweepKernelINS1_5radix10policy_hubIiNS0_8NullTypeEyE10Policy1000ELNS0_9SortOrderE0EiS6_yiiNS1_21identity_decomposer_tEEEvPT5_SC_PT3_PKSD_PT1_PKSH_PT2_PKSL_T4_iiT6_E1s has been demoted
.global .align 1 .b8 _ZN34_INTERNAL_fb9ad7de_4_k_cu_8e410d544cuda3std3__45__cpo5beginE[1];
.global .align 1 .b8 _ZN34_INTERNAL_fb9ad7de_4_k_cu_8e410d544cuda3std3__45__cpo3endE[1];
.global .align 1 .b8 _ZN34_INTERNAL_fb9ad7de_4_k_cu_8e410d544cuda3std3__45__cpo6cbeginE[1];
.global .align 1 .b8 _ZN34_INTERNAL_fb9ad7de_4_k_cu_8e410d544cuda3std3__45__cpo4cendE[1];
.global .align 1 .b8 _ZN34_INTERNAL_fb9ad7de_4_k_cu_8e410d544cuda3std3__45__cpo6rbeginE[1];
.global .align 1 .b8 _ZN34_INTERNAL_fb9ad7de_4_k_cu_8e410d544cuda3std3__45__cpo4rendE[1];
.global .align 1 .b8 _ZN34_INTERNAL_fb9ad7de_4_k_cu_8e410d544cuda3std3__45__cpo7crbeginE[1];
.global .align 1 .b8 _ZN34_INTERNAL_fb9ad7de_4_k_cu_8e410d544cuda3std3__45__cpo5crendE[1];
.global .align 1 .b8 _ZN34_INTERNAL_fb9ad7de_4_k_cu_8e410d544cuda3std3__436_GLOBAL__N__fb9ad7de_4_k_cu_8e410d546ignoreE[1];
.global .align 1 .b8 _ZN34_INTERNAL_fb9ad7de_4_k_cu_8e410d544cuda3std3__419piecewise_constructE[1];
.global .align 1 .b8 _ZN34_INTERNAL_fb9ad7de_4_k_cu_8e410d544cuda3std3__48in_placeE[1];
.global .align 1 .b8 _ZN34_INTERNAL_fb9ad7de_4_k_cu_8e410d544cuda3std3__420unreachable_sentinelE[1];
.global .align 1 .b8 _ZN34_INTERNAL_fb9ad7de_4_k_cu_8e410d544cuda3std3__47nulloptE[1];
.global .align 1 .b8 _ZN34_INTERNAL_fb9ad7de_4_k_cu_8e410d544cuda3std3__48unexpectE[1];
.global .align 1 .b8 _ZN34_INTERNAL_fb9ad7de_4_k_cu_8e410d544cuda3std6ranges3__45__cpo4swapE[1];
.global .align 1 .b8 _ZN34_INTERNAL_fb9ad7de_4_k_cu_8e410d544cuda3std6ranges3__45__cpo9iter_moveE[1];
.global .align 1 .b8 _ZN34_INTERNAL_fb9ad7de_4_k_cu_8e410d544cuda3std6ranges3__45__cpo5beginE[1];
.global .align 1 .b8 _ZN34_INTERNAL_fb9ad7de_4_k_cu_8e410d544cuda3std6ranges3__45__cpo3endE[1];
.global .align 1 .b8 _ZN34_INTERNAL_fb9ad7de_4_k_cu_8e410d544cuda3std6ranges3__45__cpo6cbeginE[1];
.global .align 1 .b8 _ZN34_INTERNAL_fb9ad7de_4_k_cu_8e410d544cuda3std6ranges3__45__cpo4cendE[1];
.global .align 1 .b8 _ZN34_INTERNAL_fb9ad7de_4_k_cu_8e410d544cuda3std6ranges3__45__cpo7advanceE[1];
.global .align 1 .b8 _ZN34_INTERNAL_fb9ad7de_4_k_cu_8e410d544cuda3std6ranges3__45__cpo9iter_swapE[1];
.global .align 1 .b8 _ZN34_INTERNAL_fb9ad7de_4_k_cu_8e410d544cuda3std6ranges3__45__cpo4nextE[1];
.global .align 1 .b8 _ZN34_INTERNAL_fb9ad7de_4_k_cu_8e410d544cuda3std6ranges3__45__cpo4prevE[1];
.global .align 1 .b8 _ZN34_INTERNAL_fb9ad7de_4_k_cu_8e410d544cuda3std6ranges3__45__cpo4dataE[1];
.global .align 1 .b8 _ZN34_INTERNAL_fb9ad7de_4_k_cu_8e410d544cuda3std6ranges3__45__cpo5cdataE[1];
.global .align 1 .b8 _ZN34_INTERNAL_fb9ad7de_4_k_cu_8e410d544cuda3std6ranges3__45__cpo4sizeE[1];
.global .align 1 .b8 _ZN34_INTERNAL_fb9ad7de_4_k_cu_8e410d544cuda3std6ranges3__45__cpo5ssizeE[1];
.global .align 1 .b8 _ZN34_INTERNAL_fb9ad7de_4_k_cu_8e410d544cuda3std6ranges3__45__cpo8distanceE[1];
.global .align 1 .b8 _ZN34_INTERNAL_fb9ad7de_4_k_cu_8e410d546thrust24THRUST_300001_SM_1000_NS8cuda_cub3parE[1];
.global .align 1 .b8 _ZN34_INTERNAL_fb9ad7de_4_k_cu_8e410d546thrust24THRUST_300001_SM_1000_NS8cuda_cub10par_nosyncE[1];
.global .align 1 .b8 _ZN34_INTERNAL_fb9ad7de_4_k_cu_8e410d546thrust24THRUST_300001_SM_1000_NS6system6detail10sequential3seqE[1];
.global .align 1 .b8 _ZN34_INTERNAL_fb9ad7de_4_k_cu_8e410d546thrust24THRUST_300001_SM_1000_NS6system3cpp3parE[1];
.global .align 1 .b8 _ZN34_INTERNAL_fb9ad7de_4_k_cu_8e410d546thrust24THRUST_300001_SM_1000_NS12placeholders2_1E[1];
.global .align 1 .b8 _ZN34_INTERNAL_fb9ad7de_4_k_cu_8e410d546thrust24THRUST_300001_SM_1000_NS12placeholders2_2E[1];
.global .align 1 .b8 _ZN34_INTERNAL_fb9ad7de_4_k_cu_8e410d546thrust24THRUST_300001_SM_1000_NS12placeholders2_3E[1];
.global .align 1 .b8 _ZN34_INTERNAL_fb9ad7de_4_k_cu_8e410d546thrust24THRUST_300001_SM_1000_NS12placeholders2_4E[1];
.global .align 1 .b8 _ZN34_INTERNAL_fb9ad7de_4_k_cu_8e410d546thrust24THRUST_300001_SM_1000_NS12placeholders2_5E[1];
.global .align 1 .b8 _ZN34_INTERNAL_fb9ad7de_4_k_cu_8e410d546thrust24THRUST_300001_SM_1000_NS12placeholders2_6E[1];
.global .align 1 .b8 _ZN34_INTERNAL_fb9ad7de_4_k_cu_8e410d546thrust24THRUST_300001_SM_1000_NS12placeholders2_7E[1];
.global .align 1 .b8 _ZN34_INTERNAL_fb9ad7de_4_k_cu_8e410d546thrust24THRUST_300001_SM_1000_NS12placeholders2_8E[1];
.global .align 1 .b8 _ZN34_INTERNAL_fb9ad7de_4_k_cu_8e410d546thrust24THRUST_300001_SM_1000_NS12placeholders2_9E[1];
.global .align 1 .b8 _ZN34_INTERNAL_fb9ad7de_4_k_cu_8e410d546thrust24THRUST_300001_SM_1000_NS12placeholders3_10E[1];
.global .align 1 .b8 _ZN34_INTERNAL_fb9ad7de_4_k_cu_8e410d546thrust24THRUST_300001_SM_1000_NS3seqE[1];
.global .align 1 .b8 _ZN34_INTERNAL_fb9ad7de_4_k_cu_8e410d546thrust24THRUST_300001_SM_1000_NS6deviceE[1];

.visible .entry _Z6parityPjPf(
	.param .u64 .ptr .align 1 _Z6parityPjPf_param_0,
	.param .u64 .ptr .align 1 _Z6parityPjPf_param_1
)
{
	.reg .b32 	%r<12>;
	.reg .b32 	%f<2>;
	.reg .b64 	%rd<8>;

	ld.param.u64 	%rd1, [_Z6parityPjPf_param_0];
	ld.param.u64 	%rd2, [_Z6parityPjPf_param_1];
	cvta.to.global.u64 	%rd3, %rd2;
	cvta.to.global.u64 	%rd4, %rd1;
	mov.u32 	%r1, %ntid.x;
	mov.u32 	%r2, %ctaid.x;
	mov.u32 	%r3, %tid.x;
	mov.u32 	%r4, %ctaid.y;
	mov.u32 	%r5, %ntid.y;
	mov.u32 	%r6, %tid.y;
	add.s32 	%r7, %r2, %r6;
	mad.lo.s32 	%r8, %r4, %r5, %r7;
	mad.lo.s32 	%r9, %r8, %r1, %r3;
	mul.wide.s32 	%rd5, %r9, 4;
	add.s64 	%rd6, %rd4, %rd5;
	ld.global.u32 	%r10, [%rd6];
	and.b32  	%r11, %r10, 1;
	cvt.rn.f32.u32 	%f1, %r11;
	add.s64 	%rd7, %rd3, %rd5;
	st.global.f32 	[%rd7], %f1;
	ret;

}
	// .globl	_ZN3cub18CUB_300001_SM_10006detail11EmptyKernelIvEEvv
.visible .entry _ZN3cub18CUB_300001_SM_10006detail11EmptyKernelIvEEvv()
{


	ret;

}
	// .globl	_ZN3cub18CUB_300001_SM_10006detail10radix_sort31DeviceRadixSortSingleTileKernelINS1_5radix10policy_hubIiNS0_8NullTypeEyE10Policy1000ELNS0_9SortOrderE0EiS6_yNS1_21identity_decomposer_tEEEvPKT1_PSB_PKT2_PSF_T3_iiT4_
.visible .entry _ZN3cub18CUB_300001_SM_10006detail10radix_sort31DeviceRadixSortSingleTileKernelINS1_5radix10policy_hubIiNS0_8NullTypeEyE10Policy1000ELNS0_9SortOrderE0EiS6_yNS1_21identity_decomposer_tEEEvPKT1_PSB_PKT2_PSF_T3_iiT4_(
	.param .u64 .ptr .align 1 _ZN3cub18CUB_300001_SM_10006detail10radix_sort31DeviceRadixSortSingleTileKernelINS1_5radix10policy_hubIiNS0_8NullTypeEyE10Policy1000ELNS0_9SortOrderE0EiS6_yNS1_21identity_decomposer_tEEEvPKT1_PSB_PKT2_PSF_T3_iiT4__param_0,
	.param .u64 .ptr .align 1 _ZN3cub18CUB_300001_SM_10006detail10radix_sort31DeviceRadixSortSingleTileKernelINS1_5radix10policy_hubIiNS0_8NullTypeEyE10Policy1000ELNS0_9SortOrderE0EiS6_yNS1_21identity_decomposer_tEEEvPKT1_PSB_PKT2_PSF_T3_iiT4__param_1,
	.param .u64 .ptr .align 1 _ZN3cub18CUB_300001_SM_10006detail10radix_sort31DeviceRadixSortSingleTileKernelINS1_5radix10policy_hubIiNS0_8NullTypeEyE10Policy1000ELNS0_9SortOrderE0EiS6_yNS1_21identity_decomposer_tEEEvPKT1_PSB_PKT2_PSF_T3_iiT4__param_2,
	.param .u64 .ptr .align 1 _ZN3cub18CUB_300001_SM_10006detail10radix_sort31DeviceRadixSortSingleTileKernelINS1_5radix10policy_hubIiNS0_8NullTypeEyE10Policy1000ELNS0_9SortOrderE0EiS6_yNS1_21identity_decomposer_tEEEvPKT1_PSB_PKT2_PSF_T3_iiT4__param_3,
	.param .u64 _ZN3cub18CUB_300001_SM_10006detail10radix_sort31DeviceRadixSortSingleTileKernelINS1_5radix10policy_hubIiNS0_8NullTypeEyE10Policy1000ELNS0_9SortOrderE0EiS6_yNS1_21identity_decomposer_tEEEvPKT1_PSB_PKT2_PSF_T3_iiT4__param_4,
	.param .u32 _ZN3cub18CUB_300001_SM_10006detail10radix_sort31DeviceRadixSortSingleTileKernelINS1_5radix10policy_hubIiNS0_8NullTypeEyE10Policy1000ELNS0_9SortOrderE0EiS6_yNS1_21identity_decomposer_tEEEvPKT1_PSB_PKT2_PSF_T3_iiT4__param_5,
	.param .u32 _ZN3cub18CUB_300001_SM_10006detail10radix_sort31DeviceRadixSortSingleTileKernelINS1_5radix10policy_hubIiNS0_8NullTypeEyE10Policy1000ELNS0_9SortOrderE0EiS6_yNS1_21identity_decomposer_tEEEvPKT1_PSB_PKT2_PSF_T3_iiT4__param_6,
	.param .align 1 .b8 _ZN3cub18CUB_300001_SM_10006detail10radix_sort31DeviceRadixSortSingleTileKernelINS1_5radix10policy_hubIiNS0_8NullTypeEyE10Policy1000ELNS0_9SortOrderE0EiS6_yNS1_21identity_decomposer_tEEEvPKT1_PSB_PKT2_PSF_T3_iiT4__param_7[1]
)
.maxntid 256
.minnctapersm 1
{
	.reg .pred 	%p<52>;
	.reg .b16 	%rs<39>;
	.reg .b32 	%r<744>;
	.reg .b64 	%rd<29>;
	// demoted variable
	.shared .align 16 .b8 _ZZN3cub18CUB_300001_SM_10006detail10radix_sort31DeviceRadixSortSingleTileKernelINS1_5radix10policy_hubIiNS0_8NullTypeEyE10Policy1000ELNS0_9SortOrderE0EiS6_yNS1_21identity_decomposer_tEEEvPKT1_PSB_PKT2_PSF_T3_iiT4_E12temp_storage[33856];
	ld.param.u64 	%rd5, [_ZN3cub18CUB_300001_SM_10006detail10radix_sort31DeviceRadixSortSingleTileKernelINS1_5radix10policy_hubIiNS0_8NullTypeEyE10Policy1000ELNS0_9SortOrderE0EiS6_yNS1_21identity_decomposer_tEEEvPKT1_PSB_PKT2_PSF_T3_iiT4__param_0];
	ld.param.u64 	%rd3, [_ZN3cub18CUB_300001_SM_10006detail10radix_sort31DeviceRadixSortSingleTileKernelINS1_5radix10policy_hubIiNS0_8NullTypeEyE10Policy1000ELNS0_9SortOrderE0EiS6_yNS1_21identity_decomposer_tEEEvPKT1_PSB_PKT2_PSF_T3_iiT4__param_1];
	ld.param.u64 	%rd4, [_ZN3cub18CUB_300001_SM_10006detail10radix_sort31DeviceRadixSortSingleTileKernelINS1_5radix10policy_hubIiNS0_8NullTypeEyE10Policy1000ELNS0_9SortOrderE0EiS6_yNS1_21identity_decomposer_tEEEvPKT1_PSB_PKT2_PSF_T3_iiT4__param_4];
	ld.param.u32 	%r189, [_ZN3cub18CUB_300001_SM_10006detail10radix_sort31DeviceRadixSortSingleTileKernelINS1_5radix10policy_hubIiNS0_8NullTypeEyE10Policy1000ELNS0_9SortOrderE0EiS6_yNS1_21identity_decomposer_tEEEvPKT1_PSB_PKT2_PSF_T3_iiT4__param_5];
	ld.param.u32 	%r190, [_ZN3cub18CUB_300001_SM_10006detail10radix_sort31DeviceRadixSortSingleTileKernelINS1_5radix10policy_hubIiNS0_8NullTypeEyE10Policy1000ELNS0_9SortOrderE0EiS6_yNS1_21identity_decomposer_tEEEvPKT1_PSB_PKT2_PSF_T3_iiT4__param_6];
	cvta.to.global.u64 	%rd6, %rd5;
	cvt.u32.u64 	%r1, %rd4;
	mov.u32 	%r2, %tid.x;
	mul.lo.s32 	%r3, %r2, 19;
	setp.ge.s32 	%p1, %r3, %r1;
	mul.wide.u32 	%rd7, %r3, 4;
	add.s64 	%rd1, %rd6, %rd7;
	mov.b32 	%r741, -1;
	@%p1 bra 	$L__BB2_2;
	ld.global.u32 	%r192, [%rd1];
	xor.b32  	%r741, %r192, -2147483648;
$L__BB2_2:
	add.s32 	%r194, %r3, 1;
	setp.ge.s32 	%p2, %r194, %r1;
	mov.b32 	%r740, -1;
	@%p2 bra 	$L__BB2_4;
	ld.global.u32 	%r195, [%rd1+4];
	xor.b32  	%r740, %r195, -2147483648;
$L__BB2_4:
	add.s32 	%r197, %r3, 2;
	setp.ge.s32 	%p3, %r197, %r1;
	mov.b32 	%r739, -1;
	@%p3 bra 	$L__BB2_6;
	ld.global.u32 	%r198, [%rd1+8];
	xor.b32  	%r739, %r198, -2147483648;
$L__BB2_6:
	add.s32 	%r200, %r3, 3;
	setp.ge.s32 	%p4, %r200, %r1;
	mov.b32 	%r738, -1;
	@%p4 bra 	$L__BB2_8;
	ld.global.u32 	%r201, [%rd1+12];
	xor.b32  	%r738, %r201, -2147483648;
$L__BB2_8:
	add.s32 	%r203, %r3, 4;
	setp.ge.s32 	%p5, %r203, %r1;
	mov.b32 	%r737, -1;
	@%p5 bra 	$L__BB2_10;
	ld.global.u32 	%r204, [%rd1+16];
	xor.b32  	%r737, %r204, -2147483648;
$L__BB2_10:
	add.s32 	%r206, %r3, 5;
	setp.ge.s32 	%p6, %r206, %r1;
	mov.b32 	%r736, -1;
	@%p6 bra 	$L__BB2_12;
	ld.global.u32 	%r207, [%rd1+20];
	xor.b32  	%r736, %r207, -2147483648;
$L__BB2_12:
	add.s32 	%r209, %r3, 6;
	setp.ge.s32 	%p7, %r209, %r1;
	mov.b32 	%r735, -1;
	@%p7 bra 	$L__BB2_14;
	ld.global.u32 	%r210, [%rd1+24];
	xor.b32  	%r735, %r210, -2147483648;
$L__BB2_14:
	add.s32 	%r212, %r3, 7;
	setp.ge.s32 	%p8, %r212, %r1;
	mov.b32 	%r734, -1;
	@%p8 bra 	$L__BB2_16;
	ld.global.u32 	%r213, [%rd1+28];
	xor.b32  	%r734, %r213, -2147483648;
$L__BB2_16:
	add.s32 	%r215, %r3, 8;
	setp.ge.s32 	%p9, %r215, %r1;
	mov.b32 	%r733, -1;
	@%p9 bra 	$L__BB2_18;
	ld.global.u32 	%r216, [%rd1+32];
	xor.b32  	%r733, %r216, -2147483648;
$L__BB2_18:
	add.s32 	%r218, %r3, 9;
	setp.ge.s32 	%p10, %r218, %r1;
	mov.b32 	%r732, -1;
	@%p10 bra 	$L__BB2_20;
	ld.global.u32 	%r219, [%rd1+36];
	xor.b32  	%r732, %r219, -2147483648;
$L__BB2_20:
	add.s32 	%r221, %r3, 10;
	setp.ge.s32 	%p11, %r221, %r1;
	mov.b32 	%r731, -1;
	@%p11 bra 	$L__BB2_22;
	ld.global.u32 	%r222, [%rd1+40];
	xor.b32  	%r731, %r222, -2147483648;
$L__BB2_22:
	add.s32 	%r224, %r3, 11;
	setp.ge.s32 	%p12, %r224, %r1;
	mov.b32 	%r730, -1;
	@%p12 bra 	$L__BB2_24;
	ld.global.u32 	%r225, [%rd1+44];
	xor.b32  	%r730, %r225, -2147483648;
$L__BB2_24:
	add.s32 	%r227, %r3, 12;
	setp.ge.s32 	%p13, %r227, %r1;
	mov.b32 	%r729, -1;
	@%p13 bra 	$L__BB2_26;
	ld.global.u32 	%r228, [%rd1+48];
	xor.b32  	%r729, %r228, -2147483648;
$L__BB2_26:
	add.s32 	%r230, %r3, 13;
	setp.ge.s32 	%p14, %r230, %r1;
	mov.b32 	%r728, -1;
	@%p14 bra 	$L__BB2_28;
	ld.global.u32 	%r231, [%rd1+52];
	xor.b32  	%r728, %r231, -2147483648;
$L__BB2_28:
	add.s32 	%r233, %r3, 14;
	setp.ge.s32 	%p15, %r233, %r1;
	mov.b32 	%r727, -1;
	@%p15 bra 	$L__BB2_30;
	ld.global.u32 	%r234, [%rd1+56];
	xor.b32  	%r727, %r234, -2147483648;
$L__BB2_30:
	add.s32 	%r236, %r3, 15;
	setp.ge.s32 	%p16, %r236, %r1;
	mov.b32 	%r726, -1;
	@%p16 bra 	$L__BB2_32;
	ld.global.u32 	%r237, [%rd1+60];
	xor.b32  	%r726, %r237, -2147483648;
$L__BB2_32:
	add.s32 	%r239, %r3, 16;
	setp.ge.s32 	%p17, %r239, %r1;
	mov.b32 	%r725, -1;
	@%p17 bra 	$L__BB2_34;
	ld.global.u32 	%r240, [%rd1+64];
	xor.b32  	%r725, %r240, -2147483648;
$L__BB2_34:
	add.s32 	%r242, %r3, 17;
	setp.ge.s32 	%p18, %r242, %r1;
	mov.b32 	%r724, -1;
	@%p18 bra 	$L__BB2_36;
	ld.global.u32 	%r243, [%rd1+68];
	xor.b32  	%r724, %r243, -2147483648;
$L__BB2_36:
	add.s32 	%r245, %r3, 18;
	setp.ge.s32 	%p19, %r245, %r1;
	mov.b32 	%r723, -1;
	@%p19 bra 	$L__BB2_38;
	ld.global.u32 	%r246, [%rd1+72];
	xor.b32  	%r723, %r246, -2147483648;
$L__BB2_38:
	bar.sync 	0;
	shr.u32 	%r42, %r2, 5;
	shl.b32 	%r248, %r2, 2;
	mov.u32 	%r249, _ZZN3cub18CUB_300001_SM_10006detail10radix_sort31DeviceRadixSortSingleTileKernelINS1_5radix10policy_hubIiNS0_8NullTypeEyE10Policy1000ELNS0_9SortOrderE0EiS6_yNS1_21identity_decomposer_tEEEvPKT1_PSB_PKT2_PSF_T3_iiT4_E12temp_storage;
	add.s32 	%r43, %r249, %r248;
	shl.b32 	%r250, %r2, 7;
	add.s32 	%r44, %r43, %r250;
	shl.b32 	%r251, %r42, 2;
	add.s32 	%r252, %r249, %r251;
	add.s32 	%r45, %r252, 33792;
	mad.lo.s32 	%r46, %r2, -56, %r44;
	add.s32 	%r722, %r189, 6;
	sub.s32 	%r721, %r190, %r189;
$L__BB2_39:
	add.s32 	%r312, %r722, -6;
	min.s32 	%r255, %r721, 6;
	mov.b32 	%r341, 0;
	st.shared.u32 	[%r43], %r341;
	st.shared.u32 	[%r43+1024], %r341;
	st.shared.u32 	[%r43+2048], %r341;
	st.shared.u32 	[%r43+3072], %r341;
	st.shared.u32 	[%r43+4096], %r341;
	st.shared.u32 	[%r43+5120], %r341;
	st.shared.u32 	[%r43+6144], %r341;
	st.shared.u32 	[%r43+7168], %r341;
	st.shared.u32 	[%r43+8192], %r341;
	st.shared.u32 	[%r43+9216], %r341;
	st.shared.u32 	[%r43+10240], %r341;
	st.shared.u32 	[%r43+11264], %r341;
	st.shared.u32 	[%r43+12288], %r341;
	st.shared.u32 	[%r43+13312], %r341;
	st.shared.u32 	[%r43+14336], %r341;
	st.shared.u32 	[%r43+15360], %r341;
	st.shared.u32 	[%r43+16384], %r341;
	st.shared.u32 	[%r43+17408], %r341;
	st.shared.u32 	[%r43+18432], %r341;
	st.shared.u32 	[%r43+19456], %r341;
	st.shared.u32 	[%r43+20480], %r341;
	st.shared.u32 	[%r43+21504], %r341;
	st.shared.u32 	[%r43+22528], %r341;
	st.shared.u32 	[%r43+23552], %r341;
	st.shared.u32 	[%r43+24576], %r341;
	st.shared.u32 	[%r43+25600], %r341;
	st.shared.u32 	[%r43+26624], %r341;
	st.shared.u32 	[%r43+27648], %r341;
	st.shared.u32 	[%r43+28672], %r341;
	st.shared.u32 	[%r43+29696], %r341;
	st.shared.u32 	[%r43+30720], %r341;
	st.shared.u32 	[%r43+31744], %r341;
	st.shared.u32 	[%r43+32768], %r341;
	// begin inline asm
	bmsk.clamp.b32 %r253, %r341, %r255;
	// end inline asm
	// begin inline asm
	shr.b32 %r256, %r741, %r312;
	// end inline asm
	and.b32  	%r344, %r253, %r256;
	shl.b32 	%r345, %r344, 10;
	and.b32  	%r346, %r345, 31744;
	add.s32 	%r347, %r43, %r346;
	shr.u32 	%r348, %r344, 4;
	and.b32  	%r349, %r348, 268435454;
	add.s32 	%r71, %r347, %r349;
	ld.shared.u16 	%rs1, [%r71];
	add.s16 	%rs20, %rs1, 1;
	st.shared.u16 	[%r71], %rs20;
	// begin inline asm
	shr.b32 %r259, %r740, %r312;
	// end inline asm
	and.b32  	%r350, %r253, %r259;
	shl.b32 	%r351, %r350, 10;
	and.b32  	%r352, %r351, 31744;
	add.s32 	%r353, %r43, %r352;
	shr.u32 	%r354, %r350, 4;
	and.b32  	%r355, %r354, 268435454;
	add.s32 	%r72, %r353, %r355;
	ld.shared.u16 	%rs2, [%r72];
	add.s16 	%rs21, %rs2, 1;
	st.shared.u16 	[%r72], %rs21;
	// begin inline asm
	shr.b32 %r262, %r739, %r312;
	// end inline asm
	and.b32  	%r356, %r253, %r262;
	shl.b32 	%r357, %r356, 10;
	and.b32  	%r358, %r357, 31744;
	add.s32 	%r359, %r43, %r358;
	shr.u32 	%r360, %r356, 4;
	and.b32  	%r361, %r360, 268435454;
	add.s32 	%r73, %r359, %r361;
	ld.shared.u16 	%rs3, [%r73];
	add.s16 	%rs22, %rs3, 1;
	st.shared.u16 	[%r73], %rs22;
	// begin inline asm
	shr.b32 %r265, %r738, %r312;
	// end inline asm
	and.b32  	%r362, %r253, %r265;
	shl.b32 	%r363, %r362, 10;
	and.b32  	%r364, %r363, 31744;
	add.s32 	%r365, %r43, %r364;
	shr.u32 	%r366, %r362, 4;
	and.b32  	%r367, %r366, 268435454;
	add.s32 	%r74, %r365, %r367;
	ld.shared.u16 	%rs4, [%r74];
	add.s16 	%rs23, %rs4, 1;
	st.shared.u16 	[%r74], %rs23;
	// begin inline asm
	shr.b32 %r268, %r737, %r312;
	// end inline asm
	and.b32  	%r368, %r253, %r268;
	shl.b32 	%r369, %r368, 10;
	and.b32  	%r370, %r369, 31744;
	add.s32 	%r371, %r43, %r370;
	shr.u32 	%r372, %r368, 4;
	and.b32  	%r373, %r372, 268435454;
	add.s32 	%r75, %r371, %r373;
	ld.shared.u16 	%rs5, [%r75];
	add.s16 	%rs24, %rs5, 1;
	st.shared.u16 	[%r75], %rs24;
	// begin inline asm
	shr.b32 %r271, %r736, %r312;
	// end inline asm
	and.b32  	%r374, %r253, %r271;
	shl.b32 	%r375, %r374, 10;
	and.b32  	%r376, %r375, 31744;
	add.s32 	%r377, %r43, %r376;
	shr.u32 	%r378, %r374, 4;
	and.b32  	%r379, %r378, 268435454;
	add.s32 	%r76, %r377, %r379;
	ld.shared.u16 	%rs6, [%r76];
	add.s16 	%rs25, %rs6, 1;
	st.shared.u16 	[%r76], %rs25;
	// begin inline asm
	shr.b32 %r274, %r735, %r312;
	// end inline asm
	and.b32  	%r380, %r253, %r274;
	shl.b32 	%r381, %r380, 10;
	and.b32  	%r382, %r381, 31744;
	add.s32 	%r383, %r43, %r382;
	shr.u32 	%r384, %r380, 4;
	and.b32  	%r385, %r384, 268435454;
	add.s32 	%r77, %r383, %r385;
	ld.shared.u16 	%rs7, [%r77];
	add.s16 	%rs26, %rs7, 1;
	st.shared.u16 	[%r77], %rs26;
	// begin inline asm
	shr.b32 %r277, %r734, %r312;
	// end inline asm
	and.b32  	%r386, %r253, %r277;
	shl.b32 	%r387, %r386, 10;
	and.b32  	%r388, %r387, 31744;
	add.s32 	%r389, %r43, %r388;
	shr.u32 	%r390, %r386, 4;
	and.b32  	%r391, %r390, 268435454;
	add.s32 	%r78, %r389, %r391;
	ld.shared.u16 	%rs8, [%r78];
	add.s16 	%rs27, %rs8, 1;
	st.shared.u16 	[%r78], %rs27;
	// begin inline asm
	shr.b32 %r280, %r733, %r312;
	// end inline asm
	and.b32  	%r392, %r253, %r280;
	shl.b32 	%r393, %r392, 10;
	and.b32  	%r394, %r393, 31744;
	add.s32 	%r395, %r43, %r394;
	shr.u32 	%r396, %r392, 4;
	and.b32  	%r397, %r396, 268435454;
	add.s32 	%r79, %r395, %r397;
	ld.shared.u16 	%rs9, [%r79];
	add.s16 	%rs28, %rs9, 1;
	st.shared.u16 	[%r79], %rs28;
	// begin inline asm
	shr.b32 %r283, %r732, %r312;
	// end inline asm
	and.b32  	%r398, %r253, %r283;
	shl.b32 	%r399, %r398, 10;
	and.b32  	%r400, %r399, 31744;
	add.s32 	%r401, %r43, %r400;
	shr.u32 	%r402, %r398, 4;
	and.b32  	%r403, %r402, 268435454;
	add.s32 	%r80, %r401, %r403;
	ld.shared.u16 	%rs10, [%r80];
	add.s16 	%rs29, %rs10, 1;
	st.shared.u16 	[%r80], %rs29;
	// begin inline asm
	shr.b32 %r286, %r731, %r312;
	// end inline asm
	and.b32  	%r404, %r253, %r286;
	shl.b32 	%r405, %r404, 10;
	and.b32  	%r406, %r405, 31744;
	add.s32 	%r407, %r43, %r406;
	shr.u32 	%r408, %r404, 4;
	and.b32  	%r409, %r408, 268435454;
	add.s32 	%r81, %r407, %r409;
	ld.shared.u16 	%rs11, [%r81];
	add.s16 	%rs30, %rs11, 1;
	st.shared.u16 	[%r81], %rs30;
	// begin inline asm
	shr.b32 %r289, %r730, %r312;
	// end inline asm
	and.b32  	%r410, %r253, %r289;
	shl.b32 	%r411, %r410, 10;
	and.b32  	%r412, %r411, 31744;
	add.s32 	%r413, %r43, %r412;
	shr.u32 	%r414, %r410, 4;
	and.b32  	%r415, %r414, 268435454;
	add.s32 	%r82, %r413, %r415;
	ld.shared.u16 	%rs12, [%r82];
	add.s16 	%rs31, %rs12, 1;
	st.shared.u16 	[%r82], %rs31;
	// begin inline asm
	shr.b32 %r292, %r729, %r312;
	// end inline asm
	and.b32  	%r416, %r253, %r292;
	shl.b32 	%r417, %r416, 10;
	and.b32  	%r418, %r417, 31744;
	add.s32 	%r419, %r43, %r418;
	shr.u32 	%r420, %r416, 4;
	and.b32  	%r421, %r420, 268435454;
	add.s32 	%r83, %r419, %r421;
	ld.shared.u16 	%rs13, [%r83];
	add.s16 	%rs32, %rs13, 1;
	st.shared.u16 	[%r83], %rs32;
	// begin inline asm
	shr.b32 %r295, %r728, %r312;
	// end inline asm
	and.b32  	%r422, %r253, %r295;
	shl.b32 	%r423, %r422, 10;
	and.b32  	%r424, %r423, 31744;
	add.s32 	%r425, %r43, %r424;
	shr.u32 	%r426, %r422, 4;
	and.b32  	%r427, %r426, 268435454;
	add.s32 	%r84, %r425, %r427;
	ld.shared.u16 	%rs14, [%r84];
	add.s16 	%rs33, %rs14, 1;
	st.shared.u16 	[%r84], %rs33;
	// begin inline asm
	shr.b32 %r298, %r727, %r312;
	// end inline asm
	and.b32  	%r428, %r253, %r298;
	shl.b32 	%r429, %r428, 10;
	and.b32  	%r430, %r429, 31744;
	add.s32 	%r431, %r43, %r430;
	shr.u32 	%r432, %r428, 4;
	and.b32  	%r433, %r432, 268435454;
	add.s32 	%r85, %r431, %r433;
	ld.shared.u16 	%rs15, [%r85];
	add.s16 	%rs34, %rs15, 1;
	st.shared.u16 	[%r85], %rs34;
	// begin inline asm
	shr.b32 %r301, %r726, %r312;
	// end inline asm
	and.b32  	%r434, %r253, %r301;
	shl.b32 	%r435, %r434, 10;
	and.b32  	%r436, %r435, 31744;
	add.s32 	%r437, %r43, %r436;
	shr.u32 	%r438, %r434, 4;
	and.b32  	%r439, %r438, 268435454;
	add.s32 	%r86, %r437, %r439;
	ld.shared.u16 	%rs16, [%r86];
	add.s16 	%rs35, %rs16, 1;
	st.shared.u16 	[%r86], %rs35;
	// begin inline asm
	shr.b32 %r304, %r725, %r312;
	// end inline asm
	and.b32  	%r440, %r253, %r304;
	shl.b32 	%r441, %r440, 10;
	and.b32  	%r442, %r441, 31744;
	add.s32 	%r443, %r43, %r442;
	shr.u32 	%r444, %r440, 4;
	and.b32  	%r445, %r444, 268435454;
	add.s32 	%r87, %r443, %r445;
	ld.shared.u16 	%rs17, [%r87];
	add.s16 	%rs36, %rs17, 1;
	st.shared.u16 	[%r87], %rs36;
	// begin inline asm
	shr.b32 %r307, %r724, %r312;
	// end inline asm
	and.b32  	%r446, %r253, %r307;
	shl.b32 	%r447, %r446, 10;
	and.b32  	%r448, %r447, 31744;
	add.s32 	%r449, %r43, %r448;
	shr.u32 	%r450, %r446, 4;
	and.b32  	%r451, %r450, 268435454;
	add.s32 	%r88, %r449, %r451;
	ld.shared.u16 	%rs18, [%r88];
	add.s16 	%rs37, %rs18, 1;
	st.shared.u16 	[%r88], %rs37;
	// begin inline asm
	shr.b32 %r310, %r723, %r312;
	// end inline asm
	and.b32  	%r452, %r253, %r310;
	shl.b32 	%r453, %r452, 10;
	and.b32  	%r454, %r453, 31744;
	add.s32 	%r455, %r43, %r454;
	shr.u32 	%r456, %r452, 4;
	and.b32  	%r457, %r456, 268435454;
	add.s32 	%r89, %r455, %r457;
	ld.shared.u16 	%rs19, [%r89];
	add.s16 	%rs38, %rs19, 1;
	st.shared.u16 	[%r89], %rs38;
	bar.sync 	0;
	ld.shared.u32 	%r90, [%r44];
	ld.shared.u32 	%r458, [%r44+4];
	ld.shared.u32 	%r459, [%r44+8];
	ld.shared.u32 	%r460, [%r44+12];
	ld.shared.u32 	%r461, [%r44+16];
	ld.shared.u32 	%r462, [%r44+20];
	ld.shared.u32 	%r463, [%r44+24];
	ld.shared.u32 	%r464, [%r44+28];
	ld.shared.u32 	%r465, [%r44+32];
	ld.shared.u32 	%r466, [%r44+36];
	ld.shared.u32 	%r467, [%r44+40];
	ld.shared.u32 	%r468, [%r44+44];
	ld.shared.u32 	%r469, [%r44+48];
	ld.shared.u32 	%r470, [%r44+52];
	ld.shared.u32 	%r471, [%r44+56];
	ld.shared.u32 	%r472, [%r44+60];
	ld.shared.u32 	%r473, [%r44+64];
	ld.shared.u32 	%r474, [%r44+68];
	ld.shared.u32 	%r475, [%r44+72];
	ld.shared.u32 	%r476, [%r44+76];
	ld.shared.u32 	%r477, [%r44+80];
	ld.shared.u32 	%r478, [%r44+84];
	ld.shared.u32 	%r479, [%r44+88];
	ld.shared.u32 	%r480, [%r44+92];
	ld.shared.u32 	%r481, [%r44+96];
	ld.shared.u32 	%r482, [%r44+100];
	ld.shared.u32 	%r483, [%r44+104];
	ld.shared.u32 	%r484, [%r44+108];
	ld.shared.u32 	%r485, [%r44+112];
	ld.shared.u32 	%r486, [%r44+116];
	ld.shared.u32 	%r487, [%r44+120];
	ld.shared.u32 	%r488, [%r44+124];
	ld.shared.u32 	%r489, [%r44+128];
	add.s32 	%r91, %r458, %r90;
	add.s32 	%r92, %r459, %r91;
	add.s32 	%r93, %r460, %r92;
	add.s32 	%r94, %r461, %r93;
	add.s32 	%r95, %r462, %r94;
	add.s32 	%r96, %r463, %r95;
	add.s32 	%r97, %r464, %r96;
	add.s32 	%r98, %r465, %r97;
	add.s32 	%r99, %r466, %r98;
	add.s32 	%r100, %r467, %r99;
	add.s32 	%r101, %r468, %r100;
	add.s32 	%r102, %r469, %r101;
	add.s32 	%r103, %r470, %r102;
	add.s32 	%r104, %r471, %r103;
	add.s32 	%r105, %r472, %r104;
	add.s32 	%r106, %r473, %r105;
	add.s32 	%r107, %r474, %r106;
	add.s32 	%r108, %r475, %r107;
	add.s32 	%r109, %r476, %r108;
	add.s32 	%r110, %r477, %r109;
	add.s32 	%r111, %r478, %r110;
	add.s32 	%r112, %r479, %r111;
	add.s32 	%r113, %r480, %r112;
	add.s32 	%r114, %r481, %r113;
	add.s32 	%r115, %r482, %r114;
	add.s32 	%r116, %r483, %r115;
	add.s32 	%r117, %r484, %r116;
	add.s32 	%r118, %r485, %r117;
	add.s32 	%r119, %r486, %r118;
	add.s32 	%r120, %r487, %r119;
	add.s32 	%r121, %r488, %r120;
	add.s32 	%r318, %r489, %r121;
	// begin inline asm
	mov.u32 %r313, %laneid;
	// end inline asm
	mov.b32 	%r316, 1;
	mov.b32 	%r343, -1;
	// begin inline asm
	{  .reg .u32 r0;  .reg .pred p;  shfl.sync.up.b32 r0|p, %r318, %r316, %r341, %r343;  @p add.u32 r0, r0, %r318;  mov.u32 %r314, r0;}
	// end inline asm
	mov.b32 	%r322, 2;
	// begin inline asm
	{  .reg .u32 r0;  .reg .pred p;  shfl.sync.up.b32 r0|p, %r314, %r322, %r341, %r343;  @p add.u32 r0, r0, %r314;  mov.u32 %r320, r0;}
	// end inline asm
	mov.b32 	%r328, 4;
	// begin inline asm
	{  .reg .u32 r0;  .reg .pred p;  shfl.sync.up.b32 r0|p, %r320, %r328, %r341, %r343;  @p add.u32 r0, r0, %r320;  mov.u32 %r326, r0;}
	// end inline asm
	mov.b32 	%r334, 8;
	// begin inline asm
	{  .reg .u32 r0;  .reg .pred p;  shfl.sync.up.b32 r0|p, %r326, %r334, %r341, %r343;  @p add.u32 r0, r0, %r326;  mov.u32 %r332, r0;}
	// end inline asm
	mov.b32 	%r340, 16;
	// begin inline asm
	{  .reg .u32 r0;  .reg .pred p;  shfl.sync.up.b32 r0|p, %r332, %r340, %r341, %r343;  @p add.u32 r0, r0, %r332;  mov.u32 %r338, r0;}
	// end inline asm
	setp.ne.s32 	%p20, %r313, 31;
	@%p20 bra 	$L__BB2_41;
	st.shared.u32 	[%r45], %r338;
$L__BB2_41:
	sub.s32 	%r490, %r338, %r318;
	setp.gt.u32 	%p21, %r2, 31;
	setp.eq.s32 	%p22, %r42, 7;
	setp.eq.s32 	%p23, %r42, 6;
	setp.eq.s32 	%p24, %r42, 5;
	setp.eq.s32 	%p25, %r42, 4;
	setp.eq.s32 	%p26, %r42, 3;
	setp.eq.s32 	%p27, %r42, 2;
	setp.eq.s32 	%p28, %r42, 1;
	bar.sync 	0;
	ld.shared.v4.u32 	{%r491, %r492, %r493, %r494}, [_ZZN3cub18CUB_300001_SM_10006detail10radix_sort31DeviceRadixSortSingleTileKernelINS1_5radix10policy_hubIiNS0_8NullTypeEyE10Policy1000ELNS0_9SortOrderE0EiS6_yNS1_21identity_decomposer_tEEEvPKT1_PSB_PKT2_PSF_T3_iiT4_E12temp_storage+33792];
	selp.b32 	%r495, %r491, %r742, %p28;
	add.s32 	%r496, %r492, %r491;
	selp.b32 	%r497, %r496, %r495, %p27;
	add.s32 	%r498, %r496, %r493;
	selp.b32 	%r499, %r498, %r497, %p26;
	add.s32 	%r500, %r498, %r494;
	selp.b32 	%r501, %r500, %r499, %p25;
	ld.shared.v4.u32 	{%r502, %r503, %r504, %r505}, [_ZZN3cub18CUB_300001_SM_10006detail10radix_sort31DeviceRadixSortSingleTileKernelINS1_5radix10policy_hubIiNS0_8NullTypeEyE10Policy1000ELNS0_9SortOrderE0EiS6_yNS1_21identity_decomposer_tEEEvPKT1_PSB_PKT2_PSF_T3_iiT4_E12temp_storage+33808];
	add.s32 	%r506, %r500, %r502;
	selp.b32 	%r507, %r506, %r501, %p24;
	add.s32 	%r508, %r506, %r503;
	selp.b32 	%r509, %r508, %r507, %p23;
	add.s32 	%r510, %r508, %r504;
	selp.b32 	%r742, %r510, %r509, %p22;
	add.s32 	%r126, %r510, %r505;
	setp.ne.s32 	%p29, %r313, 0;
	selp.b32 	%r511, %r490, 0, %p29;
	add.s32 	%r512, %r742, %r511;
	or.pred  	%p30, %p21, %p29;
	selp.b32 	%r743, %r512, %r490, %p21;
	@%p30 bra 	$L__BB2_43;
	shl.b32 	%r743, %r126, 16;
	st.shared.u32 	[_ZZN3cub18CUB_300001_SM_10006detail10radix_sort31DeviceRadixSortSingleTileKernelINS1_5radix10policy_hubIiNS0_8NullTypeEyE10Policy1000ELNS0_9SortOrderE0EiS6_yNS1_21identity_decomposer_tEEEvPKT1_PSB_PKT2_PSF_T3_iiT4_E12temp_storage+33832], %r743;
$L__BB2_43:
	setp.eq.s32 	%p31, %r2, 0;
	bar.sync 	0;
	ld.shared.u32 	%r513, [_ZZN3cub18CUB_300001_SM_10006detail10radix_sort31DeviceRadixSortSingleTileKernelINS1_5radix10policy_hubIiNS0_8NullTypeEyE10Policy1000ELNS0_9SortOrderE0EiS6_yNS1_21identity_decomposer_tEEEvPKT1_PSB_PKT2_PSF_T3_iiT4_E12temp_storage+33832];
	selp.b32 	%r514, 0, %r513, %p31;
	add.s32 	%r515, %r743, %r514;
	add.s32 	%r516, %r90, %r515;
	add.s32 	%r517, %r91, %r515;
	add.s32 	%r518, %r92, %r515;
	add.s32 	%r519, %r93, %r515;
	add.s32 	%r520, %r94, %r515;
	add.s32 	%r521, %r95, %r515;
	add.s32 	%r522, %r96, %r515;
	add.s32 	%r523, %r97, %r515;
	add.s32 	%r524, %r98, %r515;
	add.s32 	%r525, %r99, %r515;
	add.s32 	%r526, %r100, %r515;
	add.s32 	%r527, %r101, %r515;
	add.s32 	%r528, %r102, %r515;
	add.s32 	%r529, %r103, %r515;
	add.s32 	%r530, %r104, %r515;
	add.s32 	%r531, %r105, %r515;
	add.s32 	%r532, %r106, %r515;
	add.s32 	%r533, %r107, %r515;
	add.s32 	%r534, %r108, %r515;
	add.s32 	%r535, %r109, %r515;
	add.s32 	%r536, %r110, %r515;
	add.s32 	%r537, %r111, %r515;
	add.s32 	%r538, %r112, %r515;
	add.s32 	%r539, %r113, %r515;
	add.s32 	%r540, %r114, %r515;
	add.s32 	%r541, %r115, %r515;
	add.s32 	%r542, %r116, %r515;
	add.s32 	%r543, %r117, %r515;
	add.s32 	%r544, %r118, %r515;
	add.s32 	%r545, %r119, %r515;
	add.s32 	%r546, %r120, %r515;
	add.s32 	%r547, %r121, %r515;
	st.shared.u32 	[%r44], %r515;
	st.shared.u32 	[%r44+4], %r516;
	st.shared.u32 	[%r44+8], %r517;
	st.shared.u32 	[%r44+12], %r518;
	st.shared.u32 	[%r44+16], %r519;
	st.shared.u32 	[%r44+20], %r520;
	st.shared.u32 	[%r44+24], %r521;
	st.shared.u32 	[%r44+28], %r522;
	st.shared.u32 	[%r44+32], %r523;
	st.shared.u32 	[%r44+36], %r524;
	st.shared.u32 	[%r44+40], %r525;
	st.shared.u32 	[%r44+44], %r526;
	st.shared.u32 	[%r44+48], %r527;
	st.shared.u32 	[%r44+52], %r528;
	st.shared.u32 	[%r44+56], %r529;
	st.shared.u32 	[%r44+60], %r530;
	st.shared.u32 	[%r44+64], %r531;
	st.shared.u32 	[%r44+68], %r532;
	st.shared.u32 	[%r44+72], %r533;
	st.shared.u32 	[%r44+76], %r534;
	st.shared.u32 	[%r44+80], %r535;
	st.shared.u32 	[%r44+84], %r536;
	st.shared.u32 	[%r44+88], %r537;
	st.shared.u32 	[%r44+92], %r538;
	st.shared.u32 	[%r44+96], %r539;
	st.shared.u32 	[%r44+100], %r540;
	st.shared.u32 	[%r44+104], %r541;
	st.shared.u32 	[%r44+108], %r542;
	st.shared.u32 	[%r44+112], %r543;
	st.shared.u32 	[%r44+116], %r544;
	st.shared.u32 	[%r44+120], %r545;
	st.shared.u32 	[%r44+124], %r546;
	st.shared.u32 	[%r44+128], %r547;
	bar.sync 	0;
	cvt.u32.u16 	%r548, %rs1;
	ld.shared.u16 	%r549, [%r71];
	add.s32 	%r130, %r549, %r548;
	cvt.u32.u16 	%r550, %rs2;
	ld.shared.u16 	%r551, [%r72];
	add.s32 	%r131, %r551, %r550;
	cvt.u32.u16 	%r552, %rs3;
	ld.shared.u16 	%r553, [%r73];
	add.s32 	%r132, %r553, %r552;
	cvt.u32.u16 	%r554, %rs4;
	ld.shared.u16 	%r555, [%r74];
	add.s32 	%r133, %r555, %r554;
	cvt.u32.u16 	%r556, %rs5;
	ld.shared.u16 	%r557, [%r75];
	add.s32 	%r134, %r557, %r556;
	cvt.u32.u16 	%r558, %rs6;
	ld.shared.u16 	%r559, [%r76];
	add.s32 	%r135, %r559, %r558;
	cvt.u32.u16 	%r560, %rs7;
	ld.shared.u16 	%r561, [%r77];
	add.s32 	%r136, %r561, %r560;
	cvt.u32.u16 	%r562, %rs8;
	ld.shared.u16 	%r563, [%r78];
	add.s32 	%r137, %r563, %r562;
	cvt.u32.u16 	%r564, %rs9;
	ld.shared.u16 	%r565, [%r79];
	add.s32 	%r138, %r565, %r564;
	cvt.u32.u16 	%r566, %rs10;
	ld.shared.u16 	%r567, [%r80];
	add.s32 	%r139, %r567, %r566;
	cvt.u32.u16 	%r568, %rs11;
	ld.shared.u16 	%r569, [%r81];
	add.s32 	%r140, %r569, %r568;
	cvt.u32.u16 	%r570, %rs12;
	ld.shared.u16 	%r571, [%r82];
	add.s32 	%r141, %r571, %r570;
	cvt.u32.u16 	%r572, %rs13;
	ld.shared.u16 	%r573, [%r83];
	add.s32 	%r142, %r573, %r572;
	cvt.u32.u16 	%r574, %rs14;
	ld.shared.u16 	%r575, [%r84];
	add.s32 	%r143, %r575, %r574;
	cvt.u32.u16 	%r576, %rs15;
	ld.shared.u16 	%r577, [%r85];
	add.s32 	%r144, %r577, %r576;
	cvt.u32.u16 	%r578, %rs16;
	ld.shared.u16 	%r579, [%r86];
	add.s32 	%r145, %r579, %r578;
	cvt.u32.u16 	%r580, %rs17;
	ld.shared.u16 	%r581, [%r87];
	add.s32 	%r146, %r581, %r580;
	cvt.u32.u16 	%r582, %rs18;
	ld.shared.u16 	%r583, [%r88];
	add.s32 	%r147, %r583, %r582;
	cvt.u32.u16 	%r584, %rs19;
	ld.shared.u16 	%r585, [%r89];
	add.s32 	%r148, %r585, %r584;
	bar.sync 	0;
	setp.lt.s32 	%p32, %r722, %r190;
	@%p32 bra 	$L__BB2_83;
	cvt.u64.u32 	%rd8, %r2;
	shl.b32 	%r586, %r130, 2;
	mov.u32 	%r587, _ZZN3cub18CUB_300001_SM_10006detail10radix_sort31DeviceRadixSortSingleTileKernelINS1_5radix10policy_hubIiNS0_8NullTypeEyE10Policy1000ELNS0_9SortOrderE0EiS6_yNS1_21identity_decomposer_tEEEvPKT1_PSB_PKT2_PSF_T3_iiT4_E12temp_storage;
	add.s32 	%r588, %r587, %r586;
	st.shared.u32 	[%r588], %r741;
	shl.b32 	%r589, %r131, 2;
	add.s32 	%r590, %r587, %r589;
	st.shared.u32 	[%r590], %r740;
	shl.b32 	%r591, %r132, 2;
	add.s32 	%r592, %r587, %r591;
	st.shared.u32 	[%r592], %r739;
	shl.b32 	%r593, %r133, 2;
	add.s32 	%r594, %r587, %r593;
	st.shared.u32 	[%r594], %r738;
	shl.b32 	%r595, %r134, 2;
	add.s32 	%r596, %r587, %r595;
	st.shared.u32 	[%r596], %r737;
	shl.b32 	%r597, %r135, 2;
	add.s32 	%r598, %r587, %r597;
	st.shared.u32 	[%r598], %r736;
	shl.b32 	%r599, %r136, 2;
	add.s32 	%r600, %r587, %r599;
	st.shared.u32 	[%r600], %r735;
	shl.b32 	%r601, %r137, 2;
	add.s32 	%r602, %r587, %r601;
	st.shared.u32 	[%r602], %r734;
	shl.b32 	%r603, %r138, 2;
	add.s32 	%r604, %r587, %r603;
	st.shared.u32 	[%r604], %r733;
	shl.b32 	%r605, %r139, 2;
	add.s32 	%r606, %r587, %r605;
	st.shared.u32 	[%r606], %r732;
	shl.b32 	%r607, %r140, 2;
	add.s32 	%r608, %r587, %r607;
	st.shared.u32 	[%r608], %r731;
	shl.b32 	%r609, %r141, 2;
	add.s32 	%r610, %r587, %r609;
	st.shared.u32 	[%r610], %r730;
	shl.b32 	%r611, %r142, 2;
	add.s32 	%r612, %r587, %r611;
	st.shared.u32 	[%r612], %r729;
	shl.b32 	%r613, %r143, 2;
	add.s32 	%r614, %r587, %r613;
	st.shared.u32 	[%r614], %r728;
	shl.b32 	%r615, %r144, 2;
	add.s32 	%r616, %r587, %r615;
	st.shared.u32 	[%r616], %r727;
	shl.b32 	%r617, %r145, 2;
	add.s32 	%r618, %r587, %r617;
	st.shared.u32 	[%r618], %r726;
	shl.b32 	%r619, %r146, 2;
	add.s32 	%r620, %r587, %r619;
	st.shared.u32 	[%r620], %r725;
	shl.b32 	%r621, %r147, 2;
	add.s32 	%r622, %r587, %r621;
	st.shared.u32 	[%r622], %r724;
	shl.b32 	%r623, %r148, 2;
	add.s32 	%r624, %r587, %r623;
	st.shared.u32 	[%r624], %r723;
	bar.sync 	0;
	mad.lo.s32 	%r149, %r2, -72, %r46;
	ld.shared.u32 	%r150, [%r149+1024];
	ld.shared.u32 	%r151, [%r149+2048];
	ld.shared.u32 	%r152, [%r149+3072];
	ld.shared.u32 	%r153, [%r149+4096];
	ld.shared.u32 	%r154, [%r149+5120];
	ld.shared.u32 	%r155, [%r149+6144];
	ld.shared.u32 	%r156, [%r149+7168];
	ld.shared.u32 	%r157, [%r149+8192];
	ld.shared.u32 	%r158, [%r149+9216];
	ld.shared.u32 	%r159, [%r149+10240];
	ld.shared.u32 	%r160, [%r149+11264];
	ld.shared.u32 	%r161, [%r149+12288];
	ld.shared.u32 	%r162, [%r149+13312];
	ld.shared.u32 	%r163, [%r149+14336];
	ld.shared.u32 	%r164, [%r149+15360];
	ld.shared.u32 	%r165, [%r149+16384];
	ld.shared.u32 	%r166, [%r149+17408];
	ld.shared.u32 	%r167, [%r149+18432];
	setp.gt.u64 	%p33, %rd4, %rd8;
	cvta.to.global.u64 	%rd9, %rd3;
	mul.wide.u32 	%rd10, %r2, 4;
	add.s64 	%rd2, %rd9, %rd10;
	@%p33 bra 	$L__BB2_45;
	bra.uni 	$L__BB2_46;
$L__BB2_45:
	ld.shared.u32 	%r625, [%r149];
	xor.b32  	%r626, %r625, -2147483648;
	st.global.u32 	[%rd2], %r626;
$L__BB2_46:
	add.s32 	%r627, %r2, 256;
	cvt.u64.u32 	%rd11, %r627;
	setp.le.u64 	%p34, %rd4, %rd11;
	@%p34 bra 	$L__BB2_48;
	xor.b32  	%r628, %r150, -2147483648;
	st.global.u32 	[%rd2+1024], %r628;
$L__BB2_48:
	add.s32 	%r629, %r2, 512;
	cvt.u64.u32 	%rd12, %r629;
	setp.le.u64 	%p35, %rd4, %rd12;
	@%p35 bra 	$L__BB2_50;
	xor.b32  	%r630, %r151, -2147483648;
	st.global.u32 	[%rd2+2048], %r630;
$L__BB2_50:
	add.s32 	%r631, %r2, 768;
	cvt.u64.u32 	%rd13, %r631;
	setp.le.u64 	%p36, %rd4, %rd13;
	@%p36 bra 	$L__BB2_52;
	xor.b32  	%r632, %r152, -2147483648;
	st.global.u32 	[%rd2+3072], %r632;
$L__BB2_52:
	or.b32  	%r633, %r2, 1024;
	cvt.u64.u32 	%rd14, %r633;
	setp.le.u64 	%p37, %rd4, %rd14;
	@%p37 bra 	$L__BB2_54;
	xor.b32  	%r634, %r153, -2147483648;
	st.global.u32 	[%rd2+4096], %r634;
$L__BB2_54:
	add.s32 	%r635, %r2, 1280;
	cvt.u64.u32 	%rd15, %r635;
	setp.le.u64 	%p38, %rd4, %rd15;
	@%p38 bra 	$L__BB2_56;
	xor.b32  	%r636, %r154, -2147483648;
	st.global.u32 	[%rd2+5120], %r636;
$L__BB2_56:
	add.s32 	%r637, %r2, 1536;
	cvt.u64.u32 	%rd16, %r637;
	setp.le.u64 	%p39, %rd4, %rd16;
	@%p39 bra 	$L__BB2_58;
	xor.b32  	%r638, %r155, -2147483648;
	st.global.u32 	[%rd2+6144], %r638;
$L__BB2_58:
	add.s32 	%r639, %r2, 1792;
	cvt.u64.u32 	%rd17, %r639;
	setp.le.u64 	%p40, %rd4, %rd17;
	@%p40 bra 	$L__BB2_60;
	xor.b32  	%r640, %r156, -2147483648;
	st.global.u32 	[%rd2+7168], %r640;
$L__BB2_60:
	or.b32  	%r641, %r2, 2048;
	cvt.u64.u32 	%rd18, %r641;
	setp.le.u64 	%p41, %rd4, %rd18;
	@%p41 bra 	$L__BB2_62;
	xor.b32  	%r642, %r157, -2147483648;
	st.global.u32 	[%rd2+8192], %r642;
$L__BB2_62:
	add.s32 	%r643, %r2, 2304;
	cvt.u64.u32 	%rd19, %r643;
	setp.le.u64 	%p42, %rd4, %rd19;
	@%p42 bra 	$L__BB2_64;
	xor.b32  	%r644, %r158, -2147483648;
	st.global.u32 	[%rd2+9216], %r644;
$L__BB2_64:
	add.s32 	%r645, %r2, 2560;
	cvt.u64.u32 	%rd20, %r645;
	setp.le.u64 	%p43, %rd4, %rd20;
	@%p43 bra 	$L__BB2_66;
	xor.b32  	%r646, %r159, -2147483648;
	st.global.u32 	[%rd2+10240], %r646;
$L__BB2_66:
	add.s32 	%r647, %r2, 2816;
	cvt.u64.u32 	%rd21, %r647;
	setp.le.u64 	%p44, %rd4, %rd21;
	@%p44 bra 	$L__BB2_68;
	xor.b32  	%r648, %r160, -2147483648;
	st.global.u32 	[%rd2+11264], %r648;
$L__BB2_68:
	or.b32  	%r649, %r2, 3072;
	cvt.u64.u32 	%rd22, %r649;
	setp.le.u64 	%p45, %rd4, %rd22;
	@%p45 bra 	$L__BB2_70;
	xor.b32  	%r650, %r161, -2147483648;
	st.global.u32 	[%rd2+12288], %r650;
$L__BB2_70:
	add.s32 	%r651, %r2, 3328;
	cvt.u64.u32 	%rd23, %r651;
	setp.le.u64 	%p46, %rd4, %rd23;
	@%p46 bra 	$L__BB2_72;
	xor.b32  	%r652, %r162, -2147483648;
	st.global.u32 	[%rd2+13312], %r652;
$L__BB2_72:
	add.s32 	%r653, %r2, 3584;
	cvt.u64.u32 	%rd24, %r653;
	setp.le.u64 	%p47, %rd4, %rd24;
	@%p47 bra 	$L__BB2_74;
	xor.b32  	%r654, %r163, -2147483648;
	st.global.u32 	[%rd2+14336], %r654;
$L__BB2_74:
	add.s32 	%r655, %r2, 3840;
	cvt.u64.u32 	%rd25, %r655;
	setp.le.u64 	%p48, %rd4, %rd25;
	@%p48 bra 	$L__BB2_76;
	xor.b32  	%r656, %r164, -2147483648;
	st.global.u32 	[%rd2+15360], %r656;
$L__BB2_76:
	or.b32  	%r657, %r2, 4096;
	cvt.u64.u32 	%rd26, %r657;
	setp.le.u64 	%p49, %rd4, %rd26;
	@%p49 bra 	$L__BB2_78;
	xor.b32  	%r658, %r165, -2147483648;
	st.global.u32 	[%rd2+16384], %r658;
$L__BB2_78:
	add.s32 	%r659, %r2, 4352;
	cvt.u64.u32 	%rd27, %r659;
	setp.le.u64 	%p50, %rd4, %rd27;
	@%p50 bra 	$L__BB2_80;
	xor.b32  	%r660, %r166, -2147483648;
	st.global.u32 	[%rd2+17408], %r660;
$L__BB2_80:
	add.s32 	%r661, %r2, 4608;
	cvt.u64.u32 	%rd28, %r661;
	setp.le.u64 	%p51, %rd4, %rd28;
	@%p51 bra 	$L__BB2_82;
	xor.b32  	%r662, %r167, -2147483648;
	st.global.u32 	[%rd2+18432], %r662;
$L__BB2_82:
	ret;
$L__BB2_83:
	shl.b32 	%r663, %r130, 2;
	mov.u32 	%r664, _ZZN3cub18CUB_300001_SM_10006detail10radix_sort31DeviceRadixSortSingleTileKernelINS1_5radix10policy_hubIiNS0_8NullTypeEyE10Policy1000ELNS0_9SortOrderE0EiS6_yNS1_21identity_decomposer_tEEEvPKT1_PSB_PKT2_PSF_T3_iiT4_E12temp_storage;
	add.s32 	%r665, %r664, %r663;
	st.shared.u32 	[%r665], %r741;
	shl.b32 	%r666, %r131, 2;
	add.s32 	%r667, %r664, %r666;
	st.shared.u32 	[%r667], %r740;
	shl.b32 	%r668, %r132, 2;
	add.s32 	%r669, %r664, %r668;
	st.shared.u32 	[%r669], %r739;
	shl.b32 	%r670, %r133, 2;
	add.s32 	%r671, %r664, %r670;
	st.shared.u32 	[%r671], %r738;
	shl.b32 	%r672, %r134, 2;
	add.s32 	%r673, %r664, %r672;
	st.shared.u32 	[%r673], %r737;
	shl.b32 	%r674, %r135, 2;
	add.s32 	%r675, %r664, %r674;
	st.shared.u32 	[%r675], %r736;
	shl.b32 	%r676, %r136, 2;
	add.s32 	%r677, %r664, %r676;
	st.shared.u32 	[%r677], %r735;
	shl.b32 	%r678, %r137, 2;
	add.s32 	%r679, %r664, %r678;
	st.shared.u32 	[%r679], %r734;
	shl.b32 	%r680, %r138, 2;
	add.s32 	%r681, %r664, %r680;
	st.shared.u32 	[%r681], %r733;
	shl.b32 	%r682, %r139, 2;
	add.s32 	%r683, %r664, %r682;
	st.shared.u32 	[%r683], %r732;
	shl.b32 	%r684, %r140, 2;
	add.s32 	%r685, %r664, %r684;
	st.shared.u32 	[%r685], %r731;
	shl.b32 	%r686, %r141, 2;
	add.s32 	%r687, %r664, %r686;
	st.shared.u32 	[%r687], %r730;
	shl.b32 	%r688, %r142, 2;
	add.s32 	%r689, %r664, %r688;
	st.shared.u32 	[%r689], %r729;
	shl.b32 	%r690, %r143, 2;
	add.s32 	%r691, %r664, %r690;
	st.shared.u32 	[%r691], %r728;
	shl.b32 	%r692, %r144, 2;
	add.s32 	%r693, %r664, %r692;
	st.shared.u32 	[%r693], %r727;
	shl.b32 	%r694, %r145, 2;
	add.s32 	%r695, %r664, %r694;
	st.shared.u32 	[%r695], %r726;
	shl.b32 	%r696, %r146, 2;
	add.s32 	%r697, %r664, %r696;
	st.shared.u32 	[%r697], %r725;
	shl.b32 	%r698, %r147, 2;
	add.s32 	%r699, %r664, %r698;
	st.shared.u32 	[%r699], %r724;
	shl.b32 	%r700, %r148, 2;
	add.s32 	%r701, %r664, %r700;
	st.shared.u32 	[%r701], %r723;
	bar.sync 	0;
	ld.shared.u32 	%r741, [%r46];
	ld.shared.u32 	%r740, [%r46+4];
	ld.shared.u32 	%r739, [%r46+8];
	ld.shared.u32 	%r738, [%r46+12];
	ld.shared.u32 	%r737, [%r46+16];
	ld.shared.u32 	%r736, [%r46+20];
	ld.shared.u32 	%r735, [%r46+24];
	ld.shared.u32 	%r734, [%r46+28];
	ld.shared.u32 	%r733, [%r46+32];
	ld.shared.u32 	%r732, [%r46+36];
	ld.shared.u32 	%r731, [%r46+40];
	ld.shared.u32 	%r730, [%r46+44];
	ld.shared.u32 	%r729, [%r46+48];
	ld.shared.u32 	%r728, [%r46+52];
	ld.shared.u32 	%r727, [%r46+56];
	ld.shared.u32 	%r726, [%r46+60];
	ld.shared.u32 	%r725, [%r46+64];
	ld.shared.u32 	%r724, [%r46+68];
	ld.shared.u32 	%r723, [%r46+72];
	bar.sync 	0;
	add.s32 	%r722, %r722, 6;
	add.s32 	%r721, %r721, -6;
	bra.uni 	$L__BB2_39;

}
	// .globl	_ZN3cub18CUB_300001_SM_10006detail10radix_sort30DeviceRadixSortHistogramKernelINS1_5radix10policy_hubIiNS0_8NullTypeEyE10Policy1000ELNS0_9SortOrderE0EiyNS1_21identity_decomposer_tEEEvPT2_PKT1_SB_iiT3_
.visible .entry _ZN3cub18CUB_300001_SM_10006detail10radix_sort30DeviceRadixSortHistogramKernelINS1_5radix10policy_hubIiNS0_8NullTypeEyE10Policy1000ELNS0_9SortOrderE0EiyNS1_21identity_decomposer_tEEEvPT2_PKT1_SB_iiT3_(
	.param .u64 .ptr .align 1 _ZN3cub18CUB_300001_SM_10006detail10radix_sort30DeviceRadixSortHistogramKernelINS1_5radix10policy_hubIiNS0_8NullTypeEyE10Policy1000ELNS0_9SortOrderE0EiyNS1_21identity_decomposer_tEEEvPT2_PKT1_SB_iiT3__param_0,
	.param .u64 .ptr .align 1 _ZN3cub18CUB_300001_SM_10006detail10radix_sort30DeviceRadixSortHistogramKernelINS1_5radix10policy_hubIiNS0_8NullTypeEyE10Policy1000ELNS0_9SortOrderE0EiyNS1_21identity_decomposer_tEEEvPT2_PKT1_SB_iiT3__param_1,
	.param .u64 _ZN3cub18CUB_300001_SM_10006detail10radix_sort30DeviceRadixSortHistogramKernelINS1_5radix10policy_hubIiNS0_8NullTypeEyE10Policy1000ELNS0_9SortOrderE0EiyNS1_21identity_decomposer_tEEEvPT2_PKT1_SB_iiT3__param_2,
	.param .u32 _ZN3cub18CUB_300001_SM_10006detail10radix_sort30DeviceRadixSortHistogramKernelINS1_5radix10policy_hubIiNS0_8NullTypeEyE10Policy1000ELNS0_9SortOrderE0EiyNS1_21identity_decomposer_tEEEvPT2_PKT1_SB_iiT3__param_3,
	.param .u32 _ZN3cub18CUB_300001_SM_10006detail10radix_sort30DeviceRadixSortHistogramKernelINS1_5radix10policy_hubIiNS0_8NullTypeEyE10Policy1000ELNS0_9SortOrderE0EiyNS1_21identity_decomposer_tEEEvPT2_PKT1_SB_iiT3__param_4,
	.param .align 1 .b8 _ZN3cub18CUB_300001_SM_10006detail10radix_sort30DeviceRadixSortHistogramKernelINS1_5radix10policy_hubIiNS0_8NullTypeEyE10Policy1000ELNS0_9SortOrderE0EiyNS1_21identity_decomposer_tEEEvPT2_PKT1_SB_iiT3__param_5[1]
)
.maxntid 128
{
	.reg .pred 	%p<91>;
	.reg .b32 	%r<486>;
	.reg .b64 	%rd<137>;
	// demoted variable
	.shared .align 4 .b8 _ZZN3cub18CUB_300001_SM_10006detail10radix_sort30DeviceRadixSortHistogramKernelINS1_5radix10policy_hubIiNS0_8NullTypeEyE10Policy1000ELNS0_9SortOrderE0EiyNS1_21identity_decomposer_tEEEvPT2_PKT1_SB_iiT3_E12temp_storage[4096];
	ld.param.u64 	%rd18, [_ZN3cub18CUB_300001_SM_10006detail10radix_sort30DeviceRadixSortHistogramKernelINS1_5radix10policy_hubIiNS0_8NullTypeEyE10Policy1000ELNS0_9SortOrderE0EiyNS1_21identity_decomposer_tEEEvPT2_PKT1_SB_iiT3__param_0];
	ld.param.u64 	%rd19, [_ZN3cub18CUB_300001_SM_10006detail10radix_sort30DeviceRadixSortHistogramKernelINS1_5radix10policy_hubIiNS0_8NullTypeEyE10Policy1000ELNS0_9SortOrderE0EiyNS1_21identity_decomposer_tEEEvPT2_PKT1_SB_iiT3__param_1];
	ld.param.u64 	%rd17, [_ZN3cub18CUB_300001_SM_10006detail10radix_sort30DeviceRadixSortHistogramKernelINS1_5radix10policy_hubIiNS0_8NullTypeEyE10Policy1000ELNS0_9SortOrderE0EiyNS1_21identity_decomposer_tEEEvPT2_PKT1_SB_iiT3__param_2];
	ld.param.u32 	%r174, [_ZN3cub18CUB_300001_SM_10006detail10radix_sort30DeviceRadixSortHistogramKernelINS1_5radix10policy_hubIiNS0_8NullTypeEyE10Policy1000ELNS0_9SortOrderE0EiyNS1_21identity_decomposer_tEEEvPT2_PKT1_SB_iiT3__param_3];
	ld.param.u32 	%r175, [_ZN3cub18CUB_300001_SM_10006detail10radix_sort30DeviceRadixSortHistogramKernelINS1_5radix10policy_hubIiNS0_8NullTypeEyE10Policy1000ELNS0_9SortOrderE0EiyNS1_21identity_decomposer_tEEEvPT2_PKT1_SB_iiT3__param_4];
	cvta.to.global.u64 	%rd1, %rd19;
	cvta.to.global.u64 	%rd2, %rd18;
	setp.eq.s64 	%p2, %rd17, 0;
	@%p2 bra 	$L__BB3_153;
	sub.s32 	%r176, %r175, %r174;
	add.s32 	%r177, %r176, 7;
	shr.s32 	%r178, %r177, 31;
	shr.u32 	%r179, %r178, 29;
	add.s32 	%r180, %r177, %r179;
	shr.s32 	%r181, %r180, 3;
	mov.u32 	%r182, %tid.x;
	setp.gt.u32 	%p3, %r182, 255;
	setp.lt.s32 	%p4, %r177, 8;
	mov.u32 	%r183, %ctaid.x;
	shl.b32 	%r184, %r183, 11;
	cvt.u64.u32 	%rd3, %r184;
	mov.u32 	%r185, %nctaid.x;
	shl.b32 	%r186, %r185, 11;
	cvt.u64.u32 	%rd4, %r186;
	add.s32 	%r1, %r181, -1;
	and.b32  	%r2, %r181, 15;
	and.b32  	%r3, %r181, 7;
	add.s32 	%r4, %r3, -1;
	and.b32  	%r5, %r181, 3;
	or.pred  	%p1, %p3, %p4;
	shl.b32 	%r187, %r182, 2;
	mov.u32 	%r188, _ZZN3cub18CUB_300001_SM_10006detail10radix_sort30DeviceRadixSortHistogramKernelINS1_5radix10policy_hubIiNS0_8NullTypeEyE10Policy1000ELNS0_9SortOrderE0EiyNS1_21identity_decomposer_tEEEvPT2_PKT1_SB_iiT3_E12temp_storage;
	add.s32 	%r6, %r188, %r187;
	and.b32  	%r7, %r181, 268435440;
	cvt.u64.u32 	%rd5, %r182;
	add.s32 	%r8, %r182, 128;
	add.s32 	%r9, %r182, 256;
	add.s32 	%r10, %r182, 384;
	add.s32 	%r11, %r182, 512;
	add.s32 	%r12, %r182, 640;
	add.s32 	%r13, %r182, 768;
	or.b32  	%r14, %r182, 1024;
	add.s32 	%r15, %r182, 1920;
	and.b32  	%r16, %r181, 268435448;
	and.b32  	%r17, %r181, 1;
	neg.s32 	%r18, %r7;
	add.s32 	%r19, %r6, 8192;
	add.s64 	%rd21, %rd17, -1;
	shr.u64 	%rd22, %rd21, 30;
	add.s64 	%rd23, %rd22, 1;
	min.u64 	%rd6, %rd23, %rd17;
	mov.b64 	%rd135, 0;
$L__BB3_2:
	@%p1 bra 	$L__BB3_30;
	setp.lt.u32 	%p5, %r1, 15;
	mov.b32 	%r439, 0;
	@%p5 bra 	$L__BB3_6;
	mov.u32 	%r436, %r19;
	mov.u32 	%r437, %r18;
$L__BB3_5:
	.pragma "nounroll";
	mov.b32 	%r190, 0;
	st.shared.u32 	[%r436+-8192], %r190;
	st.shared.u32 	[%r436+-7168], %r190;
	st.shared.u32 	[%r436+-6144], %r190;
	st.shared.u32 	[%r436+-5120], %r190;
	st.shared.u32 	[%r436+-4096], %r190;
	st.shared.u32 	[%r436+-3072], %r190;
	st.shared.u32 	[%r436+-2048], %r190;
	st.shared.u32 	[%r436+-1024], %r190;
	st.shared.u32 	[%r436], %r190;
	st.shared.u32 	[%r436+1024], %r190;
	st.shared.u32 	[%r436+2048], %r190;
	st.shared.u32 	[%r436+3072], %r190;
	st.shared.u32 	[%r436+4096], %r190;
	st.shared.u32 	[%r436+5120], %r190;
	st.shared.u32 	[%r436+6144], %r190;
	st.shared.u32 	[%r436+7168], %r190;
	add.s32 	%r437, %r437, 16;
	add.s32 	%r436, %r436, 16384;
	setp.ne.s32 	%p6, %r437, 0;
	mov.u32 	%r439, %r7;
	@%p6 bra 	$L__BB3_5;
$L__BB3_6:
	add.s32 	%r25, %r2, -1;
	setp.eq.s32 	%p7, %r2, 0;
	@%p7 bra 	$L__BB3_16;
	setp.lt.u32 	%p8, %r25, 7;
	@%p8 bra 	$L__BB3_9;
	shl.b32 	%r191, %r439, 10;
	add.s32 	%r192, %r6, %r191;
	mov.b32 	%r193, 0;
	st.shared.u32 	[%r192], %r193;
	st.shared.u32 	[%r192+1024], %r193;
	st.shared.u32 	[%r192+2048], %r193;
	st.shared.u32 	[%r192+3072], %r193;
	st.shared.u32 	[%r192+4096], %r193;
	st.shared.u32 	[%r192+5120], %r193;
	st.shared.u32 	[%r192+6144], %r193;
	st.shared.u32 	[%r192+7168], %r193;
	add.s32 	%r439, %r439, 8;
$L__BB3_9:
	setp.eq.s32 	%p9, %r3, 0;
	@%p9 bra 	$L__BB3_16;
	setp.lt.u32 	%p10, %r4, 3;
	@%p10 bra 	$L__BB3_12;
	shl.b32 	%r194, %r439, 10;
	add.s32 	%r195, %r6, %r194;
	mov.b32 	%r196, 0;
	st.shared.u32 	[%r195], %r196;
	st.shared.u32 	[%r195+1024], %r196;
	st.shared.u32 	[%r195+2048], %r196;
	st.shared.u32 	[%r195+3072], %r196;
	add.s32 	%r439, %r439, 4;
$L__BB3_12:
	setp.eq.s32 	%p11, %r5, 0;
	@%p11 bra 	$L__BB3_16;
	setp.eq.s32 	%p12, %r5, 1;
	shl.b32 	%r197, %r439, 10;
	add.s32 	%r30, %r6, %r197;
	mov.b32 	%r198, 0;
	st.shared.u32 	[%r30], %r198;
	@%p12 bra 	$L__BB3_16;
	setp.eq.s32 	%p13, %r5, 2;
	mov.b32 	%r199, 0;
	st.shared.u32 	[%r30+1024], %r199;
	@%p13 bra 	$L__BB3_16;
	mov.b32 	%r200, 0;
	st.shared.u32 	[%r30+2048], %r200;
$L__BB3_16:
	cvt.u32.u64 	%r201, %rd5;
	setp.gt.u32 	%p14, %r201, 127;
	@%p14 bra 	$L__BB3_30;
	setp.lt.u32 	%p15, %r1, 15;
	mov.b32 	%r443, 0;
	@%p15 bra 	$L__BB3_20;
	mov.b32 	%r441, 0;
$L__BB3_19:
	.pragma "nounroll";
	shl.b32 	%r204, %r441, 10;
	add.s32 	%r205, %r6, %r204;
	mov.b32 	%r206, 0;
	st.shared.u32 	[%r205+512], %r206;
	st.shared.u32 	[%r205+1536], %r206;
	st.shared.u32 	[%r205+2560], %r206;
	st.shared.u32 	[%r205+3584], %r206;
	st.shared.u32 	[%r205+4608], %r206;
	st.shared.u32 	[%r205+5632], %r206;
	st.shared.u32 	[%r205+6656], %r206;
	st.shared.u32 	[%r205+7680], %r206;
	st.shared.u32 	[%r205+8704], %r206;
	st.shared.u32 	[%r205+9728], %r206;
	st.shared.u32 	[%r205+10752], %r206;
	st.shared.u32 	[%r205+11776], %r206;
	st.shared.u32 	[%r205+12800], %r206;
	st.shared.u32 	[%r205+13824], %r206;
	st.shared.u32 	[%r205+14848], %r206;
	st.shared.u32 	[%r205+15872], %r206;
	add.s32 	%r441, %r441, 16;
	setp.ne.s32 	%p16, %r441, %r7;
	mov.u32 	%r443, %r7;
	@%p16 bra 	$L__BB3_19;
$L__BB3_20:
	setp.eq.s32 	%p17, %r2, 0;
	@%p17 bra 	$L__BB3_30;
	setp.lt.u32 	%p18, %r25, 7;
	@%p18 bra 	$L__BB3_23;
	shl.b32 	%r207, %r443, 10;
	add.s32 	%r208, %r6, %r207;
	mov.b32 	%r209, 0;
	st.shared.u32 	[%r208+512], %r209;
	st.shared.u32 	[%r208+1536], %r209;
	st.shared.u32 	[%r208+2560], %r209;
	st.shared.u32 	[%r208+3584], %r209;
	st.shared.u32 	[%r208+4608], %r209;
	st.shared.u32 	[%r208+5632], %r209;
	st.shared.u32 	[%r208+6656], %r209;
	st.shared.u32 	[%r208+7680], %r209;
	add.s32 	%r443, %r443, 8;
$L__BB3_23:
	setp.eq.s32 	%p19, %r3, 0;
	@%p19 bra 	$L__BB3_30;
	setp.lt.u32 	%p20, %r4, 3;
	@%p20 bra 	$L__BB3_26;
	shl.b32 	%r210, %r443, 10;
	add.s32 	%r211, %r6, %r210;
	mov.b32 	%r212, 0;
	st.shared.u32 	[%r211+512], %r212;
	st.shared.u32 	[%r211+1536], %r212;
	st.shared.u32 	[%r211+2560], %r212;
	st.shared.u32 	[%r211+3584], %r212;
	add.s32 	%r443, %r443, 4;
$L__BB3_26:
	setp.eq.s32 	%p21, %r5, 0;
	@%p21 bra 	$L__BB3_30;
	setp.eq.s32 	%p22, %r5, 1;
	shl.b32 	%r213, %r443, 10;
	add.s32 	%r38, %r6, %r213;
	mov.b32 	%r214, 0;
	st.shared.u32 	[%r38+512], %r214;
	@%p22 bra 	$L__BB3_30;
	setp.eq.s32 	%p23, %r5, 2;
	mov.b32 	%r215, 0;
	st.shared.u32 	[%r38+1536], %r215;
	@%p23 bra 	$L__BB3_30;
	mov.b32 	%r216, 0;
	st.shared.u32 	[%r38+2560], %r216;
$L__BB3_30:
	bar.sync 	0;
	bar.sync 	0;
	shl.b64 	%rd8, %rd135, 30;
	sub.s64 	%rd24, %rd17, %rd8;
	min.u64 	%rd9, %rd24, 1073741824;
	setp.le.u64 	%p24, %rd9, %rd3;
	@%p24 bra 	$L__BB3_70;
	mov.u64 	%rd136, %rd3;
$L__BB3_32:
	add.s64 	%rd11, %rd136, %rd8;
	sub.s64 	%rd12, %rd17, %rd11;
	setp.lt.u64 	%p25, %rd12, 2048;
	@%p25 bra 	$L__BB3_34;
	add.s64 	%rd27, %rd11, %rd5;
	shl.b64 	%rd28, %rd27, 2;
	add.s64 	%rd29, %rd1, %rd28;
	ld.global.u32 	%r475, [%rd29];
	ld.global.u32 	%r474, [%rd29+512];
	ld.global.u32 	%r473, [%rd29+1024];
	ld.global.u32 	%r472, [%rd29+1536];
	ld.global.u32 	%r471, [%rd29+2048];
	ld.global.u32 	%r470, [%rd29+2560];
	ld.global.u32 	%r469, [%rd29+3072];
	ld.global.u32 	%r468, [%rd29+3584];
	ld.global.u32 	%r467, [%rd29+4096];
	ld.global.u32 	%r466, [%rd29+4608];
	ld.global.u32 	%r465, [%rd29+5120];
	ld.global.u32 	%r464, [%rd29+5632];
	ld.global.u32 	%r463, [%rd29+6144];
	ld.global.u32 	%r462, [%rd29+6656];
	ld.global.u32 	%r461, [%rd29+7168];
	ld.global.u32 	%r460, [%rd29+7680];
	bra.uni 	$L__BB3_66;
$L__BB3_34:
	cvt.u32.u64 	%r218, %rd5;
	cvt.u32.u64 	%r55, %rd12;
	setp.ge.s32 	%p26, %r218, %r55;
	add.s64 	%rd25, %rd11, %rd5;
	shl.b64 	%rd26, %rd25, 2;
	add.s64 	%rd13, %rd1, %rd26;
	mov.b32 	%r475, 2147483647;
	@%p26 bra 	$L__BB3_36;
	ld.global.u32 	%r475, [%rd13];
$L__BB3_36:
	setp.ge.s32 	%p27, %r8, %r55;
	mov.b32 	%r474, 2147483647;
	@%p27 bra 	$L__BB3_38;
	ld.global.u32 	%r474, [%rd13+512];
$L__BB3_38:
	setp.ge.s32 	%p28, %r9, %r55;
	mov.b32 	%r473, 2147483647;
	@%p28 bra 	$L__BB3_40;
	ld.global.u32 	%r473, [%rd13+1024];
$L__BB3_40:
	setp.ge.s32 	%p29, %r10, %r55;
	mov.b32 	%r472, 2147483647;
	@%p29 bra 	$L__BB3_42;
	ld.global.u32 	%r472, [%rd13+1536];
$L__BB3_42:
	setp.ge.s32 	%p30, %r11, %r55;
	mov.b32 	%r471, 2147483647;
	@%p30 bra 	$L__BB3_44;
	ld.global.u32 	%r471, [%rd13+2048];
$L__BB3_44:
	setp.ge.s32 	%p31, %r12, %r55;
	mov.b32 	%r470, 2147483647;
	@%p31 bra 	$L__BB3_46;
	ld.global.u32 	%r470, [%rd13+2560];
$L__BB3_46:
	setp.ge.s32 	%p32, %r13, %r55;
	mov.b32 	%r469, 2147483647;
	@%p32 bra 	$L__BB3_48;
	ld.global.u32 	%r469, [%rd13+3072];
$L__BB3_48:
	mov.u32 	%r226, %tid.x;
	add.s32 	%r227, %r226, 896;
	setp.ge.s32 	%p33, %r227, %r55;
	mov.b32 	%r468, 2147483647;
	@%p33 bra 	$L__BB3_50;
	ld.global.u32 	%r468, [%rd13+3584];
$L__BB3_50:
	setp.ge.s32 	%p34, %r14, %r55;
	mov.b32 	%r467, 2147483647;
	@%p34 bra 	$L__BB3_52;
	ld.global.u32 	%r467, [%rd13+4096];
$L__BB3_52:
	add.s32 	%r231, %r226, 1152;
	setp.ge.s32 	%p35, %r231, %r55;
	mov.b32 	%r466, 2147483647;
	@%p35 bra 	$L__BB3_54;
	ld.global.u32 	%r466, [%rd13+4608];
$L__BB3_54:
	add.s32 	%r234, %r226, 1280;
	setp.ge.s32 	%p36, %r234, %r55;
	mov.b32 	%r465, 2147483647;
	@%p36 bra 	$L__BB3_56;
	ld.global.u32 	%r465, [%rd13+5120];
$L__BB3_56:
	add.s32 	%r237, %r226, 1408;
	setp.ge.s32 	%p37, %r237, %r55;
	mov.b32 	%r464, 2147483647;
	@%p37 bra 	$L__BB3_58;
	ld.global.u32 	%r464, [%rd13+5632];
$L__BB3_58:
	add.s32 	%r240, %r226, 1536;
	setp.ge.s32 	%p38, %r240, %r55;
	mov.b32 	%r463, 2147483647;
	@%p38 bra 	$L__BB3_60;
	ld.global.u32 	%r463, [%rd13+6144];
$L__BB3_60:
	add.s32 	%r243, %r226, 1664;
	setp.ge.s32 	%p39, %r243, %r55;
	mov.b32 	%r462, 2147483647;
	@%p39 bra 	$L__BB3_62;
	ld.global.u32 	%r462, [%rd13+6656];
$L__BB3_62:
	add.s32 	%r246, %r226, 1792;
	setp.ge.s32 	%p40, %r246, %r55;
	mov.b32 	%r461, 2147483647;
	@%p40 bra 	$L__BB3_64;
	ld.global.u32 	%r461, [%rd13+7168];
$L__BB3_64:
	setp.ge.s32 	%p41, %r15, %r55;
	mov.b32 	%r460, 2147483647;
	@%p41 bra 	$L__BB3_66;
	ld.global.u32 	%r460, [%rd13+7680];
$L__BB3_66:
	setp.le.s32 	%p42, %r175, %r174;
	@%p42 bra 	$L__BB3_69;
	xor.b32  	%r103, %r460, -2147483648;
	xor.b32  	%r104, %r461, -2147483648;
	xor.b32  	%r105, %r462, -2147483648;
	xor.b32  	%r106, %r463, -2147483648;
	xor.b32  	%r107, %r464, -2147483648;
	xor.b32  	%r108, %r465, -2147483648;
	xor.b32  	%r109, %r466, -2147483648;
	xor.b32  	%r110, %r467, -2147483648;
	xor.b32  	%r111, %r468, -2147483648;
	xor.b32  	%r112, %r469, -2147483648;
	xor.b32  	%r113, %r470, -2147483648;
	xor.b32  	%r114, %r471, -2147483648;
	xor.b32  	%r115, %r472, -2147483648;
	xor.b32  	%r116, %r473, -2147483648;
	xor.b32  	%r117, %r474, -2147483648;
	xor.b32  	%r118, %r475, -2147483648;
	mov.b32 	%r476, 0;
	mov.u32 	%r477, %r174;
$L__BB3_68:
	sub.s32 	%r249, %r175, %r477;
	shl.b32 	%r250, %r476, 10;
	mov.u32 	%r251, _ZZN3cub18CUB_300001_SM_10006detail10radix_sort30DeviceRadixSortHistogramKernelINS1_5radix10policy_hubIiNS0_8NullTypeEyE10Policy1000ELNS0_9SortOrderE0EiyNS1_21identity_decomposer_tEEEvPT2_PKT1_SB_iiT3_E12temp_storage;
	add.s32 	%r252, %r251, %r250;
	min.s32 	%r253, %r249, 8;
	mov.b32 	%r254, -1;
	shl.b32 	%r255, %r254, %r253;
	not.b32 	%r256, %r255;
	shr.u32 	%r257, %r118, %r477;
	and.b32  	%r258, %r257, %r256;
	shl.b32 	%r259, %r258, 2;
	add.s32 	%r260, %r252, %r259;
	atom.shared.add.u32 	%r261, [%r260], 1;
	shr.u32 	%r262, %r117, %r477;
	and.b32  	%r263, %r262, %r256;
	shl.b32 	%r264, %r263, 2;
	add.s32 	%r265, %r252, %r264;
	atom.shared.add.u32 	%r266, [%r265], 1;
	shr.u32 	%r267, %r116, %r477;
	and.b32  	%r268, %r267, %r256;
	shl.b32 	%r269, %r268, 2;
	add.s32 	%r270, %r252, %r269;
	atom.shared.add.u32 	%r271, [%r270], 1;
	shr.u32 	%r272, %r115, %r477;
	and.b32  	%r273, %r272, %r256;
	shl.b32 	%r274, %r273, 2;
	add.s32 	%r275, %r252, %r274;
	atom.shared.add.u32 	%r276, [%r275], 1;
	shr.u32 	%r277, %r114, %r477;
	and.b32  	%r278, %r277, %r256;
	shl.b32 	%r279, %r278, 2;
	add.s32 	%r280, %r252, %r279;
	atom.shared.add.u32 	%r281, [%r280], 1;
	shr.u32 	%r282, %r113, %r477;
	and.b32  	%r283, %r282, %r256;
	shl.b32 	%r284, %r283, 2;
	add.s32 	%r285, %r252, %r284;
	atom.shared.add.u32 	%r286, [%r285], 1;
	shr.u32 	%r287, %r112, %r477;
	and.b32  	%r288, %r287, %r256;
	shl.b32 	%r289, %r288, 2;
	add.s32 	%r290, %r252, %r289;
	atom.shared.add.u32 	%r291, [%r290], 1;
	shr.u32 	%r292, %r111, %r477;
	and.b32  	%r293, %r292, %r256;
	shl.b32 	%r294, %r293, 2;
	add.s32 	%r295, %r252, %r294;
	atom.shared.add.u32 	%r296, [%r295], 1;
	shr.u32 	%r297, %r110, %r477;
	and.b32  	%r298, %r297, %r256;
	shl.b32 	%r299, %r298, 2;
	add.s32 	%r300, %r252, %r299;
	atom.shared.add.u32 	%r301, [%r300], 1;
	shr.u32 	%r302, %r109, %r477;
	and.b32  	%r303, %r302, %r256;
	shl.b32 	%r304, %r303, 2;
	add.s32 	%r305, %r252, %r304;
	atom.shared.add.u32 	%r306, [%r305], 1;
	shr.u32 	%r307, %r108, %r477;
	and.b32  	%r308, %r307, %r256;
	shl.b32 	%r309, %r308, 2;
	add.s32 	%r310, %r252, %r309;
	atom.shared.add.u32 	%r311, [%r310], 1;
	shr.u32 	%r312, %r107, %r477;
	and.b32  	%r313, %r312, %r256;
	shl.b32 	%r314, %r313, 2;
	add.s32 	%r315, %r252, %r314;
	atom.shared.add.u32 	%r316, [%r315], 1;
	shr.u32 	%r317, %r106, %r477;
	and.b32  	%r318, %r317, %r256;
	shl.b32 	%r319, %r318, 2;
	add.s32 	%r320, %r252, %r319;
	atom.shared.add.u32 	%r321, [%r320], 1;
	shr.u32 	%r322, %r105, %r477;
	and.b32  	%r323, %r322, %r256;
	shl.b32 	%r324, %r323, 2;
	add.s32 	%r325, %r252, %r324;
	atom.shared.add.u32 	%r326, [%r325], 1;
	shr.u32 	%r327, %r104, %r477;
	and.b32  	%r328, %r327, %r256;
	shl.b32 	%r329, %r328, 2;
	add.s32 	%r330, %r252, %r329;
	atom.shared.add.u32 	%r331, [%r330], 1;
	shr.u32 	%r332, %r103, %r477;
	and.b32  	%r333, %r332, %r256;
	shl.b32 	%r334, %r333, 2;
	add.s32 	%r335, %r252, %r334;
	atom.shared.add.u32 	%r336, [%r335], 1;
	add.s32 	%r477, %r477, 8;
	add.s32 	%r476, %r476, 1;
	setp.lt.s32 	%p43, %r477, %r175;
	@%p43 bra 	$L__BB3_68;
$L__BB3_69:
	add.s64 	%rd136, %rd136, %rd4;
	setp.lt.u64 	%p44, %rd136, %rd9;
	@%p44 bra 	$L__BB3_32;
$L__BB3_70:
	bar.sync 	0;
	@%p1 bra 	$L__BB3_152;
	setp.lt.u32 	%p45, %r1, 7;
	mov.b32 	%r480, 0;
	@%p45 bra 	$L__BB3_90;
	mov.b32 	%r478, 0;
$L__BB3_73:
	.pragma "nounroll";
	shl.b32 	%r339, %r478, 10;
	add.s32 	%r124, %r6, %r339;
	ld.shared.u32 	%r125, [%r124];
	setp.eq.s32 	%p46, %r125, 0;
	@%p46 bra 	$L__BB3_75;
	cvt.u32.u64 	%r340, %rd5;
	shl.b32 	%r341, %r478, 8;
	add.s32 	%r342, %r341, %r340;
	mul.wide.u32 	%rd30, %r342, 8;
	add.s64 	%rd31, %rd2, %rd30;
	cvt.u64.u32 	%rd32, %r125;
	atom.global.add.u64 	%rd33, [%rd31], %rd32;
$L__BB3_75:
	ld.shared.u32 	%r126, [%r124+1024];
	setp.eq.s32 	%p47, %r126, 0;
	@%p47 bra 	$L__BB3_77;
	cvt.u32.u64 	%r343, %rd5;
	shl.b32 	%r344, %r478, 8;
	add.s32 	%r345, %r344, %r343;
	add.s32 	%r346, %r345, 256;
	mul.wide.u32 	%rd34, %r346, 8;
	add.s64 	%rd35, %rd2, %rd34;
	cvt.u64.u32 	%rd36, %r126;
	atom.global.add.u64 	%rd37, [%rd35], %rd36;
$L__BB3_77:
	ld.shared.u32 	%r127, [%r124+2048];
	setp.eq.s32 	%p48, %r127, 0;
	@%p48 bra 	$L__BB3_79;
	cvt.u32.u64 	%r347, %rd5;
	shl.b32 	%r348, %r478, 8;
	add.s32 	%r349, %r348, %r347;
	add.s32 	%r350, %r349, 512;
	mul.wide.u32 	%rd38, %r350, 8;
	add.s64 	%rd39, %rd2, %rd38;
	cvt.u64.u32 	%rd40, %r127;
	atom.global.add.u64 	%rd41, [%rd39], %rd40;
$L__BB3_79:
	ld.shared.u32 	%r128, [%r124+3072];
	setp.eq.s32 	%p49, %r128, 0;
	@%p49 bra 	$L__BB3_81;
	cvt.u32.u64 	%r351, %rd5;
	shl.b32 	%r352, %r478, 8;
	add.s32 	%r353, %r352, %r351;
	add.s32 	%r354, %r353, 768;
	mul.wide.u32 	%rd42, %r354, 8;
	add.s64 	%rd43, %rd2, %rd42;
	cvt.u64.u32 	%rd44, %r128;
	atom.global.add.u64 	%rd45, [%rd43], %rd44;
$L__BB3_81:
	ld.shared.u32 	%r129, [%r124+4096];
	setp.eq.s32 	%p50, %r129, 0;
	@%p50 bra 	$L__BB3_83;
	cvt.u32.u64 	%r355, %rd5;
	shl.b32 	%r356, %r478, 8;
	add.s32 	%r357, %r356, %r355;
	add.s32 	%r358, %r357, 1024;
	mul.wide.u32 	%rd46, %r358, 8;
	add.s64 	%rd47, %rd2, %rd46;
	cvt.u64.u32 	%rd48, %r129;
	atom.global.add.u64 	%rd49, [%rd47], %rd48;
$L__BB3_83:
	ld.shared.u32 	%r130, [%r124+5120];
	setp.eq.s32 	%p51, %r130, 0;
	@%p51 bra 	$L__BB3_85;
	cvt.u32.u64 	%r359, %rd5;
	shl.b32 	%r360, %r478, 8;
	add.s32 	%r361, %r360, %r359;
	add.s32 	%r362, %r361, 1280;
	mul.wide.u32 	%rd50, %r362, 8;
	add.s64 	%rd51, %rd2, %rd50;
	cvt.u64.u32 	%rd52, %r130;
	atom.global.add.u64 	%rd53, [%rd51], %rd52;
$L__BB3_85:
	ld.shared.u32 	%r131, [%r124+6144];
	setp.eq.s32 	%p52, %r131, 0;
	@%p52 bra 	$L__BB3_87;
	cvt.u32.u64 	%r363, %rd5;
	shl.b32 	%r364, %r478, 8;
	add.s32 	%r365, %r364, %r363;
	add.s32 	%r366, %r365, 1536;
	mul.wide.u32 	%rd54, %r366, 8;
	add.s64 	%rd55, %rd2, %rd54;
	cvt.u64.u32 	%rd56, %r131;
	atom.global.add.u64 	%rd57, [%rd55], %rd56;
$L__BB3_87:
	ld.shared.u32 	%r132, [%r124+7168];
	setp.eq.s32 	%p53, %r132, 0;
	@%p53 bra 	$L__BB3_89;
	cvt.u32.u64 	%r367, %rd5;
	shl.b32 	%r368, %r478, 8;
	add.s32 	%r369, %r368, %r367;
	add.s32 	%r370, %r369, 1792;
	mul.wide.u32 	%rd58, %r370, 8;
	add.s64 	%rd59, %rd2, %rd58;
	cvt.u64.u32 	%rd60, %r132;
	atom.global.add.u64 	%rd61, [%rd59], %rd60;
$L__BB3_89:
	add.s32 	%r478, %r478, 8;
	setp.ne.s32 	%p54, %r478, %r16;
	mov.u32 	%r480, %r16;
	@%p54 bra 	$L__BB3_73;
$L__BB3_90:
	add.s32 	%r135, %r5, -1;
	setp.eq.s32 	%p55, %r3, 0;
	@%p55 bra 	$L__BB3_111;
	setp.lt.u32 	%p56, %r4, 3;
	@%p56 bra 	$L__BB3_101;
	shl.b32 	%r371, %r480, 10;
	add.s32 	%r136, %r6, %r371;
	ld.shared.u32 	%r137, [%r136];
	setp.eq.s32 	%p57, %r137, 0;
	@%p57 bra 	$L__BB3_94;
	cvt.u32.u64 	%r372, %rd5;
	shl.b32 	%r373, %r480, 8;
	add.s32 	%r374, %r373, %r372;
	mul.wide.u32 	%rd62, %r374, 8;
	add.s64 	%rd63, %rd2, %rd62;
	cvt.u64.u32 	%rd64, %r137;
	atom.global.add.u64 	%rd65, [%rd63], %rd64;
$L__BB3_94:
	ld.shared.u32 	%r138, [%r136+1024];
	setp.eq.s32 	%p58, %r138, 0;
	@%p58 bra 	$L__BB3_96;
	cvt.u32.u64 	%r375, %rd5;
	shl.b32 	%r376, %r480, 8;
	add.s32 	%r377, %r376, %r375;
	add.s32 	%r378, %r377, 256;
	mul.wide.u32 	%rd66, %r378, 8;
	add.s64 	%rd67, %rd2, %rd66;
	cvt.u64.u32 	%rd68, %r138;
	atom.global.add.u64 	%rd69, [%rd67], %rd68;
$L__BB3_96:
	ld.shared.u32 	%r139, [%r136+2048];
	setp.eq.s32 	%p59, %r139, 0;
	@%p59 bra 	$L__BB3_98;
	cvt.u32.u64 	%r379, %rd5;
	shl.b32 	%r380, %r480, 8;
	add.s32 	%r381, %r380, %r379;
	add.s32 	%r382, %r381, 512;
	mul.wide.u32 	%rd70, %r382, 8;
	add.s64 	%rd71, %rd2, %rd70;
	cvt.u64.u32 	%rd72, %r139;
	atom.global.add.u64 	%rd73, [%rd71], %rd72;
$L__BB3_98:
	ld.shared.u32 	%r140, [%r136+3072];
	setp.eq.s32 	%p60, %r140, 0;
	@%p60 bra 	$L__BB3_100;
	cvt.u32.u64 	%r383, %rd5;
	shl.b32 	%r384, %r480, 8;
	add.s32 	%r385, %r384, %r383;
	add.s32 	%r386, %r385, 768;
	mul.wide.u32 	%rd74, %r386, 8;
	add.s64 	%rd75, %rd2, %rd74;
	cvt.u64.u32 	%rd76, %r140;
	atom.global.add.u64 	%rd77, [%rd75], %rd76;
$L__BB3_100:
	add.s32 	%r480, %r480, 4;
$L__BB3_101:
	setp.eq.s32 	%p61, %r5, 0;
	@%p61 bra 	$L__BB3_111;
	setp.eq.s32 	%p62, %r135, 0;
	@%p62 bra 	$L__BB3_108;
	shl.b32 	%r387, %r480, 10;
	add.s32 	%r143, %r6, %r387;
	ld.shared.u32 	%r144, [%r143];
	setp.eq.s32 	%p63, %r144, 0;
	@%p63 bra 	$L__BB3_105;
	cvt.u32.u64 	%r388, %rd5;
	shl.b32 	%r389, %r480, 8;
	add.s32 	%r390, %r389, %r388;
	mul.wide.u32 	%rd78, %r390, 8;
	add.s64 	%rd79, %rd2, %rd78;
	cvt.u64.u32 	%rd80, %r144;
	atom.global.add.u64 	%rd81, [%rd79], %rd80;
$L__BB3_105:
	ld.shared.u32 	%r145, [%r143+1024];
	setp.eq.s32 	%p64, %r145, 0;
	@%p64 bra 	$L__BB3_107;
	cvt.u32.u64 	%r391, %rd5;
	shl.b32 	%r392, %r480, 8;
	add.s32 	%r393, %r392, %r391;
	add.s32 	%r394, %r393, 256;
	mul.wide.u32 	%rd82, %r394, 8;
	add.s64 	%rd83, %rd2, %rd82;
	cvt.u64.u32 	%rd84, %r145;
	atom.global.add.u64 	%rd85, [%rd83], %rd84;
$L__BB3_107:
	add.s32 	%r480, %r480, 2;
$L__BB3_108:
	setp.eq.s32 	%p65, %r17, 0;
	@%p65 bra 	$L__BB3_111;
	shl.b32 	%r395, %r480, 10;
	add.s32 	%r396, %r6, %r395;
	ld.shared.u32 	%r148, [%r396];
	setp.eq.s32 	%p66, %r148, 0;
	@%p66 bra 	$L__BB3_111;
	cvt.u32.u64 	%r397, %rd5;
	shl.b32 	%r398, %r480, 8;
	add.s32 	%r399, %r398, %r397;
	mul.wide.u32 	%rd86, %r399, 8;
	add.s64 	%rd87, %rd2, %rd86;
	cvt.u64.u32 	%rd88, %r148;
	atom.global.add.u64 	%rd89, [%rd87], %rd88;
$L__BB3_111:
	cvt.u32.u64 	%r400, %rd5;
	setp.gt.u32 	%p67, %r400, 127;
	@%p67 bra 	$L__BB3_152;
	setp.lt.u32 	%p68, %r1, 7;
	mov.b32 	%r484, 0;
	@%p68 bra 	$L__BB3_131;
	mov.b32 	%r482, 0;
$L__BB3_114:
	.pragma "nounroll";
	shl.b32 	%r404, %r482, 10;
	add.s32 	%r150, %r6, %r404;
	ld.shared.u32 	%r151, [%r150+512];
	setp.eq.s32 	%p69, %r151, 0;
	shl.b32 	%r405, %r482, 8;
	add.s32 	%r406, %r405, %r400;
	mul.wide.u32 	%rd90, %r406, 8;
	add.s64 	%rd15, %rd2, %rd90;
	@%p69 bra 	$L__BB3_116;
	cvt.u64.u32 	%rd91, %r151;
	atom.global.add.u64 	%rd92, [%rd15+1024], %rd91;
$L__BB3_116:
	ld.shared.u32 	%r152, [%r150+1536];
	setp.eq.s32 	%p70, %r152, 0;
	@%p70 bra 	$L__BB3_118;
	cvt.u64.u32 	%rd93, %r152;
	atom.global.add.u64 	%rd94, [%rd15+3072], %rd93;
$L__BB3_118:
	ld.shared.u32 	%r153, [%r150+2560];
	setp.eq.s32 	%p71, %r153, 0;
	@%p71 bra 	$L__BB3_120;
	cvt.u64.u32 	%rd95, %r153;
	atom.global.add.u64 	%rd96, [%rd15+5120], %rd95;
$L__BB3_120:
	ld.shared.u32 	%r154, [%r150+3584];
	setp.eq.s32 	%p72, %r154, 0;
	@%p72 bra 	$L__BB3_122;
	cvt.u64.u32 	%rd97, %r154;
	atom.global.add.u64 	%rd98, [%rd15+7168], %rd97;
$L__BB3_122:
	ld.shared.u32 	%r155, [%r150+4608];
	setp.eq.s32 	%p73, %r155, 0;
	@%p73 bra 	$L__BB3_124;
	cvt.u64.u32 	%rd99, %r155;
	atom.global.add.u64 	%rd100, [%rd15+9216], %rd99;
$L__BB3_124:
	ld.shared.u32 	%r156, [%r150+5632];
	setp.eq.s32 	%p74, %r156, 0;
	@%p74 bra 	$L__BB3_126;
	cvt.u64.u32 	%rd101, %r156;
	atom.global.add.u64 	%rd102, [%rd15+11264], %rd101;
$L__BB3_126:
	ld.shared.u32 	%r157, [%r150+6656];
	setp.eq.s32 	%p75, %r157, 0;
	@%p75 bra 	$L__BB3_128;
	cvt.u64.u32 	%rd103, %r157;
	atom.global.add.u64 	%rd104, [%rd15+13312], %rd103;
$L__BB3_128:
	ld.shared.u32 	%r158, [%r150+7680];
	setp.eq.s32 	%p76, %r158, 0;
	@%p76 bra 	$L__BB3_130;
	cvt.u64.u32 	%rd105, %r158;
	atom.global.add.u64 	%rd106, [%rd15+15360], %rd105;
$L__BB3_130:
	add.s32 	%r482, %r482, 8;
	setp.ne.s32 	%p77, %r482, %r16;
	mov.u32 	%r484, %r16;
	@%p77 bra 	$L__BB3_114;
$L__BB3_131:
	setp.eq.s32 	%p78, %r3, 0;
	@%p78 bra 	$L__BB3_152;
	setp.lt.u32 	%p79, %r4, 3;
	@%p79 bra 	$L__BB3_142;
	shl.b32 	%r407, %r484, 10;
	add.s32 	%r161, %r6, %r407;
	ld.shared.u32 	%r162, [%r161+512];
	setp.eq.s32 	%p80, %r162, 0;
	@%p80 bra 	$L__BB3_135;
	shl.b32 	%r409, %r484, 8;
	add.s32 	%r410, %r409, %r400;
	mul.wide.u32 	%rd107, %r410, 8;
	add.s64 	%rd108, %rd2, %rd107;
	cvt.u64.u32 	%rd109, %r162;
	atom.global.add.u64 	%rd110, [%rd108+1024], %rd109;
$L__BB3_135:
	ld.shared.u32 	%r163, [%r161+1536];
	setp.eq.s32 	%p81, %r163, 0;
	@%p81 bra 	$L__BB3_137;
	shl.b32 	%r412, %r484, 8;
	add.s32 	%r413, %r412, %r400;
	add.s32 	%r414, %r413, 256;
	mul.wide.u32 	%rd111, %r414, 8;
	add.s64 	%rd112, %rd2, %rd111;
	cvt.u64.u32 	%rd113, %r163;
	atom.global.add.u64 	%rd114, [%rd112+1024], %rd113;
$L__BB3_137:
	ld.shared.u32 	%r164, [%r161+2560];
	setp.eq.s32 	%p82, %r164, 0;
	@%p82 bra 	$L__BB3_139;
	shl.b32 	%r416, %r484, 8;
	add.s32 	%r417, %r416, %r400;
	add.s32 	%r418, %r417, 512;
	mul.wide.u32 	%rd115, %r418, 8;
	add.s64 	%rd116, %rd2, %rd115;
	cvt.u64.u32 	%rd117, %r164;
	atom.global.add.u64 	%rd118, [%rd116+1024], %rd117;
$L__BB3_139:
	ld.shared.u32 	%r165, [%r161+3584];
	setp.eq.s32 	%p83, %r165, 0;
	@%p83 bra 	$L__BB3_141;
	shl.b32 	%r420, %r484, 8;
	add.s32 	%r421, %r420, %r400;
	add.s32 	%r422, %r421, 768;
	mul.wide.u32 	%rd119, %r422, 8;
	add.s64 	%rd120, %rd2, %rd119;
	cvt.u64.u32 	%rd121, %r165;
	atom.global.add.u64 	%rd122, [%rd120+1024], %rd121;
$L__BB3_141:
	add.s32 	%r484, %r484, 4;
$L__BB3_142:
	setp.eq.s32 	%p84, %r5, 0;
	@%p84 bra 	$L__BB3_152;
	setp.eq.s32 	%p85, %r135, 0;
	@%p85 bra 	$L__BB3_149;
	shl.b32 	%r423, %r484, 10;
	add.s32 	%r168, %r6, %r423;
	ld.shared.u32 	%r169, [%r168+512];
	setp.eq.s32 	%p86, %r169, 0;
	@%p86 bra 	$L__BB3_146;
	shl.b32 	%r425, %r484, 8;
	add.s32 	%r426, %r425, %r400;
	mul.wide.u32 	%rd123, %r426, 8;
	add.s64 	%rd124, %rd2, %rd123;
	cvt.u64.u32 	%rd125, %r169;
	atom.global.add.u64 	%rd126, [%rd124+1024], %rd125;
$L__BB3_146:
	ld.shared.u32 	%r170, [%r168+1536];
	setp.eq.s32 	%p87, %r170, 0;
	@%p87 bra 	$L__BB3_148;
	shl.b32 	%r428, %r484, 8;
	add.s32 	%r429, %r428, %r400;
	add.s32 	%r430, %r429, 256;
	mul.wide.u32 	%rd127, %r430, 8;
	add.s64 	%rd128, %rd2, %rd127;
	cvt.u64.u32 	%rd129, %r170;
	atom.global.add.u64 	%rd130, [%rd128+1024], %rd129;
$L__BB3_148:
	add.s32 	%r484, %r484, 2;
$L__BB3_149:
	setp.eq.s32 	%p88, %r17, 0;
	@%p88 bra 	$L__BB3_152;
	shl.b32 	%r431, %r484, 10;
	add.s32 	%r432, %r6, %r431;
	ld.shared.u32 	%r173, [%r432+512];
	setp.eq.s32 	%p89, %r173, 0;
	@%p89 bra 	$L__BB3_152;
	shl.b32 	%r434, %r484, 8;
	add.s32 	%r435, %r434, %r400;
	mul.wide.u32 	%rd131, %r435, 8;
	add.s64 	%rd132, %rd2, %rd131;
	cvt.u64.u32 	%rd133, %r173;
	atom.global.add.u64 	%rd134, [%rd132+1024], %rd133;
$L__BB3_152:
	bar.sync 	0;
	add.s64 	%rd135, %rd135, 1;
	setp.ne.s64 	%p90, %rd135, %rd6;
	@%p90 bra 	$L__BB3_2;
$L__BB3_153:
	ret;

}
	// .globl	_ZN3cub18CUB_300001_SM_10006detail10radix_sort33DeviceRadixSortExclusiveSumKernelINS1_5radix10policy_hubIiNS0_8NullTypeEyE10Policy1000EyEEvPT0_
.visible .entry _ZN3cub18CUB_300001_SM_10006detail10radix_sort33DeviceRadixSortExclusiveSumKernelINS1_5radix10policy_hubIiNS0_8NullTypeEyE10Policy1000EyEEvPT0_(
	.param .u64 .ptr .align 1 _ZN3cub18CUB_300001_SM_10006detail10radix_sort33DeviceRadixSortExclusiveSumKernelINS1_5radix10policy_hubIiNS0_8NullTypeEyE10Policy1000EyEEvPT0__param_0
)
{
	.reg .pred 	%p<4>;
	.reg .b32 	%r<28>;
	.reg .b64 	%rd<54>;
	// demoted variable
	.shared .align 16 .b8 _ZZN3cub18CUB_300001_SM_10006detail10radix_sort33DeviceRadixSortExclusiveSumKernelINS1_5radix10policy_hubIiNS0_8NullTypeEyE10Policy1000EyEEvPT0_E12temp_storage[2336];
	ld.param.u64 	%rd5, [_ZN3cub18CUB_300001_SM_10006detail10radix_sort33DeviceRadixSortExclusiveSumKernelINS1_5radix10policy_hubIiNS0_8NullTypeEyE10Policy1000EyEEvPT0__param_0];
	cvta.to.global.u64 	%rd6, %rd5;
	mov.u32 	%r3, %ctaid.x;
	shl.b32 	%r4, %r3, 8;
	mov.u32 	%r1, %tid.x;
	setp.gt.u32 	%p1, %r1, 255;
	add.s32 	%r5, %r4, %r1;
	mul.wide.s32 	%rd7, %r5, 8;
	add.s64 	%rd1, %rd6, %rd7;
	@%p1 bra 	$L__BB4_2;
	ld.global.u64 	%rd53, [%rd1];
$L__BB4_2:
	shr.u32 	%r6, %r1, 3;
	add.s32 	%r7, %r6, %r1;
	shl.b32 	%r8, %r7, 3;
	mov.u32 	%r9, _ZZN3cub18CUB_300001_SM_10006detail10radix_sort33DeviceRadixSortExclusiveSumKernelINS1_5radix10policy_hubIiNS0_8NullTypeEyE10Policy1000EyEEvPT0_E12temp_storage;
	add.s32 	%r10, %r9, %r8;
	add.s32 	%r2, %r10, 16;
	st.shared.u64 	[%r10+16], %rd53;
	bar.sync 	0;
	setp.gt.u32 	%p2, %r1, 31;
	@%p2 bra 	$L__BB4_4;
	mad.lo.s32 	%r27, %r1, 72, %r9;
	ld.shared.u64 	%rd23, [%r27+16];
	ld.shared.u64 	%rd24, [%r27+24];
	ld.shared.u64 	%rd25, [%r27+32];
	ld.shared.u64 	%rd26, [%r27+40];
	ld.shared.u64 	%rd27, [%r27+48];
	ld.shared.u64 	%rd28, [%r27+56];
	ld.shared.u64 	%rd29, [%r27+64];
	ld.shared.u64 	%rd30, [%r27+72];
	add.s64 	%rd31, %rd24, %rd23;
	add.s64 	%rd32, %rd31, %rd25;
	add.s64 	%rd33, %rd32, %rd26;
	add.s64 	%rd34, %rd33, %rd27;
	add.s64 	%rd35, %rd34, %rd28;
	add.s64 	%rd36, %rd35, %rd29;
	add.s64 	%rd10, %rd36, %rd30;
	mov.b32 	%r11, 1;
	mov.b32 	%r24, 0;
	mov.b32 	%r25, -1;
	// begin inline asm
	{  .reg .u64 r0;  .reg .u32 lo;  .reg .u32 hi;  .reg .pred p;  mov.b64 {lo, hi}, %rd10;  shfl.sync.up.b32 lo|p, lo, %r11, %r24, %r25;  shfl.sync.up.b32 hi|p, hi, %r11, %r24, %r25;  mov.b64 r0, {lo, hi};  @p add.u64 r0, r0, %rd10;  mov.u64 %rd8, r0;}
	// end inline asm
	mov.b32 	%r14, 2;
	// begin inline asm
	{  .reg .u64 r0;  .reg .u32 lo;  .reg .u32 hi;  .reg .pred p;  mov.b64 {lo, hi}, %rd8;  shfl.sync.up.b32 lo|p, lo, %r14, %r24, %r25;  shfl.sync.up.b32 hi|p, hi, %r14, %r24, %r25;  mov.b64 r0, {lo, hi};  @p add.u64 r0, r0, %rd8;  mov.u64 %rd11, r0;}
	// end inline asm
	mov.b32 	%r17, 4;
	// begin inline asm
	{  .reg .u64 r0;  .reg .u32 lo;  .reg .u32 hi;  .reg .pred p;  mov.b64 {lo, hi}, %rd11;  shfl.sync.up.b32 lo|p, lo, %r17, %r24, %r25;  shfl.sync.up.b32 hi|p, hi, %r17, %r24, %r25;  mov.b64 r0, {lo, hi};  @p add.u64 r0, r0, %rd11;  mov.u64 %rd14, r0;}
	// end inline asm
	mov.b32 	%r20, 8;
	// begin inline asm
	{  .reg .u64 r0;  .reg .u32 lo;  .reg .u32 hi;  .reg .pred p;  mov.b64 {lo, hi}, %rd14;  shfl.sync.up.b32 lo|p, lo, %r20, %r24, %r25;  shfl.sync.up.b32 hi|p, hi, %r20, %r24, %r25;  mov.b64 r0, {lo, hi};  @p add.u64 r0, r0, %rd14;  mov.u64 %rd17, r0;}
	// end inline asm
	mov.b32 	%r23, 16;
	// begin inline asm
	{  .reg .u64 r0;  .reg .u32 lo;  .reg .u32 hi;  .reg .pred p;  mov.b64 {lo, hi}, %rd17;  shfl.sync.up.b32 lo|p, lo, %r23, %r24, %r25;  shfl.sync.up.b32 hi|p, hi, %r23, %r24, %r25;  mov.b64 r0, {lo, hi};  @p add.u64 r0, r0, %rd17;  mov.u64 %rd20, r0;}
	// end inline asm
	sub.s64 	%rd37, %rd20, %rd10;
	ld.shared.u64 	%rd38, [%r27+16];
	ld.shared.u64 	%rd39, [%r27+24];
	ld.shared.u64 	%rd40, [%r27+32];
	ld.shared.u64 	%rd41, [%r27+40];
	ld.shared.u64 	%rd42, [%r27+48];
	ld.shared.u64 	%rd43, [%r27+56];
	ld.shared.u64 	%rd44, [%r27+64];
	add.s64 	%rd45, %rd38, %rd37;
	add.s64 	%rd46, %rd39, %rd45;
	add.s64 	%rd47, %rd40, %rd46;
	add.s64 	%rd48, %rd41, %rd47;
	add.s64 	%rd49, %rd42, %rd48;
	add.s64 	%rd50, %rd43, %rd49;
	add.s64 	%rd51, %rd44, %rd50;
	st.shared.u64 	[%r27+16], %rd37;
	st.shared.u64 	[%r27+24], %rd45;
	st.shared.u64 	[%r27+32], %rd46;
	st.shared.u64 	[%r27+40], %rd47;
	st.shared.u64 	[%r27+48], %rd48;
	st.shared.u64 	[%r27+56], %rd49;
	st.shared.u64 	[%r27+64], %rd50;
	st.shared.u64 	[%r27+72], %rd51;
$L__BB4_4:
	setp.gt.u32 	%p3, %r1, 255;
	bar.sync 	0;
	@%p3 bra 	$L__BB4_6;
	ld.shared.u64 	%rd52, [%r2];
	st.global.u64 	[%rd1], %rd52;
$L__BB4_6:
	ret;

}
	// .globl	_ZN3cub18CUB_300001_SM_10006detail10radix_sort29DeviceRadixSortOnesweepKernelINS1_5radix10policy_hubIiNS0_8NullTypeEyE10Policy1000ELNS0_9SortOrderE0EiS6_yiiNS1_21identity_decomposer_tEEEvPT5_SC_PT3_PKSD_PT1_PKSH_PT2_PKSL_T4_iiT6_
.visible .entry _ZN3cub18CUB_300001_SM_10006detail10radix_sort29DeviceRadixSortOnesweepKernelINS1_5radix10policy_hubIiNS0_8NullTypeEyE10Policy1000ELNS0_9SortOrderE0EiS6_yiiNS1_21identity_decomposer_tEEEvPT5_SC_PT3_PKSD_PT1_PKSH_PT2_PKSL_T4_iiT6_(
	.param .u64 .ptr .align 1 _ZN3cub18CUB_300001_SM_10006detail10radix_sort29DeviceRadixSortOnesweepKernelINS1_5radix10policy_hubIiNS0_8NullTypeEyE10Policy1000ELNS0_9SortOrderE0EiS6_yiiNS1_21identity_decomposer_tEEEvPT5_SC_PT3_PKSD_PT1_PKSH_PT2_PKSL_T4_iiT6__param_0,
	.param .u64 .ptr .align 1 _ZN3cub18CUB_300001_SM_10006detail10radix_sort29DeviceRadixSortOnesweepKernelINS1_5radix10policy_hubIiNS0_8NullTypeEyE10Policy1000ELNS0_9SortOrderE0EiS6_yiiNS1_21identity_decomposer_tEEEvPT5_SC_PT3_PKSD_PT1_PKSH_PT2_PKSL_T4_iiT6__param_1,
	.param .u64 .ptr .align 1 _ZN3cub18CUB_300001_SM_10006detail10radix_sort29DeviceRadixSortOnesweepKernelINS1_5radix10policy_hubIiNS0_8NullTypeEyE10Policy1000ELNS0_9SortOrderE0EiS6_yiiNS1_21identity_decomposer_tEEEvPT5_SC_PT3_PKSD_PT1_PKSH_PT2_PKSL_T4_iiT6__param_2,
	.param .u64 .ptr .align 1 _ZN3cub18CUB_300001_SM_10006detail10radix_sort29DeviceRadixSortOnesweepKernelINS1_5radix10policy_hubIiNS0_8NullTypeEyE10Policy1000ELNS0_9SortOrderE0EiS6_yiiNS1_21identity_decomposer_tEEEvPT5_SC_PT3_PKSD_PT1_PKSH_PT2_PKSL_T4_iiT6__param_3,
	.param .u64 .ptr .align 1 _ZN3cub18CUB_300001_SM_10006detail10radix_sort29DeviceRadixSortOnesweepKernelINS1_5radix10policy_hubIiNS0_8NullTypeEyE10Policy1000ELNS0_9SortOrderE0EiS6_yiiNS1_21identity_decomposer_tEEEvPT5_SC_PT3_PKSD_PT1_PKSH_PT2_PKSL_T4_iiT6__param_4,
	.param .u64 .ptr .align 1 _ZN3cub18CUB_300001_SM_10006detail10radix_sort29DeviceRadixSortOnesweepKernelINS1_5radix10policy_hubIiNS0_8NullTypeEyE10Policy1000ELNS0_9SortOrderE0EiS6_yiiNS1_21identity_decomposer_tEEEvPT5_SC_PT3_PKSD_PT1_PKSH_PT2_PKSL_T4_iiT6__param_5,
	.param .u64 .ptr .align 1 _ZN3cub18CUB_300001_SM_10006detail10radix_sort29DeviceRadixSortOnesweepKernelINS1_5radix10policy_hubIiNS0_8NullTypeEyE10Policy1000ELNS0_9SortOrderE0EiS6_yiiNS1_21identity_decomposer_tEEEvPT5_SC_PT3_PKSD_PT1_PKSH_PT2_PKSL_T4_iiT6__param_6,
	.param .u64 .ptr .align 1 _ZN3cub18CUB_300001_SM_10006detail10radix_sort29DeviceRadixSortOnesweepKernelINS1_5radix10policy_hubIiNS0_8NullTypeEyE10Policy1000ELNS0_9SortOrderE0EiS6_yiiNS1_21identity_decomposer_tEEEvPT5_SC_PT3_PKSD_PT1_PKSH_PT2_PKSL_T4_iiT6__param_7,
	.param .u32 _ZN3cub18CUB_300001_SM_10006detail10radix_sort29DeviceRadixSortOnesweepKernelINS1_5radix10policy_hubIiNS0_8NullTypeEyE10Policy1000ELNS0_9SortOrderE0EiS6_yiiNS1_21identity_decomposer_tEEEvPT5_SC_PT3_PKSD_PT1_PKSH_PT2_PKSL_T4_iiT6__param_8,
	.param .u32 _ZN3cub18CUB_300001_SM_10006detail10radix_sort29DeviceRadixSortOnesweepKernelINS1_5radix10policy_hubIiNS0_8NullTypeEyE10Policy1000ELNS0_9SortOrderE0EiS6_yiiNS1_21identity_decomposer_tEEEvPT5_SC_PT3_PKSD_PT1_PKSH_PT2_PKSL_T4_iiT6__param_9,
	.param .u32 _ZN3cub18CUB_300001_SM_10006detail10radix_sort29DeviceRadixSortOnesweepKernelINS1_5radix10policy_hubIiNS0_8NullTypeEyE10Policy1000ELNS0_9SortOrderE0EiS6_yiiNS1_21identity_decomposer_tEEEvPT5_SC_PT3_PKSD_PT1_PKSH_PT2_PKSL_T4_iiT6__param_10,
	.param .align 1 .b8 _ZN3cub18CUB_300001_SM_10006detail10radix_sort29DeviceRadixSortOnesweepKernelINS1_5radix10policy_hubIiNS0_8NullTypeEyE10Policy1000ELNS0_9SortOrderE0EiS6_yiiNS1_21identity_decomposer_tEEEvPT5_SC_PT3_PKSD_PT1_PKSH_PT2_PKSL_T4_iiT6__param_11[1]
)
.maxntid 384
{
	.reg .pred 	%p<142>;
	.reg .b32 	%r<1806>;
	.reg .b64 	%rd<239>;
	// demoted variable
	.shared .align 16 .b8 _ZZN3cub18CUB_300001_SM_10006detail10radix_sort29DeviceRadixSortOnesweepKernelINS1_5radix10policy_hubIiNS0_8NullTypeEyE10Policy1000ELNS0_9SortOrderE0EiS6_yiiNS1_21identity_decomposer_tEEEvPT5_SC_PT3_PKSD_PT1_PKSH_PT2_PKSL_T4_iiT6_E1s[31232];
	ld.param.u64 	%rd21, [_ZN3cub18CUB_300001_SM_10006detail10radix_sort29DeviceRadixSortOnesweepKernelINS1_5radix10policy_hubIiNS0_8NullTypeEyE10Policy1000ELNS0_9SortOrderE0EiS6_yiiNS1_21identity_decomposer_tEEEvPT5_SC_PT3_PKSD_PT1_PKSH_PT2_PKSL_T4_iiT6__param_1];
	ld.param.u64 	%rd24, [_ZN3cub18CUB_300001_SM_10006detail10radix_sort29DeviceRadixSortOnesweepKernelINS1_5radix10policy_hubIiNS0_8NullTypeEyE10Policy1000ELNS0_9SortOrderE0EiS6_yiiNS1_21identity_decomposer_tEEEvPT5_SC_PT3_PKSD_PT1_PKSH_PT2_PKSL_T4_iiT6__param_4];
	ld.param.u64 	%rd25, [_ZN3cub18CUB_300001_SM_10006detail10radix_sort29DeviceRadixSortOnesweepKernelINS1_5radix10policy_hubIiNS0_8NullTypeEyE10Policy1000ELNS0_9SortOrderE0EiS6_yiiNS1_21identity_decomposer_tEEEvPT5_SC_PT3_PKSD_PT1_PKSH_PT2_PKSL_T4_iiT6__param_5];
	ld.param.u32 	%r293, [_ZN3cub18CUB_300001_SM_10006detail10radix_sort29DeviceRadixSortOnesweepKernelINS1_5radix10policy_hubIiNS0_8NullTypeEyE10Policy1000ELNS0_9SortOrderE0EiS6_yiiNS1_21identity_decomposer_tEEEvPT5_SC_PT3_PKSD_PT1_PKSH_PT2_PKSL_T4_iiT6__param_9];
	ld.param.u32 	%r294, [_ZN3cub18CUB_300001_SM_10006detail10radix_sort29DeviceRadixSortOnesweepKernelINS1_5radix10policy_hubIiNS0_8NullTypeEyE10Policy1000ELNS0_9SortOrderE0EiS6_yiiNS1_21identity_decomposer_tEEEvPT5_SC_PT3_PKSD_PT1_PKSH_PT2_PKSL_T4_iiT6__param_10];
	cvta.to.global.u64 	%rd1, %rd24;
	cvta.to.global.u64 	%rd2, %rd25;
	mov.u32 	%r1, %tid.x;
	// begin inline asm
	mov.u32 %r295, %laneid;
	// end inline asm
	setp.ne.s32 	%p1, %r1, 0;
	@%p1 bra 	$L__BB5_2;
	cvta.to.global.u64 	%rd26, %rd21;
	atom.global.add.u32 	%r296, [%rd26], 1;
	st.shared.u32 	[_ZZN3cub18CUB_300001_SM_10006detail10radix_sort29DeviceRadixSortOnesweepKernelINS1_5radix10policy_hubIiNS0_8NullTypeEyE10Policy1000ELNS0_9SortOrderE0EiS6_yiiNS1_21identity_decomposer_tEEEvPT5_SC_PT3_PKSD_PT1_PKSH_PT2_PKSL_T4_iiT6_E1s+29184], %r296;
$L__BB5_2:
	ld.param.u32 	%r1706, [_ZN3cub18CUB_300001_SM_10006detail10radix_sort29DeviceRadixSortOnesweepKernelINS1_5radix10policy_hubIiNS0_8NullTypeEyE10Policy1000ELNS0_9SortOrderE0EiS6_yiiNS1_21identity_decomposer_tEEEvPT5_SC_PT3_PKSD_PT1_PKSH_PT2_PKSL_T4_iiT6__param_8];
	bar.sync 	0;
	ld.shared.u32 	%r3, [_ZZN3cub18CUB_300001_SM_10006detail10radix_sort29DeviceRadixSortOnesweepKernelINS1_5radix10policy_hubIiNS0_8NullTypeEyE10Policy1000ELNS0_9SortOrderE0EiS6_yiiNS1_21identity_decomposer_tEEEvPT5_SC_PT3_PKSD_PT1_PKSH_PT2_PKSL_T4_iiT6_E1s+29184];
	mul.lo.s32 	%r297, %r3, 7296;
	add.s32 	%r4, %r297, 7296;
	setp.gt.s32 	%p2, %r4, %r1706;
	cvt.s64.s32 	%rd3, %r297;
	@%p2 bra 	$L__BB5_4;
	and.b32  	%r298, %r1, 31;
	and.b32  	%r299, %r1, 992;
	mul.lo.s32 	%r300, %r299, 19;
	or.b32  	%r301, %r300, %r298;
	cvt.u64.u32 	%rd27, %r301;
	add.s64 	%rd28, %rd27, %rd3;
	shl.b64 	%rd29, %rd28, 2;
	add.s64 	%rd30, %rd2, %rd29;
	ld.global.u32 	%r1732, [%rd30];
	ld.global.u32 	%r1733, [%rd30+128];
	ld.global.u32 	%r1734, [%rd30+256];
	ld.global.u32 	%r1735, [%rd30+384];
	ld.global.u32 	%r1736, [%rd30+512];
	ld.global.u32 	%r1737, [%rd30+640];
	ld.global.u32 	%r1738, [%rd30+768];
	ld.global.u32 	%r1739, [%rd30+896];
	ld.global.u32 	%r1740, [%rd30+1024];
	ld.global.u32 	%r1741, [%rd30+1152];
	ld.global.u32 	%r1742, [%rd30+1280];
	ld.global.u32 	%r1743, [%rd30+1408];
	ld.global.u32 	%r1744, [%rd30+1536];
	ld.global.u32 	%r1745, [%rd30+1664];
	ld.global.u32 	%r1746, [%rd30+1792];
	ld.global.u32 	%r1747, [%rd30+1920];
	ld.global.u32 	%r1748, [%rd30+2048];
	ld.global.u32 	%r1749, [%rd30+2176];
	ld.global.u32 	%r1750, [%rd30+2304];
	bra.uni 	$L__BB5_42;
$L__BB5_4:
	ld.param.u32 	%r1707, [_ZN3cub18CUB_300001_SM_10006detail10radix_sort29DeviceRadixSortOnesweepKernelINS1_5radix10policy_hubIiNS0_8NullTypeEyE10Policy1000ELNS0_9SortOrderE0EiS6_yiiNS1_21identity_decomposer_tEEEvPT5_SC_PT3_PKSD_PT1_PKSH_PT2_PKSL_T4_iiT6__param_8];
	cvt.u32.u64 	%r303, %rd3;
	sub.s32 	%r24, %r1707, %r303;
	and.b32  	%r304, %r1, 31;
	and.b32  	%r305, %r1, 992;
	mul.lo.s32 	%r306, %r305, 19;
	or.b32  	%r25, %r306, %r304;
	setp.ge.s32 	%p3, %r25, %r24;
	cvt.u64.u32 	%rd31, %r25;
	add.s64 	%rd32, %rd31, %rd3;
	shl.b64 	%rd33, %rd32, 2;
	add.s64 	%rd4, %rd2, %rd33;
	mov.b32 	%r1732, 2147483647;
	@%p3 bra 	$L__BB5_6;
	ld.global.u32 	%r1732, [%rd4];
$L__BB5_6:
	add.s32 	%r308, %r25, 32;
	setp.ge.s32 	%p4, %r308, %r24;
	mov.b32 	%r1733, 2147483647;
	@%p4 bra 	$L__BB5_8;
	ld.global.u32 	%r1733, [%rd4+128];
$L__BB5_8:
	add.s32 	%r310, %r25, 64;
	setp.ge.s32 	%p5, %r310, %r24;
	mov.b32 	%r1734, 2147483647;
	@%p5 bra 	$L__BB5_10;
	ld.global.u32 	%r1734, [%rd4+256];
$L__BB5_10:
	add.s32 	%r312, %r25, 96;
	setp.ge.s32 	%p6, %r312, %r24;
	mov.b32 	%r1735, 2147483647;
	@%p6 bra 	$L__BB5_12;
	ld.global.u32 	%r1735, [%rd4+384];
$L__BB5_12:
	add.s32 	%r314, %r25, 128;
	setp.ge.s32 	%p7, %r314, %r24;
	mov.b32 	%r1736, 2147483647;
	@%p7 bra 	$L__BB5_14;
	ld.global.u32 	%r1736, [%rd4+512];
$L__BB5_14:
	add.s32 	%r316, %r25, 160;
	setp.ge.s32 	%p8, %r316, %r24;
	mov.b32 	%r1737, 2147483647;
	@%p8 bra 	$L__BB5_16;
	ld.global.u32 	%r1737, [%rd4+640];
$L__BB5_16:
	add.s32 	%r318, %r25, 192;
	setp.ge.s32 	%p9, %r318, %r24;
	mov.b32 	%r1738, 2147483647;
	@%p9 bra 	$L__BB5_18;
	ld.global.u32 	%r1738, [%rd4+768];
$L__BB5_18:
	add.s32 	%r320, %r25, 224;
	setp.ge.s32 	%p10, %r320, %r24;
	mov.b32 	%r1739, 2147483647;
	@%p10 bra 	$L__BB5_20;
	ld.global.u32 	%r1739, [%rd4+896];
$L__BB5_20:
	add.s32 	%r322, %r25, 256;
	setp.ge.s32 	%p11, %r322, %r24;
	mov.b32 	%r1740, 2147483647;
	@%p11 bra 	$L__BB5_22;
	ld.global.u32 	%r1740, [%rd4+1024];
$L__BB5_22:
	add.s32 	%r324, %r25, 288;
	setp.ge.s32 	%p12, %r324, %r24;
	mov.b32 	%r1741, 2147483647;
	@%p12 bra 	$L__BB5_24;
	ld.global.u32 	%r1741, [%rd4+1152];
$L__BB5_24:
	add.s32 	%r326, %r25, 320;
	setp.ge.s32 	%p13, %r326, %r24;
	mov.b32 	%r1742, 2147483647;
	@%p13 bra 	$L__BB5_26;
	ld.global.u32 	%r1742, [%rd4+1280];
$L__BB5_26:
	add.s32 	%r328, %r25, 352;
	setp.ge.s32 	%p14, %r328, %r24;
	mov.b32 	%r1743, 2147483647;
	@%p14 bra 	$L__BB5_28;
	ld.global.u32 	%r1743, [%rd4+1408];
$L__BB5_28:
	add.s32 	%r330, %r25, 384;
	setp.ge.s32 	%p15, %r330, %r24;
	mov.b32 	%r1744, 2147483647;
	@%p15 bra 	$L__BB5_30;
	ld.global.u32 	%r1744, [%rd4+1536];
$L__BB5_30:
	add.s32 	%r332, %r25, 416;
	setp.ge.s32 	%p16, %r332, %r24;
	mov.b32 	%r1745, 2147483647;
	@%p16 bra 	$L__BB5_32;
	ld.global.u32 	%r1745, [%rd4+1664];
$L__BB5_32:
	add.s32 	%r334, %r25, 448;
	setp.ge.s32 	%p17, %r334, %r24;
	mov.b32 	%r1746, 2147483647;
	@%p17 bra 	$L__BB5_34;
	ld.global.u32 	%r1746, [%rd4+1792];
$L__BB5_34:
	add.s32 	%r336, %r25, 480;
	setp.ge.s32 	%p18, %r336, %r24;
	mov.b32 	%r1747, 2147483647;
	@%p18 bra 	$L__BB5_36;
	ld.global.u32 	%r1747, [%rd4+1920];
$L__BB5_36:
	add.s32 	%r338, %r25, 512;
	setp.ge.s32 	%p19, %r338, %r24;
	mov.b32 	%r1748, 2147483647;
	@%p19 bra 	$L__BB5_38;
	ld.global.u32 	%r1748, [%rd4+2048];
$L__BB5_38:
	add.s32 	%r340, %r25, 544;
	setp.ge.s32 	%p20, %r340, %r24;
	mov.b32 	%r1749, 2147483647;
	@%p20 bra 	$L__BB5_40;
	ld.global.u32 	%r1749, [%rd4+2176];
$L__BB5_40:
	add.s32 	%r342, %r25, 576;
	setp.ge.s32 	%p21, %r342, %r24;
	mov.b32 	%r1750, 2147483647;
	@%p21 bra 	$L__BB5_42;
	ld.global.u32 	%r1750, [%rd4+2304];
$L__BB5_42:
	mov.b32 	%r343, -1;
	shl.b32 	%r344, %r343, %r294;
	not.b32 	%r82, %r344;
	shr.u32 	%r83, %r1, 5;
	shl.b32 	%r345, %r83, 10;
	mov.u32 	%r346, _ZZN3cub18CUB_300001_SM_10006detail10radix_sort29DeviceRadixSortOnesweepKernelINS1_5radix10policy_hubIiNS0_8NullTypeEyE10Policy1000ELNS0_9SortOrderE0EiS6_yiiNS1_21identity_decomposer_tEEEvPT5_SC_PT3_PKSD_PT1_PKSH_PT2_PKSL_T4_iiT6_E1s;
	add.s32 	%r84, %r346, %r345;
	setp.gt.s32 	%p22, %r295, 255;
	@%p22 bra 	$L__BB5_55;
	max.s32 	%r347, %r295, 224;
	sub.s32 	%r348, %r347, %r295;
	add.s32 	%r349, %r348, 31;
	shr.u32 	%r350, %r349, 5;
	add.s32 	%r85, %r350, 1;
	and.b32  	%r86, %r85, 15;
	setp.lt.u32 	%p23, %r349, 480;
	mov.u32 	%r1754, %r295;
	@%p23 bra 	$L__BB5_46;
	and.b32  	%r351, %r85, 268435440;
	neg.s32 	%r1752, %r351;
	shl.b32 	%r353, %r295, 2;
	add.s32 	%r354, %r345, %r353;
	add.s32 	%r356, %r354, %r346;
	add.s32 	%r1751, %r356, 1024;
	mov.u32 	%r1754, %r295;
$L__BB5_45:
	.pragma "nounroll";
	mov.b32 	%r357, 0;
	st.shared.u32 	[%r1751+-1024], %r357;
	st.shared.u32 	[%r1751+-896], %r357;
	st.shared.u32 	[%r1751+-768], %r357;
	st.shared.u32 	[%r1751+-640], %r357;
	st.shared.u32 	[%r1751+-512], %r357;
	st.shared.u32 	[%r1751+-384], %r357;
	st.shared.u32 	[%r1751+-256], %r357;
	st.shared.u32 	[%r1751+-128], %r357;
	st.shared.u32 	[%r1751], %r357;
	st.shared.u32 	[%r1751+128], %r357;
	st.shared.u32 	[%r1751+256], %r357;
	st.shared.u32 	[%r1751+384], %r357;
	st.shared.u32 	[%r1751+512], %r357;
	st.shared.u32 	[%r1751+640], %r357;
	st.shared.u32 	[%r1751+768], %r357;
	st.shared.u32 	[%r1751+896], %r357;
	add.s32 	%r1754, %r1754, 512;
	add.s32 	%r1752, %r1752, 16;
	add.s32 	%r1751, %r1751, 2048;
	setp.ne.s32 	%p24, %r1752, 0;
	@%p24 bra 	$L__BB5_45;
$L__BB5_46:
	setp.eq.s32 	%p25, %r86, 0;
	@%p25 bra 	$L__BB5_55;
	and.b32  	%r96, %r85, 7;
	setp.lt.u32 	%p26, %r86, 8;
	@%p26 bra 	$L__BB5_49;
	shl.b32 	%r358, %r1754, 2;
	add.s32 	%r359, %r84, %r358;
	mov.b32 	%r360, 0;
	st.shared.u32 	[%r359], %r360;
	st.shared.u32 	[%r359+128], %r360;
	st.shared.u32 	[%r359+256], %r360;
	st.shared.u32 	[%r359+384], %r360;
	st.shared.u32 	[%r359+512], %r360;
	st.shared.u32 	[%r359+640], %r360;
	st.shared.u32 	[%r359+768], %r360;
	st.shared.u32 	[%r359+896], %r360;
	add.s32 	%r1754, %r1754, 256;
$L__BB5_49:
	setp.eq.s32 	%p27, %r96, 0;
	@%p27 bra 	$L__BB5_55;
	and.b32  	%r99, %r85, 3;
	setp.lt.u32 	%p28, %r96, 4;
	@%p28 bra 	$L__BB5_52;
	shl.b32 	%r361, %r1754, 2;
	add.s32 	%r362, %r84, %r361;
	mov.b32 	%r363, 0;
	st.shared.u32 	[%r362], %r363;
	st.shared.u32 	[%r362+128], %r363;
	st.shared.u32 	[%r362+256], %r363;
	st.shared.u32 	[%r362+384], %r363;
	add.s32 	%r1754, %r1754, 128;
$L__BB5_52:
	setp.eq.s32 	%p29, %r99, 0;
	@%p29 bra 	$L__BB5_55;
	shl.b32 	%r365, %r1754, 2;
	add.s32 	%r366, %r345, %r365;
	add.s32 	%r1758, %r346, %r366;
	neg.s32 	%r1757, %r99;
$L__BB5_54:
	.pragma "nounroll";
	mov.b32 	%r368, 0;
	st.shared.u32 	[%r1758], %r368;
	add.s32 	%r1758, %r1758, 128;
	add.s32 	%r1757, %r1757, 1;
	setp.ne.s32 	%p30, %r1757, 0;
	@%p30 bra 	$L__BB5_54;
$L__BB5_55:
	bar.warp.sync 	-1;
	xor.b32  	%r370, %r1732, -2147483648;
	shr.u32 	%r371, %r370, %r293;
	and.b32  	%r108, %r371, %r82;
	shl.b32 	%r372, %r108, 2;
	add.s32 	%r373, %r84, %r372;
	atom.shared.add.u32 	%r374, [%r373], 1;
	xor.b32  	%r375, %r1733, -2147483648;
	shr.u32 	%r376, %r375, %r293;
	and.b32  	%r377, %r376, %r82;
	shl.b32 	%r378, %r377, 2;
	add.s32 	%r379, %r84, %r378;
	atom.shared.add.u32 	%r380, [%r379], 1;
	xor.b32  	%r381, %r1734, -2147483648;
	shr.u32 	%r382, %r381, %r293;
	and.b32  	%r383, %r382, %r82;
	shl.b32 	%r384, %r383, 2;
	add.s32 	%r385, %r84, %r384;
	atom.shared.add.u32 	%r386, [%r385], 1;
	xor.b32  	%r387, %r1735, -2147483648;
	shr.u32 	%r388, %r387, %r293;
	and.b32  	%r389, %r388, %r82;
	shl.b32 	%r390, %r389, 2;
	add.s32 	%r391, %r84, %r390;
	atom.shared.add.u32 	%r392, [%r391], 1;
	xor.b32  	%r393, %r1736, -2147483648;
	shr.u32 	%r394, %r393, %r293;
	and.b32  	%r395, %r394, %r82;
	shl.b32 	%r396, %r395, 2;
	add.s32 	%r397, %r84, %r396;
	atom.shared.add.u32 	%r398, [%r397], 1;
	xor.b32  	%r399, %r1737, -2147483648;
	shr.u32 	%r400, %r399, %r293;
	and.b32  	%r401, %r400, %r82;
	shl.b32 	%r402, %r401, 2;
	add.s32 	%r403, %r84, %r402;
	atom.shared.add.u32 	%r404, [%r403], 1;
	xor.b32  	%r405, %r1738, -2147483648;
	shr.u32 	%r406, %r405, %r293;
	and.b32  	%r407, %r406, %r82;
	shl.b32 	%r408, %r407, 2;
	add.s32 	%r409, %r84, %r408;
	atom.shared.add.u32 	%r410, [%r409], 1;
	xor.b32  	%r1771, %r1739, -2147483648;
	shr.u32 	%r411, %r1771, %r293;
	and.b32  	%r412, %r411, %r82;
	shl.b32 	%r413, %r412, 2;
	add.s32 	%r414, %r84, %r413;
	atom.shared.add.u32 	%r415, [%r414], 1;
	xor.b32  	%r1772, %r1740, -2147483648;
	shr.u32 	%r416, %r1772, %r293;
	and.b32  	%r417, %r416, %r82;
	shl.b32 	%r418, %r417, 2;
	add.s32 	%r419, %r84, %r418;
	atom.shared.add.u32 	%r420, [%r419], 1;
	xor.b32  	%r421, %r1741, -2147483648;
	shr.u32 	%r422, %r421, %r293;
	and.b32  	%r423, %r422, %r82;
	shl.b32 	%r424, %r423, 2;
	add.s32 	%r425, %r84, %r424;
	atom.shared.add.u32 	%r426, [%r425], 1;
	xor.b32  	%r427, %r1742, -2147483648;
	shr.u32 	%r428, %r427, %r293;
	and.b32  	%r429, %r428, %r82;
	shl.b32 	%r430, %r429, 2;
	add.s32 	%r431, %r84, %r430;
	atom.shared.add.u32 	%r432, [%r431], 1;
	xor.b32  	%r433, %r1743, -2147483648;
	shr.u32 	%r434, %r433, %r293;
	and.b32  	%r435, %r434, %r82;
	shl.b32 	%r436, %r435, 2;
	add.s32 	%r437, %r84, %r436;
	atom.shared.add.u32 	%r438, [%r437], 1;
	xor.b32  	%r439, %r1744, -2147483648;
	shr.u32 	%r440, %r439, %r293;
	and.b32  	%r441, %r440, %r82;
	shl.b32 	%r442, %r441, 2;
	add.s32 	%r443, %r84, %r442;
	atom.shared.add.u32 	%r444, [%r443], 1;
	xor.b32  	%r445, %r1745, -2147483648;
	shr.u32 	%r446, %r445, %r293;
	and.b32  	%r447, %r446, %r82;
	shl.b32 	%r448, %r447, 2;
	add.s32 	%r449, %r84, %r448;
	atom.shared.add.u32 	%r450, [%r449], 1;
	xor.b32  	%r451, %r1746, -2147483648;
	shr.u32 	%r452, %r451, %r293;
	and.b32  	%r453, %r452, %r82;
	shl.b32 	%r454, %r453, 2;
	add.s32 	%r455, %r84, %r454;
	atom.shared.add.u32 	%r456, [%r455], 1;
	xor.b32  	%r457, %r1747, -2147483648;
	shr.u32 	%r458, %r457, %r293;
	and.b32  	%r459, %r458, %r82;
	shl.b32 	%r460, %r459, 2;
	add.s32 	%r461, %r84, %r460;
	atom.shared.add.u32 	%r462, [%r461], 1;
	xor.b32  	%r463, %r1748, -2147483648;
	shr.u32 	%r464, %r463, %r293;
	and.b32  	%r465, %r464, %r82;
	shl.b32 	%r466, %r465, 2;
	add.s32 	%r467, %r84, %r466;
	atom.shared.add.u32 	%r468, [%r467], 1;
	xor.b32  	%r469, %r1749, -2147483648;
	shr.u32 	%r470, %r469, %r293;
	and.b32  	%r471, %r470, %r82;
	shl.b32 	%r472, %r471, 2;
	add.s32 	%r473, %r84, %r472;
	atom.shared.add.u32 	%r474, [%r473], 1;
	xor.b32  	%r475, %r1750, -2147483648;
	shr.u32 	%r476, %r475, %r293;
	and.b32  	%r477, %r476, %r82;
	shl.b32 	%r478, %r477, 2;
	add.s32 	%r479, %r84, %r478;
	atom.shared.add.u32 	%r480, [%r479], 1;
	bar.sync 	0;
	setp.gt.u32 	%p31, %r1, 255;
	shl.b32 	%r481, %r1, 2;
	add.s32 	%r111, %r346, %r481;
	mov.b32 	%r1759, 0;
	@%p31 bra 	$L__BB5_57;
	ld.shared.u32 	%r483, [%r111];
	mov.b32 	%r484, 0;
	st.shared.u32 	[%r111], %r484;
	ld.shared.u32 	%r485, [%r111+1024];
	st.shared.u32 	[%r111+1024], %r483;
	add.s32 	%r486, %r485, %r483;
	ld.shared.u32 	%r487, [%r111+2048];
	st.shared.u32 	[%r111+2048], %r486;
	add.s32 	%r488, %r487, %r486;
	ld.shared.u32 	%r489, [%r111+3072];
	st.shared.u32 	[%r111+3072], %r488;
	add.s32 	%r490, %r489, %r488;
	ld.shared.u32 	%r491, [%r111+4096];
	st.shared.u32 	[%r111+4096], %r490;
	add.s32 	%r492, %r491, %r490;
	ld.shared.u32 	%r493, [%r111+5120];
	st.shared.u32 	[%r111+5120], %r492;
	add.s32 	%r494, %r493, %r492;
	ld.shared.u32 	%r495, [%r111+6144];
	st.shared.u32 	[%r111+6144], %r494;
	add.s32 	%r496, %r495, %r494;
	ld.shared.u32 	%r497, [%r111+7168];
	st.shared.u32 	[%r111+7168], %r496;
	add.s32 	%r498, %r497, %r496;
	ld.shared.u32 	%r499, [%r111+8192];
	st.shared.u32 	[%r111+8192], %r498;
	add.s32 	%r500, %r499, %r498;
	ld.shared.u32 	%r501, [%r111+9216];
	st.shared.u32 	[%r111+9216], %r500;
	add.s32 	%r502, %r501, %r500;
	ld.shared.u32 	%r503, [%r111+10240];
	st.shared.u32 	[%r111+10240], %r502;
	add.s32 	%r504, %r503, %r502;
	ld.shared.u32 	%r505, [%r111+11264];
	st.shared.u32 	[%r111+11264], %r504;
	add.s32 	%r1759, %r505, %r504;
$L__BB5_57:
	ld.param.u64 	%rd228, [_ZN3cub18CUB_300001_SM_10006detail10radix_sort29DeviceRadixSortOnesweepKernelINS1_5radix10policy_hubIiNS0_8NullTypeEyE10Policy1000ELNS0_9SortOrderE0EiS6_yiiNS1_21identity_decomposer_tEEEvPT5_SC_PT3_PKSD_PT1_PKSH_PT2_PKSL_T4_iiT6__param_0];
	setp.gt.u32 	%p32, %r1, 255;
	shl.b32 	%r506, %r3, 8;
	add.s32 	%r507, %r506, %r1;
	cvta.to.global.u64 	%rd5, %rd228;
	mul.wide.s32 	%rd34, %r507, 4;
	add.s64 	%rd6, %rd5, %rd34;
	@%p32 bra 	$L__BB5_59;
	or.b32  	%r508, %r1759, 1073741824;
	st.volatile.global.u32 	[%rd6], %r508;
$L__BB5_59:
	ld.param.u64 	%rd235, [_ZN3cub18CUB_300001_SM_10006detail10radix_sort29DeviceRadixSortOnesweepKernelINS1_5radix10policy_hubIiNS0_8NullTypeEyE10Policy1000ELNS0_9SortOrderE0EiS6_yiiNS1_21identity_decomposer_tEEEvPT5_SC_PT3_PKSD_PT1_PKSH_PT2_PKSL_T4_iiT6__param_3];
	xor.b32  	%r1773, %r1741, -2147483648;
	xor.b32  	%r1774, %r1742, -2147483648;
	xor.b32  	%r1765, %r1733, -2147483648;
	xor.b32  	%r1766, %r1734, -2147483648;
	xor.b32  	%r1777, %r1745, -2147483648;
	xor.b32  	%r1778, %r1746, -2147483648;
	xor.b32  	%r1764, %r1732, -2147483648;
	xor.b32  	%r1779, %r1747, -2147483648;
	xor.b32  	%r1780, %r1748, -2147483648;
	xor.b32  	%r1768, %r1736, -2147483648;
	xor.b32  	%r1767, %r1735, -2147483648;
	xor.b32  	%r1775, %r1743, -2147483648;
	xor.b32  	%r1782, %r1750, -2147483648;
	xor.b32  	%r1781, %r1749, -2147483648;
	xor.b32  	%r1769, %r1737, -2147483648;
	xor.b32  	%r1776, %r1744, -2147483648;
	xor.b32  	%r1770, %r1738, -2147483648;
	setp.lt.u32 	%p33, %r1, 256;
	setp.eq.s32 	%p34, %r1759, 7296;
	and.pred  	%p35, %p33, %p34;
	selp.u32 	%r509, 1, 0, %p35;
	{ 
	.reg .pred 	%p1; 
	.reg .pred 	%p2; 
	setp.ne.u32 	%p1, %r509, 0; 
	bar.red.or.pred 	%p2, 0, %p1; 
	selp.u32 	%r510, 1, 0, %p2; 
	}
	setp.eq.s32 	%p36, %r510, 0;
	cvt.u64.u32 	%rd7, %r1;
	cvta.to.global.u64 	%rd35, %rd235;
	mul.wide.u32 	%rd36, %r1, 8;
	add.s64 	%rd8, %rd35, %rd36;
	@%p36 bra 	$L__BB5_111;
	setp.gt.u32 	%p37, %r1, 255;
	setp.gt.u32 	%p38, %r1, %r108;
	selp.b32 	%r131, 7296, 0, %p38;
	shl.b32 	%r511, %r1, 3;
	mov.u32 	%r512, _ZZN3cub18CUB_300001_SM_10006detail10radix_sort29DeviceRadixSortOnesweepKernelINS1_5radix10policy_hubIiNS0_8NullTypeEyE10Policy1000ELNS0_9SortOrderE0EiS6_yiiNS1_21identity_decomposer_tEEEvPT5_SC_PT3_PKSD_PT1_PKSH_PT2_PKSL_T4_iiT6_E1s;
	add.s32 	%r513, %r512, %r511;
	add.s32 	%r132, %r513, 29184;
	@%p37 bra 	$L__BB5_68;
	ld.global.u64 	%rd37, [%rd8];
	cvt.u64.u32 	%rd38, %r131;
	sub.s64 	%rd237, %rd37, %rd38;
	st.shared.u64 	[%r132], %rd237;
	setp.lt.s32 	%p39, %r3, 1;
	mov.u32 	%r1763, %r1759;
	@%p39 bra 	$L__BB5_67;
	mov.b32 	%r1761, -1;
	mov.u32 	%r1760, %r3;
	mov.u32 	%r1763, %r1759;
$L__BB5_63:
	add.s32 	%r136, %r1760, -1;
	shl.b32 	%r515, %r136, 8;
	add.s32 	%r516, %r515, %r1;
	mul.wide.s32 	%rd39, %r516, 4;
	add.s64 	%rd10, %rd5, %rd39;
$L__BB5_64:
	membar.cta;
	ld.volatile.global.u32 	%r137, [%rd10];
	setp.eq.s32 	%p40, %r137, 0;
	@%p40 bra 	$L__BB5_64;
	and.b32  	%r517, %r137, 1073741823;
	add.s32 	%r1763, %r517, %r1763;
	setp.gt.s32 	%p41, %r137, -1;
	vote.sync.ballot.b32 	%r1761, %p41, %r1761;
	setp.gt.u32 	%p43, %r1760, 1;
	and.pred  	%p44, %p41, %p43;
	mov.u32 	%r1760, %r136;
	@%p44 bra 	$L__BB5_63;
	ld.shared.u64 	%rd237, [%r132];
$L__BB5_67:
	or.b32  	%r518, %r1763, -2147483648;
	st.volatile.global.u32 	[%rd6], %r518;
	sub.s32 	%r519, %r1763, %r1759;
	cvt.s64.s32 	%rd40, %r519;
	add.s64 	%rd41, %rd237, %rd40;
	st.shared.u64 	[%r132], %rd41;
$L__BB5_68:
	ld.param.u32 	%r1708, [_ZN3cub18CUB_300001_SM_10006detail10radix_sort29DeviceRadixSortOnesweepKernelINS1_5radix10policy_hubIiNS0_8NullTypeEyE10Policy1000ELNS0_9SortOrderE0EiS6_yiiNS1_21identity_decomposer_tEEEvPT5_SC_PT3_PKSD_PT1_PKSH_PT2_PKSL_T4_iiT6__param_8];
	ld.param.u64 	%rd231, [_ZN3cub18CUB_300001_SM_10006detail10radix_sort29DeviceRadixSortOnesweepKernelINS1_5radix10policy_hubIiNS0_8NullTypeEyE10Policy1000ELNS0_9SortOrderE0EiS6_yiiNS1_21identity_decomposer_tEEEvPT5_SC_PT3_PKSD_PT1_PKSH_PT2_PKSL_T4_iiT6__param_2];
	setp.gt.u32 	%p45, %r1, 255;
	setp.lt.s32 	%p46, %r4, %r1708;
	setp.eq.s64 	%p47, %rd231, 0;
	or.pred  	%p48, %p47, %p46;
	or.pred  	%p49, %p45, %p48;
	@%p49 bra 	$L__BB5_70;
	ld.param.u64 	%rd232, [_ZN3cub18CUB_300001_SM_10006detail10radix_sort29DeviceRadixSortOnesweepKernelINS1_5radix10policy_hubIiNS0_8NullTypeEyE10Policy1000ELNS0_9SortOrderE0EiS6_yiiNS1_21identity_decomposer_tEEEvPT5_SC_PT3_PKSD_PT1_PKSH_PT2_PKSL_T4_iiT6__param_2];
	ld.shared.u64 	%rd42, [%r132];
	cvt.u64.u32 	%rd43, %r131;
	cvt.s64.s32 	%rd44, %r1759;
	add.s64 	%rd45, %rd43, %rd44;
	add.s64 	%rd46, %rd45, %rd42;
	cvta.to.global.u64 	%rd47, %rd232;
	shl.b64 	%rd48, %rd7, 3;
	add.s64 	%rd49, %rd47, %rd48;
	st.global.u64 	[%rd49], %rd46;
$L__BB5_70:
	ld.param.u32 	%r1709, [_ZN3cub18CUB_300001_SM_10006detail10radix_sort29DeviceRadixSortOnesweepKernelINS1_5radix10policy_hubIiNS0_8NullTypeEyE10Policy1000ELNS0_9SortOrderE0EiS6_yiiNS1_21identity_decomposer_tEEEvPT5_SC_PT3_PKSD_PT1_PKSH_PT2_PKSL_T4_iiT6__param_8];
	setp.gt.s32 	%p50, %r4, %r1709;
	bar.sync 	0;
	shl.b32 	%r520, %r108, 3;
	add.s32 	%r522, %r512, %r520;
	ld.shared.u64 	%rd13, [%r522+29184];
	@%p50 bra 	$L__BB5_72;
	and.b32  	%r523, %r1, 31;
	and.b32  	%r524, %r1, 992;
	mul.lo.s32 	%r525, %r524, 19;
	or.b32  	%r526, %r525, %r523;
	cvt.u64.u32 	%rd50, %r526;
	add.s64 	%rd51, %rd13, %rd50;
	shl.b64 	%rd52, %rd51, 2;
	add.s64 	%rd53, %rd1, %rd52;
	st.global.u32 	[%rd53], %r1732;
	st.global.u32 	[%rd53+128], %r1733;
	st.global.u32 	[%rd53+256], %r1734;
	st.global.u32 	[%rd53+384], %r1735;
	st.global.u32 	[%rd53+512], %r1736;
	st.global.u32 	[%rd53+640], %r1737;
	st.global.u32 	[%rd53+768], %r1738;
	st.global.u32 	[%rd53+896], %r1739;
	st.global.u32 	[%rd53+1024], %r1740;
	st.global.u32 	[%rd53+1152], %r1741;
	st.global.u32 	[%rd53+1280], %r1742;
	st.global.u32 	[%rd53+1408], %r1743;
	st.global.u32 	[%rd53+1536], %r1744;
	st.global.u32 	[%rd53+1664], %r1745;
	st.global.u32 	[%rd53+1792], %r1746;
	st.global.u32 	[%rd53+1920], %r1747;
	st.global.u32 	[%rd53+2048], %r1748;
	st.global.u32 	[%rd53+2176], %r1749;
	st.global.u32 	[%rd53+2304], %r1750;
	bra.uni 	$L__BB5_110;
$L__BB5_72:
	ld.param.u32 	%r1710, [_ZN3cub18CUB_300001_SM_10006detail10radix_sort29DeviceRadixSortOnesweepKernelINS1_5radix10policy_hubIiNS0_8NullTypeEyE10Policy1000ELNS0_9SortOrderE0EiS6_yiiNS1_21identity_decomposer_tEEEvPT5_SC_PT3_PKSD_PT1_PKSH_PT2_PKSL_T4_iiT6__param_8];
	mad.lo.s32 	%r141, %r3, -7296, %r1710;
	and.b32  	%r527, %r1, 31;
	and.b32  	%r528, %r1, 992;
	mul.lo.s32 	%r529, %r528, 19;
	or.b32  	%r142, %r529, %r527;
	setp.ge.s32 	%p51, %r142, %r141;
	cvt.u64.u32 	%rd54, %r142;
	add.s64 	%rd55, %rd13, %rd54;
	shl.b64 	%rd56, %rd55, 2;
	add.s64 	%rd14, %rd1, %rd56;
	@%p51 bra 	$L__BB5_74;
	st.global.u32 	[%rd14], %r1732;
$L__BB5_74:
	add.s32 	%r530, %r142, 32;
	setp.ge.s32 	%p52, %r530, %r141;
	@%p52 bra 	$L__BB5_76;
	st.global.u32 	[%rd14+128], %r1733;
$L__BB5_76:
	add.s32 	%r531, %r142, 64;
	setp.ge.s32 	%p53, %r531, %r141;
	@%p53 bra 	$L__BB5_78;
	st.global.u32 	[%rd14+256], %r1734;
$L__BB5_78:
	add.s32 	%r532, %r142, 96;
	setp.ge.s32 	%p54, %r532, %r141;
	@%p54 bra 	$L__BB5_80;
	st.global.u32 	[%rd14+384], %r1735;
$L__BB5_80:
	add.s32 	%r533, %r142, 128;
	setp.ge.s32 	%p55, %r533, %r141;
	@%p55 bra 	$L__BB5_82;
	st.global.u32 	[%rd14+512], %r1736;
$L__BB5_82:
	add.s32 	%r534, %r142, 160;
	setp.ge.s32 	%p56, %r534, %r141;
	@%p56 bra 	$L__BB5_84;
	st.global.u32 	[%rd14+640], %r1737;
$L__BB5_84:
	add.s32 	%r535, %r142, 192;
	setp.ge.s32 	%p57, %r535, %r141;
	@%p57 bra 	$L__BB5_86;
	st.global.u32 	[%rd14+768], %r1738;
$L__BB5_86:
	add.s32 	%r536, %r142, 224;
	setp.ge.s32 	%p58, %r536, %r141;
	@%p58 bra 	$L__BB5_88;
	st.global.u32 	[%rd14+896], %r1739;
$L__BB5_88:
	add.s32 	%r537, %r142, 256;
	setp.ge.s32 	%p59, %r537, %r141;
	@%p59 bra 	$L__BB5_90;
	st.global.u32 	[%rd14+1024], %r1740;
$L__BB5_90:
	add.s32 	%r538, %r142, 288;
	setp.ge.s32 	%p60, %r538, %r141;
	@%p60 bra 	$L__BB5_92;
	st.global.u32 	[%rd14+1152], %r1741;
$L__BB5_92:
	add.s32 	%r539, %r142, 320;
	setp.ge.s32 	%p61, %r539, %r141;
	@%p61 bra 	$L__BB5_94;
	st.global.u32 	[%rd14+1280], %r1742;
$L__BB5_94:
	add.s32 	%r540, %r142, 352;
	setp.ge.s32 	%p62, %r540, %r141;
	@%p62 bra 	$L__BB5_96;
	st.global.u32 	[%rd14+1408], %r1743;
$L__BB5_96:
	add.s32 	%r541, %r142, 384;
	setp.ge.s32 	%p63, %r541, %r141;
	@%p63 bra 	$L__BB5_98;
	st.global.u32 	[%rd14+1536], %r1744;
$L__BB5_98:
	add.s32 	%r542, %r142, 416;
	setp.ge.s32 	%p64, %r542, %r141;
	@%p64 bra 	$L__BB5_100;
	st.global.u32 	[%rd14+1664], %r1745;
$L__BB5_100:
	add.s32 	%r543, %r142, 448;
	setp.ge.s32 	%p65, %r543, %r141;
	@%p65 bra 	$L__BB5_102;
	st.global.u32 	[%rd14+1792], %r1746;
$L__BB5_102:
	add.s32 	%r544, %r142, 480;
	setp.ge.s32 	%p66, %r544, %r141;
	@%p66 bra 	$L__BB5_104;
	st.global.u32 	[%rd14+1920], %r1747;
$L__BB5_104:
	add.s32 	%r545, %r142, 512;
	setp.ge.s32 	%p67, %r545, %r141;
	@%p67 bra 	$L__BB5_106;
	st.global.u32 	[%rd14+2048], %r1748;
$L__BB5_106:
	add.s32 	%r546, %r142, 544;
	setp.ge.s32 	%p68, %r546, %r141;
	@%p68 bra 	$L__BB5_108;
	st.global.u32 	[%rd14+2176], %r1749;
$L__BB5_108:
	add.s32 	%r547, %r142, 576;
	setp.ge.s32 	%p69, %r547, %r141;
	@%p69 bra 	$L__BB5_110;
	st.global.u32 	[%rd14+2304], %r1750;
$L__BB5_110:
	// begin inline asm
	exit;
	// end inline asm
	mov.u32 	%r1764, %r1732;
	mov.u32 	%r1765, %r1733;
	mov.u32 	%r1766, %r1734;
	mov.u32 	%r1767, %r1735;
	mov.u32 	%r1768, %r1736;
	mov.u32 	%r1769, %r1737;
	mov.u32 	%r1770, %r1738;
	mov.u32 	%r1771, %r1739;
	mov.u32 	%r1772, %r1740;
	mov.u32 	%r1773, %r1741;
	mov.u32 	%r1774, %r1742;
	mov.u32 	%r1775, %r1743;
	mov.u32 	%r1776, %r1744;
	mov.u32 	%r1777, %r1745;
	mov.u32 	%r1778, %r1746;
	mov.u32 	%r1779, %r1747;
	mov.u32 	%r1780, %r1748;
	mov.u32 	%r1781, %r1749;
	mov.u32 	%r1782, %r1750;
$L__BB5_111:
	mul.hi.u32 	%r548, %r1, 357913942;
	add.s32 	%r549, %r548, %r1;
	shl.b32 	%r550, %r549, 2;
	mov.u32 	%r551, _ZZN3cub18CUB_300001_SM_10006detail10radix_sort29DeviceRadixSortOnesweepKernelINS1_5radix10policy_hubIiNS0_8NullTypeEyE10Policy1000ELNS0_9SortOrderE0EiS6_yiiNS1_21identity_decomposer_tEEEvPT5_SC_PT3_PKSD_PT1_PKSH_PT2_PKSL_T4_iiT6_E1s;
	add.s32 	%r552, %r551, %r550;
	add.s32 	%r162, %r552, 13328;
	st.shared.u32 	[%r552+13328], %r1759;
	bar.sync 	0;
	setp.gt.u32 	%p70, %r1, 31;
	@%p70 bra 	$L__BB5_113;
	mad.lo.s32 	%r584, %r1, 52, %r551;
	ld.shared.u32 	%r585, [%r584+13328];
	ld.shared.u32 	%r586, [%r584+13332];
	ld.shared.u32 	%r587, [%r584+13336];
	ld.shared.u32 	%r588, [%r584+13340];
	ld.shared.u32 	%r589, [%r584+13344];
	ld.shared.u32 	%r590, [%r584+13348];
	ld.shared.u32 	%r591, [%r584+13352];
	ld.shared.u32 	%r592, [%r584+13356];
	ld.shared.u32 	%r593, [%r584+13360];
	ld.shared.u32 	%r594, [%r584+13364];
	ld.shared.u32 	%r595, [%r584+13368];
	ld.shared.u32 	%r596, [%r584+13372];
	add.s32 	%r597, %r586, %r585;
	add.s32 	%r598, %r597, %r587;
	add.s32 	%r599, %r598, %r588;
	add.s32 	%r600, %r599, %r589;
	add.s32 	%r601, %r600, %r590;
	add.s32 	%r602, %r601, %r591;
	add.s32 	%r603, %r602, %r592;
	add.s32 	%r604, %r603, %r593;
	add.s32 	%r605, %r604, %r594;
	add.s32 	%r606, %r605, %r595;
	add.s32 	%r557, %r606, %r596;
	mov.b32 	%r555, 1;
	mov.b32 	%r580, 0;
	mov.b32 	%r582, -1;
	// begin inline asm
	{  .reg .s32 r0;  .reg .pred p;  shfl.sync.up.b32 r0|p, %r557, %r555, %r580, %r582;  @p add.s32 r0, r0, %r557;  mov.s32 %r553, r0;}
	// end inline asm
	mov.b32 	%r561, 2;
	// begin inline asm
	{  .reg .s32 r0;  .reg .pred p;  shfl.sync.up.b32 r0|p, %r553, %r561, %r580, %r582;  @p add.s32 r0, r0, %r553;  mov.s32 %r559, r0;}
	// end inline asm
	mov.b32 	%r567, 4;
	// begin inline asm
	{  .reg .s32 r0;  .reg .pred p;  shfl.sync.up.b32 r0|p, %r559, %r567, %r580, %r582;  @p add.s32 r0, r0, %r559;  mov.s32 %r565, r0;}
	// end inline asm
	mov.b32 	%r573, 8;
	// begin inline asm
	{  .reg .s32 r0;  .reg .pred p;  shfl.sync.up.b32 r0|p, %r565, %r573, %r580, %r582;  @p add.s32 r0, r0, %r565;  mov.s32 %r571, r0;}
	// end inline asm
	mov.b32 	%r579, 16;
	// begin inline asm
	{  .reg .s32 r0;  .reg .pred p;  shfl.sync.up.b32 r0|p, %r571, %r579, %r580, %r582;  @p add.s32 r0, r0, %r571;  mov.s32 %r577, r0;}
	// end inline asm
	sub.s32 	%r607, %r577, %r557;
	add.s32 	%r608, %r585, %r607;
	add.s32 	%r609, %r586, %r608;
	add.s32 	%r610, %r587, %r609;
	add.s32 	%r611, %r588, %r610;
	add.s32 	%r612, %r589, %r611;
	add.s32 	%r613, %r590, %r612;
	add.s32 	%r614, %r591, %r613;
	add.s32 	%r615, %r592, %r614;
	add.s32 	%r616, %r593, %r615;
	add.s32 	%r617, %r594, %r616;
	add.s32 	%r618, %r595, %r617;
	st.shared.u32 	[%r584+13328], %r607;
	st.shared.u32 	[%r584+13332], %r608;
	st.shared.u32 	[%r584+13336], %r609;
	st.shared.u32 	[%r584+13340], %r610;
	st.shared.u32 	[%r584+13344], %r611;
	st.shared.u32 	[%r584+13348], %r612;
	st.shared.u32 	[%r584+13352], %r613;
	st.shared.u32 	[%r584+13356], %r614;
	st.shared.u32 	[%r584+13360], %r615;
	st.shared.u32 	[%r584+13364], %r616;
	st.shared.u32 	[%r584+13368], %r617;
	st.shared.u32 	[%r584+13372], %r618;
$L__BB5_113:
	setp.gt.u32 	%p71, %r1, 255;
	bar.sync 	0;
	ld.shared.u32 	%r163, [%r162];
	@%p71 bra 	$L__BB5_115;
	shl.b32 	%r619, %r1, 2;
	add.s32 	%r621, %r551, %r619;
	ld.shared.u32 	%r622, [%r621];
	add.s32 	%r623, %r622, %r163;
	st.shared.u32 	[%r621], %r623;
	ld.shared.u32 	%r624, [%r621+1024];
	add.s32 	%r625, %r624, %r163;
	st.shared.u32 	[%r621+1024], %r625;
	ld.shared.u32 	%r626, [%r621+2048];
	add.s32 	%r627, %r626, %r163;
	st.shared.u32 	[%r621+2048], %r627;
	ld.shared.u32 	%r628, [%r621+3072];
	add.s32 	%r629, %r628, %r163;
	st.shared.u32 	[%r621+3072], %r629;
	ld.shared.u32 	%r630, [%r621+4096];
	add.s32 	%r631, %r630, %r163;
	st.shared.u32 	[%r621+4096], %r631;
	ld.shared.u32 	%r632, [%r621+5120];
	add.s32 	%r633, %r632, %r163;
	st.shared.u32 	[%r621+5120], %r633;
	ld.shared.u32 	%r634, [%r621+6144];
	add.s32 	%r635, %r634, %r163;
	st.shared.u32 	[%r621+6144], %r635;
	ld.shared.u32 	%r636, [%r621+7168];
	add.s32 	%r637, %r636, %r163;
	st.shared.u32 	[%r621+7168], %r637;
	ld.shared.u32 	%r638, [%r621+8192];
	add.s32 	%r639, %r638, %r163;
	st.shared.u32 	[%r621+8192], %r639;
	ld.shared.u32 	%r640, [%r621+9216];
	add.s32 	%r641, %r640, %r163;
	st.shared.u32 	[%r621+9216], %r641;
	ld.shared.u32 	%r642, [%r621+10240];
	add.s32 	%r643, %r642, %r163;
	st.shared.u32 	[%r621+10240], %r643;
	ld.shared.u32 	%r644, [%r621+11264];
	add.s32 	%r645, %r644, %r163;
	st.shared.u32 	[%r621+11264], %r645;
$L__BB5_115:
	shl.b32 	%r672, %r1, 5;
	and.b32  	%r673, %r672, 31744;
	add.s32 	%r164, %r551, %r673;
	bar.sync 	0;
	// begin inline asm
	mov.u32 %r646, %lanemask_le;
	// end inline asm
	shr.u32 	%r675, %r1764, %r293;
	and.b32  	%r669, %r675, %r82;
	mov.b32 	%r649, 1;
	// begin inline asm
	{
    .reg .pred p;
    and.b32 %r647, %r669, %r649;    setp.ne.u32 p, %r647, 0;
    vote.ballot.sync.b32 %r647, p, 0xffffffff;
    @!p not.b32 %r647, %r647;
}

	// end inline asm
	mov.b32 	%r652, 2;
	// begin inline asm
	{
    .reg .pred p;
    and.b32 %r650, %r669, %r652;    setp.ne.u32 p, %r650, 0;
    vote.ballot.sync.b32 %r650, p, 0xffffffff;
    @!p not.b32 %r650, %r650;
}

	// end inline asm
	and.b32  	%r676, %r650, %r647;
	mov.b32 	%r655, 4;
	// begin inline asm
	{
    .reg .pred p;
    and.b32 %r653, %r669, %r655;    setp.ne.u32 p, %r653, 0;
    vote.ballot.sync.b32 %r653, p, 0xffffffff;
    @!p not.b32 %r653, %r653;
}

	// end inline asm
	and.b32  	%r677, %r653, %r676;
	mov.b32 	%r658, 8;
	// begin inline asm
	{
    .reg .pred p;
    and.b32 %r656, %r669, %r658;    setp.ne.u32 p, %r656, 0;
    vote.ballot.sync.b32 %r656, p, 0xffffffff;
    @!p not.b32 %r656, %r656;
}

	// end inline asm
	and.b32  	%r678, %r656, %r677;
	mov.b32 	%r661, 16;
	// begin inline asm
	{
    .reg .pred p;
    and.b32 %r659, %r669, %r661;    setp.ne.u32 p, %r659, 0;
    vote.ballot.sync.b32 %r659, p, 0xffffffff;
    @!p not.b32 %r659, %r659;
}

	// end inline asm
	and.b32  	%r679, %r659, %r678;
	mov.b32 	%r664, 32;
	// begin inline asm
	{
    .reg .pred p;
    and.b32 %r662, %r669, %r664;    setp.ne.u32 p, %r662, 0;
    vote.ballot.sync.b32 %r662, p, 0xffffffff;
    @!p not.b32 %r662, %r662;
}

	// end inline asm
	and.b32  	%r680, %r662, %r679;
	mov.b32 	%r667, 64;
	// begin inline asm
	{
    .reg .pred p;
    and.b32 %r665, %r669, %r667;    setp.ne.u32 p, %r665, 0;
    vote.ballot.sync.b32 %r665, p, 0xffffffff;
    @!p not.b32 %r665, %r665;
}

	// end inline asm
	and.b32  	%r681, %r665, %r680;
	mov.b32 	%r670, 128;
	// begin inline asm
	{
    .reg .pred p;
    and.b32 %r668, %r669, %r670;    setp.ne.u32 p, %r668, 0;
    vote.ballot.sync.b32 %r668, p, 0xffffffff;
    @!p not.b32 %r668, %r668;
}

	// end inline asm
	and.b32  	%r682, %r668, %r681;
	clz.b32 	%r683, %r682;
	sub.s32 	%r167, 31, %r683;
	and.b32  	%r684, %r646, %r682;
	popc.b32 	%r168, %r684;
	setp.ne.s32 	%p72, %r295, %r167;
	mov.b32 	%r1783, 0;
	@%p72 bra 	$L__BB5_117;
	shl.b32 	%r685, %r669, 2;
	add.s32 	%r686, %r164, %r685;
	atom.shared.add.u32 	%r1783, [%r686], %r168;
$L__BB5_117:
	shfl.sync.idx.b32	%r712|%p73, %r1783, %r167, 31, -1;
	add.s32 	%r171, %r168, %r712;
	shr.u32 	%r713, %r1765, %r293;
	and.b32  	%r709, %r713, %r82;
	mov.b32 	%r689, 1;
	// begin inline asm
	{
    .reg .pred p;
    and.b32 %r687, %r709, %r689;    setp.ne.u32 p, %r687, 0;
    vote.ballot.sync.b32 %r687, p, 0xffffffff;
    @!p not.b32 %r687, %r687;
}

	// end inline asm
	mov.b32 	%r692, 2;
	// begin inline asm
	{
    .reg .pred p;
    and.b32 %r690, %r709, %r692;    setp.ne.u32 p, %r690, 0;
    vote.ballot.sync.b32 %r690, p, 0xffffffff;
    @!p not.b32 %r690, %r690;
}

	// end inline asm
	and.b32  	%r714, %r690, %r687;
	mov.b32 	%r695, 4;
	// begin inline asm
	{
    .reg .pred p;
    and.b32 %r693, %r709, %r695;    setp.ne.u32 p, %r693, 0;
    vote.ballot.sync.b32 %r693, p, 0xffffffff;
    @!p not.b32 %r693, %r693;
}

	// end inline asm
	and.b32  	%r715, %r693, %r714;
	mov.b32 	%r698, 8;
	// begin inline asm
	{
    .reg .pred p;
    and.b32 %r696, %r709, %r698;    setp.ne.u32 p, %r696, 0;
    vote.ballot.sync.b32 %r696, p, 0xffffffff;
    @!p not.b32 %r696, %r696;
}

	// end inline asm
	and.b32  	%r716, %r696, %r715;
	mov.b32 	%r701, 16;
	// begin inline asm
	{
    .reg .pred p;
    and.b32 %r699, %r709, %r701;    setp.ne.u32 p, %r699, 0;
    vote.ballot.sync.b32 %r699, p, 0xffffffff;
    @!p not.b32 %r699, %r699;
}

	// end inline asm
	and.b32  	%r717, %r699, %r716;
	mov.b32 	%r704, 32;
	// begin inline asm
	{
    .reg .pred p;
    and.b32 %r702, %r709, %r704;    setp.ne.u32 p, %r702, 0;
    vote.ballot.sync.b32 %r702, p, 0xffffffff;
    @!p not.b32 %r702, %r702;
}

	// end inline asm
	and.b32  	%r718, %r702, %r717;
	mov.b32 	%r707, 64;
	// begin inline asm
	{
    .reg .pred p;
    and.b32 %r705, %r709, %r707;    setp.ne.u32 p, %r705, 0;
    vote.ballot.sync.b32 %r705, p, 0xffffffff;
    @!p not.b32 %r705, %r705;
}

	// end inline asm
	and.b32  	%r719, %r705, %r718;
	mov.b32 	%r710, 128;
	// begin inline asm
	{
    .reg .pred p;
    and.b32 %r708, %r709, %r710;    setp.ne.u32 p, %r708, 0;
    vote.ballot.sync.b32 %r708, p, 0xffffffff;
    @!p not.b32 %r708, %r708;
}

	// end inline asm
	and.b32  	%r720, %r708, %r719;
	clz.b32 	%r721, %r720;
	sub.s32 	%r173, 31, %r721;
	and.b32  	%r722, %r646, %r720;
	popc.b32 	%r174, %r722;
	setp.ne.s32 	%p74, %r295, %r173;
	mov.b32 	%r1784, 0;
	@%p74 bra 	$L__BB5_119;
	shl.b32 	%r723, %r709, 2;
	add.s32 	%r724, %r164, %r723;
	atom.shared.add.u32 	%r1784, [%r724], %r174;
$L__BB5_119:
	shfl.sync.idx.b32	%r750|%p75, %r1784, %r173, 31, -1;
	add.s32 	%r177, %r174, %r750;
	shr.u32 	%r751, %r1766, %r293;
	and.b32  	%r747, %r751, %r82;
	mov.b32 	%r727, 1;
	// begin inline asm
	{
    .reg .pred p;
    and.b32 %r725, %r747, %r727;    setp.ne.u32 p, %r725, 0;
    vote.ballot.sync.b32 %r725, p, 0xffffffff;
    @!p not.b32 %r725, %r725;
}

	// end inline asm
	mov.b32 	%r730, 2;
	// begin inline asm
	{
    .reg .pred p;
    and.b32 %r728, %r747, %r730;    setp.ne.u32 p, %r728, 0;
    vote.ballot.sync.b32 %r728, p, 0xffffffff;
    @!p not.b32 %r728, %r728;
}

	// end inline asm
	and.b32  	%r752, %r728, %r725;
	mov.b32 	%r733, 4;
	// begin inline asm
	{
    .reg .pred p;
    and.b32 %r731, %r747, %r733;    setp.ne.u32 p, %r731, 0;
    vote.ballot.sync.b32 %r731, p, 0xffffffff;
    @!p not.b32 %r731, %r731;
}

	// end inline asm
	and.b32  	%r753, %r731, %r752;
	mov.b32 	%r736, 8;
	// begin inline asm
	{
    .reg .pred p;
    and.b32 %r734, %r747, %r736;    setp.ne.u32 p, %r734, 0;
    vote.ballot.sync.b32 %r734, p, 0xffffffff;
    @!p not.b32 %r734, %r734;
}

	// end inline asm
	and.b32  	%r754, %r734, %r753;
	mov.b32 	%r739, 16;
	// begin inline asm
	{
    .reg .pred p;
    and.b32 %r737, %r747, %r739;    setp.ne.u32 p, %r737, 0;
    vote.ballot.sync.b32 %r737, p, 0xffffffff;
    @!p not.b32 %r737, %r737;
}

	// end inline asm
	and.b32  	%r755, %r737, %r754;
	mov.b32 	%r742, 32;
	// begin inline asm
	{
    .reg .pred p;
    and.b32 %r740, %r747, %r742;    setp.ne.u32 p, %r740, 0;
    vote.ballot.sync.b32 %r740, p, 0xffffffff;
    @!p not.b32 %r740, %r740;
}

	// end inline asm
	and.b32  	%r756, %r740, %r755;
	mov.b32 	%r745, 64;
	// begin inline asm
	{
    .reg .pred p;
    and.b32 %r743, %r747, %r745;    setp.ne.u32 p, %r743, 0;
    vote.ballot.sync.b32 %r743, p, 0xffffffff;
    @!p not.b32 %r743, %r743;
}

	// end inline asm
	and.b32  	%r757, %r743, %r756;
	mov.b32 	%r748, 128;
	// begin inline asm
	{
    .reg .pred p;
    and.b32 %r746, %r747, %r748;    setp.ne.u32 p, %r746, 0;
    vote.ballot.sync.b32 %r746, p, 0xffffffff;
    @!p not.b32 %r746, %r746;
}

	// end inline asm
	and.b32  	%r758, %r746, %r757;
	clz.b32 	%r759, %r758;
	sub.s32 	%r179, 31, %r759;
	and.b32  	%r760, %r646, %r758;
	popc.b32 	%r180, %r760;
	setp.ne.s32 	%p76, %r295, %r179;
	mov.b32 	%r1785, 0;
	@%p76 bra 	$L__BB5_121;
	shl.b32 	%r761, %r747, 2;
	add.s32 	%r762, %r164, %r761;
	atom.shared.add.u32 	%r1785, [%r762], %r180;
$L__BB5_121:
	shfl.sync.idx.b32	%r788|%p77, %r1785, %r179, 31, -1;
	add.s32 	%r183, %r180, %r788;
	shr.u32 	%r789, %r1767, %r293;
	and.b32  	%r785, %r789, %r82;
	mov.b32 	%r765, 1;
	// begin inline asm
	{
    .reg .pred p;
    and.b32 %r763, %r785, %r765;    setp.ne.u32 p, %r763, 0;
    vote.ballot.sync.b32 %r763, p, 0xffffffff;
    @!p not.b32 %r763, %r763;
}

	// end inline asm
	mov.b32 	%r768, 2;
	// begin inline asm
	{
    .reg .pred p;
    and.b32 %r766, %r785, %r768;    setp.ne.u32 p, %r766, 0;
    vote.ballot.sync.b32 %r766, p, 0xffffffff;
    @!p not.b32 %r766, %r766;
}

	// end inline asm
	and.b32  	%r790, %r766, %r763;
	mov.b32 	%r771, 4;
	// begin inline asm
	{
    .reg .pred p;
    and.b32 %r769, %r785, %r771;    setp.ne.u32 p, %r769, 0;
    vote.ballot.sync.b32 %r769, p, 0xffffffff;
    @!p not.b32 %r769, %r769;
}

	// end inline asm
	and.b32  	%r791, %r769, %r790;
	mov.b32 	%r774, 8;
	// begin inline asm
	{
    .reg .pred p;
    and.b32 %r772, %r785, %r774;    setp.ne.u32 p, %r772, 0;
    vote.ballot.sync.b32 %r772, p, 0xffffffff;
    @!p not.b32 %r772, %r772;
}

	// end inline asm
	and.b32  	%r792, %r772, %r791;
	mov.b32 	%r777, 16;
	// begin inline asm
	{
    .reg .pred p;
    and.b32 %r775, %r785, %r777;    setp.ne.u32 p, %r775, 0;
    vote.ballot.sync.b32 %r775, p, 0xffffffff;
    @!p not.b32 %r775, %r775;
}

	// end inline asm
	and.b32  	%r793, %r775, %r792;
	mov.b32 	%r780, 32;
	// begin inline asm
	{
    .reg .pred p;
    and.b32 %r778, %r785, %r780;    setp.ne.u32 p, %r778, 0;
    vote.ballot.sync.b32 %r778, p, 0xffffffff;
    @!p not.b32 %r778, %r778;
}

	// end inline asm
	and.b32  	%r794, %r778, %r793;
	mov.b32 	%r783, 64;
	// begin inline asm
	{
    .reg .pred p;
    and.b32 %r781, %r785, %r783;    setp.ne.u32 p, %r781, 0;
    vote.ballot.sync.b32 %r781, p, 0xffffffff;
    @!p not.b32 %r781, %r781;
}

	// end inline asm
	and.b32  	%r795, %r781, %r794;
	mov.b32 	%r786, 128;
	// begin inline asm
	{
    .reg .pred p;
    and.b32 %r784, %r785, %r786;    setp.ne.u32 p, %r784, 0;
    vote.ballot.sync.b32 %r784, p, 0xffffffff;
    @!p not.b32 %r784, %r784;
}

	// end inline asm
	and.b32  	%r796, %r784, %r795;
	clz.b32 	%r797, %r796;
	sub.s32 	%r185, 31, %r797;
	and.b32  	%r798, %r646, %r796;
	popc.b32 	%r186, %r798;
	setp.ne.s32 	%p78, %r295, %r185;
	mov.b32 	%r1786, 0;
	@%p78 bra 	$L__BB5_123;
	shl.b32 	%r799, %r785, 2;
	add.s32 	%r800, %r164, %r799;
	atom.shared.add.u32 	%r1786, [%r800], %r186;
$L__BB5_123:
	shfl.sync.idx.b32	%r826|%p79, %r1786, %r185, 31, -1;
	add.s32 	%r189, %r186, %r826;
	shr.u32 	%r827, %r1768, %r293;
	and.b32  	%r823, %r827, %r82;
	mov.b32 	%r803, 1;
	// begin inline asm
	{
    .reg .pred p;
    and.b32 %r801, %r823, %r803;    setp.ne.u32 p, %r801, 0;
    vote.ballot.sync.b32 %r801, p, 0xffffffff;
    @!p not.b32 %r801, %r801;
}

	// end inline asm
	mov.b32 	%r806, 2;
	// begin inline asm
	{
    .reg .pred p;
    and.b32 %r804, %r823, %r806;    setp.ne.u32 p, %r804, 0;
    vote.ballot.sync.b32 %r804, p, 0xffffffff;
    @!p not.b32 %r804, %r804;
}

	// end inline asm
	and.b32  	%r828, %r804, %r801;
	mov.b32 	%r809, 4;
	// begin inline asm
	{
    .reg .pred p;
    and.b32 %r807, %r823, %r809;    setp.ne.u32 p, %r807, 0;
    vote.ballot.sync.b32 %r807, p, 0xffffffff;
    @!p not.b32 %r807, %r807;
}

	// end inline asm
	and.b32  	%r829, %r807, %r828;
	mov.b32 	%r812, 8;
	// begin inline asm
	{
    .reg .pred p;
    and.b32 %r810, %r823, %r812;    setp.ne.u32 p, %r810, 0;
    vote.ballot.sync.b32 %r810, p, 0xffffffff;
    @!p not.b32 %r810, %r810;
}

	// end inline asm
	and.b32  	%r830, %r810, %r829;
	mov.b32 	%r815, 16;
	// begin inline asm
	{
    .reg .pred p;
    and.b32 %r813, %r823, %r815;    setp.ne.u32 p, %r813, 0;
    vote.ballot.sync.b32 %r813, p, 0xffffffff;
    @!p not.b32 %r813, %r813;
}

	// end inline asm
	and.b32  	%r831, %r813, %r830;
	mov.b32 	%r818, 32;
	// begin inline asm
	{
    .reg .pred p;
    and.b32 %r816, %r823, %r818;    setp.ne.u32 p, %r816, 0;
    vote.ballot.sync.b32 %r816, p, 0xffffffff;
    @!p not.b32 %r816, %r816;
}

	// end inline asm
	and.b32  	%r832, %r816, %r831;
	mov.b32 	%r821, 64;
	// begin inline asm
	{
    .reg .pred p;
    and.b32 %r819, %r823, %r821;    setp.ne.u32 p, %r819, 0;
    vote.ballot.sync.b32 %r819, p, 0xffffffff;
    @!p not.b32 %r819, %r819;
}

	// end inline asm
	and.b32  	%r833, %r819, %r832;
	mov.b32 	%r824, 128;
	// begin inline asm
	{
    .reg .pred p;
    and.b32 %r822, %r823, %r824;    setp.ne.u32 p, %r822, 0;
    vote.ballot.sync.b32 %r822, p, 0xffffffff;
    @!p not.b32 %r822, %r822;
}

	// end inline asm
	and.b32  	%r834, %r822, %r833;
	clz.b32 	%r835, %r834;
	sub.s32 	%r191, 31, %r835;
	and.b32  	%r836, %r646, %r834;
	popc.b32 	%r192, %r836;
	setp.ne.s32 	%p80, %r295, %r191;
	mov.b32 	%r1787, 0;
	@%p80 bra 	$L__BB5_125;
	shl.b32 	%r837, %r823, 2;
	add.s32 	%r838, %r164, %r837;
	atom.shared.add.u32 	%r1787, [%r838], %r192;
$L__BB5_125:
	shfl.sync.idx.b32	%r864|%p81, %r1787, %r191, 31, -1;
	add.s32 	%r195, %r192, %r864;
	shr.u32 	%r865, %r1769, %r293;
	and.b32  	%r861, %r865, %r82;
	mov.b32 	%r841, 1;
	// begin inline asm
	{
    .reg .pred p;
    and.b32 %r839, %r861, %r841;    setp.ne.u32 p, %r839, 0;
    vote.ballot.sync.b32 %r839, p, 0xffffffff;
    @!p not.b32 %r839, %r839;
}

	// end inline asm
	mov.b32 	%r844, 2;
	// begin inline asm
	{
    .reg .pred p;
    and.b32 %r842, %r861, %r844;    setp.ne.u32 p, %r842, 0;
    vote.ballot.sync.b32 %r842, p, 0xffffffff;
    @!p not.b32 %r842, %r842;
}

	// end inline asm
	and.b32  	%r866, %r842, %r839;
	mov.b32 	%r847, 4;
	// begin inline asm
	{
    .reg .pred p;
    and.b32 %r845, %r861, %r847;    setp.ne.u32 p, %r845, 0;
    vote.ballot.sync.b32 %r845, p, 0xffffffff;
    @!p not.b32 %r845, %r845;
}

	// end inline asm
	and.b32  	%r867, %r845, %r866;
	mov.b32 	%r850, 8;
	// begin inline asm
	{
    .reg .pred p;
    and.b32 %r848, %r861, %r850;    setp.ne.u32 p, %r848, 0;
    vote.ballot.sync.b32 %r848, p, 0xffffffff;
    @!p not.b32 %r848, %r848;
}

	// end inline asm
	and.b32  	%r868, %r848, %r867;
	mov.b32 	%r853, 16;
	// begin inline asm
	{
    .reg .pred p;
    and.b32 %r851, %r861, %r853;    setp.ne.u32 p, %r851, 0;
    vote.ballot.sync.b32 %r851, p, 0xffffffff;
    @!p not.b32 %r851, %r851;
}

	// end inline asm
	and.b32  	%r869, %r851, %r868;
	mov.b32 	%r856, 32;
	// begin inline asm
	{
    .reg .pred p;
    and.b32 %r854, %r861, %r856;    setp.ne.u32 p, %r854, 0;
    vote.ballot.sync.b32 %r854, p, 0xffffffff;
    @!p not.b32 %r854, %r854;
}

	// end inline asm
	and.b32  	%r870, %r854, %r869;
	mov.b32 	%r859, 64;
	// begin inline asm
	{
    .reg .pred p;
    and.b32 %r857, %r861, %r859;    setp.ne.u32 p, %r857, 0;
    vote.ballot.sync.b32 %r857, p, 0xffffffff;
    @!p not.b32 %r857, %r857;
}

	// end inline asm
	and.b32  	%r871, %r857, %r870;
	mov.b32 	%r862, 128;
	// begin inline asm
	{
    .reg .pred p;
    and.b32 %r860, %r861, %r862;    setp.ne.u32 p, %r860, 0;
    vote.ballot.sync.b32 %r860, p, 0xffffffff;
    @!p not.b32 %r860, %r860;
}

	// end inline asm
	and.b32  	%r872, %r860, %r871;
	clz.b32 	%r873, %r872;
	sub.s32 	%r197, 31, %r873;
	and.b32  	%r874, %r646, %r872;
	popc.b32 	%r198, %r874;
	setp.ne.s32 	%p82, %r295, %r197;
	mov.b32 	%r1788, 0;
	@%p82 bra 	$L__BB5_127;
	shl.b32 	%r875, %r861, 2;
	add.s32 	%r876, %r164, %r875;
	atom.shared.add.u32 	%r1788, [%r876], %r198;
$L__BB5_127:
	shfl.sync.idx.b32	%r902|%p83, %r1788, %r197, 31, -1;
	add.s32 	%r201, %r198, %r902;
	shr.u32 	%r903, %r1770, %r293;
	and.b32  	%r899, %r903, %r82;
	mov.b32 	%r879, 1;
	// begin inline asm
	{
    .reg .pred p;
    and.b32 %r877, %r899, %r879;    setp.ne.u32 p, %r877, 0;
    vote.ballot.sync.b32 %r877, p, 0xffffffff;
    @!p not.b32 %r877, %r877;
}

	// end inline asm
	mov.b32 	%r882, 2;
	// begin inline asm
	{
    .reg .pred p;
    and.b32 %r880, %r899, %r882;    setp.ne.u32 p, %r880, 0;
    vote.ballot.sync.b32 %r880, p, 0xffffffff;
    @!p not.b32 %r880, %r880;
}

	// end inline asm
	and.b32  	%r904, %r880, %r877;
	mov.b32 	%r885, 4;
	// begin inline asm
	{
    .reg .pred p;
    and.b32 %r883, %r899, %r885;    setp.ne.u32 p, %r883, 0;
    vote.ballot.sync.b32 %r883, p, 0xffffffff;
    @!p not.b32 %r883, %r883;
}

	// end inline asm
	and.b32  	%r905, %r883, %r904;
	mov.b32 	%r888, 8;
	// begin inline asm
	{
    .reg .pred p;
    and.b32 %r886, %r899, %r888;    setp.ne.u32 p, %r886, 0;
    vote.ballot.sync.b32 %r886, p, 0xffffffff;
    @!p not.b32 %r886, %r886;
}

	// end inline asm
	and.b32  	%r906, %r886, %r905;
	mov.b32 	%r891, 16;
	// begin inline asm
	{
    .reg .pred p;
    and.b32 %r889, %r899, %r891;    setp.ne.u32 p, %r889, 0;
    vote.ballot.sync.b32 %r889, p, 0xffffffff;
    @!p not.b32 %r889, %r889;
}

	// end inline asm
	and.b32  	%r907, %r889, %r906;
	mov.b32 	%r894, 32;
	// begin inline asm
	{
    .reg .pred p;
    and.b32 %r892, %r899, %r894;    setp.ne.u32 p, %r892, 0;
    vote.ballot.sync.b32 %r892, p, 0xffffffff;
    @!p not.b32 %r892, %r892;
}

	// end inline asm
	and.b32  	%r908, %r892, %r907;
	mov.b32 	%r897, 64;
	// begin inline asm
	{
    .reg .pred p;
    and.b32 %r895, %r899, %r897;    setp.ne.u32 p, %r895, 0;
    vote.ballot.sync.b32 %r895, p, 0xffffffff;
    @!p not.b32 %r895, %r895;
}

	// end inline asm
	and.b32  	%r909, %r895, %r908;
	mov.b32 	%r900, 128;
	// begin inline asm
	{
    .reg .pred p;
    and.b32 %r898, %r899, %r900;    setp.ne.u32 p, %r898, 0;
    vote.ballot.sync.b32 %r898, p, 0xffffffff;
    @!p not.b32 %r898, %r898;
}

	// end inline asm
	and.b32  	%r910, %r898, %r909;
	clz.b32 	%r911, %r910;
	sub.s32 	%r203, 31, %r911;
	and.b32  	%r912, %r646, %r910;
	popc.b32 	%r204, %r912;
	setp.ne.s32 	%p84, %r295, %r203;
	mov.b32 	%r1789, 0;
	@%p84 bra 	$L__BB5_129;
	shl.b32 	%r913, %r899, 2;
	add.s32 	%r914, %r164, %r913;
	atom.shared.add.u32 	%r1789, [%r914], %r204;
$L__BB5_129:
	shfl.sync.idx.b32	%r940|%p85, %r1789, %r203, 31, -1;
	add.s32 	%r207, %r204, %r940;
	shr.u32 	%r941, %r1771, %r293;
	and.b32  	%r937, %r941, %r82;
	mov.b32 	%r917, 1;
	// begin inline asm
	{
    .reg .pred p;
    and.b32 %r915, %r937, %r917;    setp.ne.u32 p, %r915, 0;
    vote.ballot.sync.b32 %r915, p, 0xffffffff;
    @!p not.b32 %r915, %r915;
}

	// end inline asm
	mov.b32 	%r920, 2;
	// begin inline asm
	{
    .reg .pred p;
    and.b32 %r918, %r937, %r920;    setp.ne.u32 p, %r918, 0;
    vote.ballot.sync.b32 %r918, p, 0xffffffff;
    @!p not.b32 %r918, %r918;
}

	// end inline asm
	and.b32  	%r942, %r918, %r915;
	mov.b32 	%r923, 4;
	// begin inline asm
	{
    .reg .pred p;
    and.b32 %r921, %r937, %r923;    setp.ne.u32 p, %r921, 0;
    vote.ballot.sync.b32 %r921, p, 0xffffffff;
    @!p not.b32 %r921, %r921;
}

	// end inline asm
	and.b32  	%r943, %r921, %r942;
	mov.b32 	%r926, 8;
	// begin inline asm
	{
    .reg .pred p;
    and.b32 %r924, %r937, %r926;    setp.ne.u32 p, %r924, 0;
    vote.ballot.sync.b32 %r924, p, 0xffffffff;
    @!p not.b32 %r924, %r924;
}

	// end inline asm
	and.b32  	%r944, %r924, %r943;
	mov.b32 	%r929, 16;
	// begin inline asm
	{
    .reg .pred p;
    and.b32 %r927, %r937, %r929;    setp.ne.u32 p, %r927, 0;
    vote.ballot.sync.b32 %r927, p, 0xffffffff;
    @!p not.b32 %r927, %r927;
}

	// end inline asm
	and.b32  	%r945, %r927, %r944;
	mov.b32 	%r932, 32;
	// begin inline asm
	{
    .reg .pred p;
    and.b32 %r930, %r937, %r932;    setp.ne.u32 p, %r930, 0;
    vote.ballot.sync.b32 %r930, p, 0xffffffff;
    @!p not.b32 %r930, %r930;
}

	// end inline asm
	and.b32  	%r946, %r930, %r945;
	mov.b32 	%r935, 64;
	// begin inline asm
	{
    .reg .pred p;
    and.b32 %r933, %r937, %r935;    setp.ne.u32 p, %r933, 0;
    vote.ballot.sync.b32 %r933, p, 0xffffffff;
    @!p not.b32 %r933, %r933;
}

	// end inline asm
	and.b32  	%r947, %r933, %r946;
	mov.b32 	%r938, 128;
	// begin inline asm
	{
    .reg .pred p;
    and.b32 %r936, %r937, %r938;    setp.ne.u32 p, %r936, 0;
    vote.ballot.sync.b32 %r936, p, 0xffffffff;
    @!p not.b32 %r936, %r936;
}

	// end inline asm
	and.b32  	%r948, %r936, %r947;
	clz.b32 	%r949, %r948;
	sub.s32 	%r209, 31, %r949;
	and.b32  	%r950, %r646, %r948;
	popc.b32 	%r210, %r950;
	setp.ne.s32 	%p86, %r295, %r209;
	mov.b32 	%r1790, 0;
	@%p86 bra 	$L__BB5_131;
	shl.b32 	%r951, %r937, 2;
	add.s32 	%r952, %r164, %r951;
	atom.shared.add.u32 	%r1790, [%r952], %r210;
$L__BB5_131:
	shfl.sync.idx.b32	%r978|%p87, %r1790, %r209, 31, -1;
	add.s32 	%r213, %r210, %r978;
	shr.u32 	%r979, %r1772, %r293;
	and.b32  	%r975, %r979, %r82;
	mov.b32 	%r955, 1;
	// begin inline asm
	{
    .reg .pred p;
    and.b32 %r953, %r975, %r955;    setp.ne.u32 p, %r953, 0;
    vote.ballot.sync.b32 %r953, p, 0xffffffff;
    @!p not.b32 %r953, %r953;
}

	// end inline asm
	mov.b32 	%r958, 2;
	// begin inline asm
	{
    .reg .pred p;
    and.b32 %r956, %r975, %r958;    setp.ne.u32 p, %r956, 0;
    vote.ballot.sync.b32 %r956, p, 0xffffffff;
    @!p not.b32 %r956, %r956;
}

	// end inline asm
	and.b32  	%r980, %r956, %r953;
	mov.b32 	%r961, 4;
	// begin inline asm
	{
    .reg .pred p;
    and.b32 %r959, %r975, %r961;    setp.ne.u32 p, %r959, 0;
    vote.ballot.sync.b32 %r959, p, 0xffffffff;
    @!p not.b32 %r959, %r959;
}

	// end inline asm
	and.b32  	%r981, %r959, %r980;
	mov.b32 	%r964, 8;
	// begin inline asm
	{
    .reg .pred p;
    and.b32 %r962, %r975, %r964;    setp.ne.u32 p, %r962, 0;
    vote.ballot.sync.b32 %r962, p, 0xffffffff;
    @!p not.b32 %r962, %r962;
}

	// end inline asm
	and.b32  	%r982, %r962, %r981;
	mov.b32 	%r967, 16;
	// begin inline asm
	{
    .reg .pred p;
    and.b32 %r965, %r975, %r967;    setp.ne.u32 p, %r965, 0;
    vote.ballot.sync.b32 %r965, p, 0xffffffff;
    @!p not.b32 %r965, %r965;
}

	// end inline asm
	and.b32  	%r983, %r965, %r982;
	mov.b32 	%r970, 32;
	// begin inline asm
	{
    .reg .pred p;
    and.b32 %r968, %r975, %r970;    setp.ne.u32 p, %r968, 0;
    vote.ballot.sync.b32 %r968, p, 0xffffffff;
    @!p not.b32 %r968, %r968;
}

	// end inline asm
	and.b32  	%r984, %r968, %r983;
	mov.b32 	%r973, 64;
	// begin inline asm
	{
    .reg .pred p;
    and.b32 %r971, %r975, %r973;    setp.ne.u32 p, %r971, 0;
    vote.ballot.sync.b32 %r971, p, 0xffffffff;
    @!p not.b32 %r971, %r971;
}

	// end inline asm
	and.b32  	%r985, %r971, %r984;
	mov.b32 	%r976, 128;
	// begin inline asm
	{
    .reg .pred p;
    and.b32 %r974, %r975, %r976;    setp.ne.u32 p, %r974, 0;
    vote.ballot.sync.b32 %r974, p, 0xffffffff;
    @!p not.b32 %r974, %r974;
}

	// end inline asm
	and.b32  	%r986, %r974, %r985;
	clz.b32 	%r987, %r986;
	sub.s32 	%r215, 31, %r987;
	and.b32  	%r988, %r646, %r986;
	popc.b32 	%r216, %r988;
	setp.ne.s32 	%p88, %r295, %r215;
	mov.b32 	%r1791, 0;
	@%p88 bra 	$L__BB5_133;
	shl.b32 	%r989, %r975, 2;
	add.s32 	%r990, %r164, %r989;
	atom.shared.add.u32 	%r1791, [%r990], %r216;
$L__BB5_133:
	shfl.sync.idx.b32	%r1016|%p89, %r1791, %r215, 31, -1;
	add.s32 	%r219, %r216, %r1016;
	shr.u32 	%r1017, %r1773, %r293;
	and.b32  	%r1013, %r1017, %r82;
	mov.b32 	%r993, 1;
	// begin inline asm
	{
    .reg .pred p;
    and.b32 %r991, %r1013, %r993;    setp.ne.u32 p, %r991, 0;
    vote.ballot.sync.b32 %r991, p, 0xffffffff;
    @!p not.b32 %r991, %r991;
}

	// end inline asm
	mov.b32 	%r996, 2;
	// begin inline asm
	{
    .reg .pred p;
    and.b32 %r994, %r1013, %r996;    setp.ne.u32 p, %r994, 0;
    vote.ballot.sync.b32 %r994, p, 0xffffffff;
    @!p not.b32 %r994, %r994;
}

	// end inline asm
	and.b32  	%r1018, %r994, %r991;
	mov.b32 	%r999, 4;
	// begin inline asm
	{
    .reg .pred p;
    and.b32 %r997, %r1013, %r999;    setp.ne.u32 p, %r997, 0;
    vote.ballot.sync.b32 %r997, p, 0xffffffff;
    @!p not.b32 %r997, %r997;
}

	// end inline asm
	and.b32  	%r1019, %r997, %r1018;
	mov.b32 	%r1002, 8;
	// begin inline asm
	{
    .reg .pred p;
    and.b32 %r1000, %r1013, %r1002;    setp.ne.u32 p, %r1000, 0;
    vote.ballot.sync.b32 %r1000, p, 0xffffffff;
    @!p not.b32 %r1000, %r1000;
}

	// end inline asm
	and.b32  	%r1020, %r1000, %r1019;
	mov.b32 	%r1005, 16;
	// begin inline asm
	{
    .reg .pred p;
    and.b32 %r1003, %r1013, %r1005;    setp.ne.u32 p, %r1003, 0;
    vote.ballot.sync.b32 %r1003, p, 0xffffffff;
    @!p not.b32 %r1003, %r1003;
}

	// end inline asm
	and.b32  	%r1021, %r1003, %r1020;
	mov.b32 	%r1008, 32;
	// begin inline asm
	{
    .reg .pred p;
    and.b32 %r1006, %r1013, %r1008;    setp.ne.u32 p, %r1006, 0;
    vote.ballot.sync.b32 %r1006, p, 0xffffffff;
    @!p not.b32 %r1006, %r1006;
}

	// end inline asm
	and.b32  	%r1022, %r1006, %r1021;
	mov.b32 	%r1011, 64;
	// begin inline asm
	{
    .reg .pred p;
    and.b32 %r1009, %r1013, %r1011;    setp.ne.u32 p, %r1009, 0;
    vote.ballot.sync.b32 %r1009, p, 0xffffffff;
    @!p not.b32 %r1009, %r1009;
}

	// end inline asm
	and.b32  	%r1023, %r1009, %r1022;
	mov.b32 	%r1014, 128;
	// begin inline asm
	{
    .reg .pred p;
    and.b32 %r1012, %r1013, %r1014;    setp.ne.u32 p, %r1012, 0;
    vote.ballot.sync.b32 %r1012, p, 0xffffffff;
    @!p not.b32 %r1012, %r1012;
}

	// end inline asm
	and.b32  	%r1024, %r1012, %r1023;
	clz.b32 	%r1025, %r1024;
	sub.s32 	%r221, 31, %r1025;
	and.b32  	%r1026, %r646, %r1024;
	popc.b32 	%r222, %r1026;
	setp.ne.s32 	%p90, %r295, %r221;
	mov.b32 	%r1792, 0;
	@%p90 bra 	$L__BB5_135;
	shl.b32 	%r1027, %r1013, 2;
	add.s32 	%r1028, %r164, %r1027;
	atom.shared.add.u32 	%r1792, [%r1028], %r222;
$L__BB5_135:
	shfl.sync.idx.b32	%r1054|%p91, %r1792, %r221, 31, -1;
	add.s32 	%r225, %r222, %r1054;
	shr.u32 	%r1055, %r1774, %r293;
	and.b32  	%r1051, %r1055, %r82;
	mov.b32 	%r1031, 1;
	// begin inline asm
	{
    .reg .pred p;
    and.b32 %r1029, %r1051, %r1031;    setp.ne.u32 p, %r1029, 0;
    vote.ballot.sync.b32 %r1029, p, 0xffffffff;
    @!p not.b32 %r1029, %r1029;
}

	// end inline asm
	mov.b32 	%r1034, 2;
	// begin inline asm
	{
    .reg .pred p;
    and.b32 %r1032, %r1051, %r1034;    setp.ne.u32 p, %r1032, 0;
    vote.ballot.sync.b32 %r1032, p, 0xffffffff;
    @!p not.b32 %r1032, %r1032;
}

	// end inline asm
	and.b32  	%r1056, %r1032, %r1029;
	mov.b32 	%r1037, 4;
	// begin inline asm
	{
    .reg .pred p;
    and.b32 %r1035, %r1051, %r1037;    setp.ne.u32 p, %r1035, 0;
    vote.ballot.sync.b32 %r1035, p, 0xffffffff;
    @!p not.b32 %r1035, %r1035;
}

	// end inline asm
	and.b32  	%r1057, %r1035, %r1056;
	mov.b32 	%r1040, 8;
	// begin inline asm
	{
    .reg .pred p;
    and.b32 %r1038, %r1051, %r1040;    setp.ne.u32 p, %r1038, 0;
    vote.ballot.sync.b32 %r1038, p, 0xffffffff;
    @!p not.b32 %r1038, %r1038;
}

	// end inline asm
	and.b32  	%r1058, %r1038, %r1057;
	mov.b32 	%r1043, 16;
	// begin inline asm
	{
    .reg .pred p;
    and.b32 %r1041, %r1051, %r1043;    setp.ne.u32 p, %r1041, 0;
    vote.ballot.sync.b32 %r1041, p, 0xffffffff;
    @!p not.b32 %r1041, %r1041;
}

	// end inline asm
	and.b32  	%r1059, %r1041, %r1058;
	mov.b32 	%r1046, 32;
	// begin inline asm
	{
    .reg .pred p;
    and.b32 %r1044, %r1051, %r1046;    setp.ne.u32 p, %r1044, 0;
    vote.ballot.sync.b32 %r1044, p, 0xffffffff;
    @!p not.b32 %r1044, %r1044;
}

	// end inline asm
	and.b32  	%r1060, %r1044, %r1059;
	mov.b32 	%r1049, 64;
	// begin inline asm
	{
    .reg .pred p;
    and.b32 %r1047, %r1051, %r1049;    setp.ne.u32 p, %r1047, 0;
    vote.ballot.sync.b32 %r1047, p, 0xffffffff;
    @!p not.b32 %r1047, %r1047;
}

	// end inline asm
	and.b32  	%r1061, %r1047, %r1060;
	mov.b32 	%r1052, 128;
	// begin inline asm
	{
    .reg .pred p;
    and.b32 %r1050, %r1051, %r1052;    setp.ne.u32 p, %r1050, 0;
    vote.ballot.sync.b32 %r1050, p, 0xffffffff;
    @!p not.b32 %r1050, %r1050;
}

	// end inline asm
	and.b32  	%r1062, %r1050, %r1061;
	clz.b32 	%r1063, %r1062;
	sub.s32 	%r227, 31, %r1063;
	and.b32  	%r1064, %r646, %r1062;
	popc.b32 	%r228, %r1064;
	setp.ne.s32 	%p92, %r295, %r227;
	mov.b32 	%r1793, 0;
	@%p92 bra 	$L__BB5_137;
	shl.b32 	%r1065, %r1051, 2;
	add.s32 	%r1066, %r164, %r1065;
	atom.shared.add.u32 	%r1793, [%r1066], %r228;
$L__BB5_137:
	shfl.sync.idx.b32	%r1092|%p93, %r1793, %r227, 31, -1;
	add.s32 	%r231, %r228, %r1092;
	shr.u32 	%r1093, %r1775, %r293;
	and.b32  	%r1089, %r1093, %r82;
	mov.b32 	%r1069, 1;
	// begin inline asm
	{
    .reg .pred p;
    and.b32 %r1067, %r1089, %r1069;    setp.ne.u32 p, %r1067, 0;
    vote.ballot.sync.b32 %r1067, p, 0xffffffff;
    @!p not.b32 %r1067, %r1067;
}

	// end inline asm
	mov.b32 	%r1072, 2;
	// begin inline asm
	{
    .reg .pred p;
    and.b32 %r1070, %r1089, %r1072;    setp.ne.u32 p, %r1070, 0;
    vote.ballot.sync.b32 %r1070, p, 0xffffffff;
    @!p not.b32 %r1070, %r1070;
}

	// end inline asm
	and.b32  	%r1094, %r1070, %r1067;
	mov.b32 	%r1075, 4;
	// begin inline asm
	{
    .reg .pred p;
    and.b32 %r1073, %r1089, %r1075;    setp.ne.u32 p, %r1073, 0;
    vote.ballot.sync.b32 %r1073, p, 0xffffffff;
    @!p not.b32 %r1073, %r1073;
}

	// end inline asm
	and.b32  	%r1095, %r1073, %r1094;
	mov.b32 	%r1078, 8;
	// begin inline asm
	{
    .reg .pred p;
    and.b32 %r1076, %r1089, %r1078;    setp.ne.u32 p, %r1076, 0;
    vote.ballot.sync.b32 %r1076, p, 0xffffffff;
    @!p not.b32 %r1076, %r1076;
}

	// end inline asm
	and.b32  	%r1096, %r1076, %r1095;
	mov.b32 	%r1081, 16;
	// begin inline asm
	{
    .reg .pred p;
    and.b32 %r1079, %r1089, %r1081;    setp.ne.u32 p, %r1079, 0;
    vote.ballot.sync.b32 %r1079, p, 0xffffffff;
    @!p not.b32 %r1079, %r1079;
}

	// end inline asm
	and.b32  	%r1097, %r1079, %r1096;
	mov.b32 	%r1084, 32;
	// begin inline asm
	{
    .reg .pred p;
    and.b32 %r1082, %r1089, %r1084;    setp.ne.u32 p, %r1082, 0;
    vote.ballot.sync.b32 %r1082, p, 0xffffffff;
    @!p not.b32 %r1082, %r1082;
}

	// end inline asm
	and.b32  	%r1098, %r1082, %r1097;
	mov.b32 	%r1087, 64;
	// begin inline asm
	{
    .reg .pred p;
    and.b32 %r1085, %r1089, %r1087;    setp.ne.u32 p, %r1085, 0;
    vote.ballot.sync.b32 %r1085, p, 0xffffffff;
    @!p not.b32 %r1085, %r1085;
}

	// end inline asm
	and.b32  	%r1099, %r1085, %r1098;
	mov.b32 	%r1090, 128;
	// begin inline asm
	{
    .reg .pred p;
    and.b32 %r1088, %r1089, %r1090;    setp.ne.u32 p, %r1088, 0;
    vote.ballot.sync.b32 %r1088, p, 0xffffffff;
    @!p not.b32 %r1088, %r1088;
}

	// end inline asm
	and.b32  	%r1100, %r1088, %r1099;
	clz.b32 	%r1101, %r1100;
	sub.s32 	%r233, 31, %r1101;
	and.b32  	%r1102, %r646, %r1100;
	popc.b32 	%r234, %r1102;
	setp.ne.s32 	%p94, %r295, %r233;
	mov.b32 	%r1794, 0;
	@%p94 bra 	$L__BB5_139;
	shl.b32 	%r1103, %r1089, 2;
	add.s32 	%r1104, %r164, %r1103;
	atom.shared.add.u32 	%r1794, [%r1104], %r234;
$L__BB5_139:
	shfl.sync.idx.b32	%r1130|%p95, %r1794, %r233, 31, -1;
	add.s32 	%r237, %r234, %r1130;
	shr.u32 	%r1131, %r1776, %r293;
	and.b32  	%r1127, %r1131, %r82;
	mov.b32 	%r1107, 1;
	// begin inline asm
	{
    .reg .pred p;
    and.b32 %r1105, %r1127, %r1107;    setp.ne.u32 p, %r1105, 0;
    vote.ballot.sync.b32 %r1105, p, 0xffffffff;
    @!p not.b32 %r1105, %r1105;
}

	// end inline asm
	mov.b32 	%r1110, 2;
	// begin inline asm
	{
    .reg .pred p;
    and.b32 %r1108, %r1127, %r1110;    setp.ne.u32 p, %r1108, 0;
    vote.ballot.sync.b32 %r1108, p, 0xffffffff;
    @!p not.b32 %r1108, %r1108;
}

	// end inline asm
	and.b32  	%r1132, %r1108, %r1105;
	mov.b32 	%r1113, 4;
	// begin inline asm
	{
    .reg .pred p;
    and.b32 %r1111, %r1127, %r1113;    setp.ne.u32 p, %r1111, 0;
    vote.ballot.sync.b32 %r1111, p, 0xffffffff;
    @!p not.b32 %r1111, %r1111;
}

	// end inline asm
	and.b32  	%r1133, %r1111, %r1132;
	mov.b32 	%r1116, 8;
	// begin inline asm
	{
    .reg .pred p;
    and.b32 %r1114, %r1127, %r1116;    setp.ne.u32 p, %r1114, 0;
    vote.ballot.sync.b32 %r1114, p, 0xffffffff;
    @!p not.b32 %r1114, %r1114;
}

	// end inline asm
	and.b32  	%r1134, %r1114, %r1133;
	mov.b32 	%r1119, 16;
	// begin inline asm
	{
    .reg .pred p;
    and.b32 %r1117, %r1127, %r1119;    setp.ne.u32 p, %r1117, 0;
    vote.ballot.sync.b32 %r1117, p, 0xffffffff;
    @!p not.b32 %r1117, %r1117;
}

	// end inline asm
	and.b32  	%r1135, %r1117, %r1134;
	mov.b32 	%r1122, 32;
	// begin inline asm
	{
    .reg .pred p;
    and.b32 %r1120, %r1127, %r1122;    setp.ne.u32 p, %r1120, 0;
    vote.ballot.sync.b32 %r1120, p, 0xffffffff;
    @!p not.b32 %r1120, %r1120;
}

	// end inline asm
	and.b32  	%r1136, %r1120, %r1135;
	mov.b32 	%r1125, 64;
	// begin inline asm
	{
    .reg .pred p;
    and.b32 %r1123, %r1127, %r1125;    setp.ne.u32 p, %r1123, 0;
    vote.ballot.sync.b32 %r1123, p, 0xffffffff;
    @!p not.b32 %r1123, %r1123;
}

	// end inline asm
	and.b32  	%r1137, %r1123, %r1136;
	mov.b32 	%r1128, 128;
	// begin inline asm
	{
    .reg .pred p;
    and.b32 %r1126, %r1127, %r1128;    setp.ne.u32 p, %r1126, 0;
    vote.ballot.sync.b32 %r1126, p, 0xffffffff;
    @!p not.b32 %r1126, %r1126;
}

	// end inline asm
	and.b32  	%r1138, %r1126, %r1137;
	clz.b32 	%r1139, %r1138;
	sub.s32 	%r239, 31, %r1139;
	and.b32  	%r1140, %r646, %r1138;
	popc.b32 	%r240, %r1140;
	setp.ne.s32 	%p96, %r295, %r239;
	mov.b32 	%r1795, 0;
	@%p96 bra 	$L__BB5_141;
	shl.b32 	%r1141, %r1127, 2;
	add.s32 	%r1142, %r164, %r1141;
	atom.shared.add.u32 	%r1795, [%r1142], %r240;
$L__BB5_141:
	shfl.sync.idx.b32	%r1168|%p97, %r1795, %r239, 31, -1;
	add.s32 	%r243, %r240, %r1168;
	shr.u32 	%r1169, %r1777, %r293;
	and.b32  	%r1165, %r1169, %r82;
	mov.b32 	%r1145, 1;
	// begin inline asm
	{
    .reg .pred p;
    and.b32 %r1143, %r1165, %r1145;    setp.ne.u32 p, %r1143, 0;
    vote.ballot.sync.b32 %r1143, p, 0xffffffff;
    @!p not.b32 %r1143, %r1143;
}

	// end inline asm
	mov.b32 	%r1148, 2;
	// begin inline asm
	{
    .reg .pred p;
    and.b32 %r1146, %r1165, %r1148;    setp.ne.u32 p, %r1146, 0;
    vote.ballot.sync.b32 %r1146, p, 0xffffffff;
    @!p not.b32 %r1146, %r1146;
}

	// end inline asm
	and.b32  	%r1170, %r1146, %r1143;
	mov.b32 	%r1151, 4;
	// begin inline asm
	{
    .reg .pred p;
    and.b32 %r1149, %r1165, %r1151;    setp.ne.u32 p, %r1149, 0;
    vote.ballot.sync.b32 %r1149, p, 0xffffffff;
    @!p not.b32 %r1149, %r1149;
}

	// end inline asm
	and.b32  	%r1171, %r1149, %r1170;
	mov.b32 	%r1154, 8;
	// begin inline asm
	{
    .reg .pred p;
    and.b32 %r1152, %r1165, %r1154;    setp.ne.u32 p, %r1152, 0;
    vote.ballot.sync.b32 %r1152, p, 0xffffffff;
    @!p not.b32 %r1152, %r1152;
}

	// end inline asm
	and.b32  	%r1172, %r1152, %r1171;
	mov.b32 	%r1157, 16;
	// begin inline asm
	{
    .reg .pred p;
    and.b32 %r1155, %r1165, %r1157;    setp.ne.u32 p, %r1155, 0;
    vote.ballot.sync.b32 %r1155, p, 0xffffffff;
    @!p not.b32 %r1155, %r1155;
}

	// end inline asm
	and.b32  	%r1173, %r1155, %r1172;
	mov.b32 	%r1160, 32;
	// begin inline asm
	{
    .reg .pred p;
    and.b32 %r1158, %r1165, %r1160;    setp.ne.u32 p, %r1158, 0;
    vote.ballot.sync.b32 %r1158, p, 0xffffffff;
    @!p not.b32 %r1158, %r1158;
}

	// end inline asm
	and.b32  	%r1174, %r1158, %r1173;
	mov.b32 	%r1163, 64;
	// begin inline asm
	{
    .reg .pred p;
    and.b32 %r1161, %r1165, %r1163;    setp.ne.u32 p, %r1161, 0;
    vote.ballot.sync.b32 %r1161, p, 0xffffffff;
    @!p not.b32 %r1161, %r1161;
}

	// end inline asm
	and.b32  	%r1175, %r1161, %r1174;
	mov.b32 	%r1166, 128;
	// begin inline asm
	{
    .reg .pred p;
    and.b32 %r1164, %r1165, %r1166;    setp.ne.u32 p, %r1164, 0;
    vote.ballot.sync.b32 %r1164, p, 0xffffffff;
    @!p not.b32 %r1164, %r1164;
}

	// end inline asm
	and.b32  	%r1176, %r1164, %r1175;
	clz.b32 	%r1177, %r1176;
	sub.s32 	%r245, 31, %r1177;
	and.b32  	%r1178, %r646, %r1176;
	popc.b32 	%r246, %r1178;
	setp.ne.s32 	%p98, %r295, %r245;
	mov.b32 	%r1796, 0;
	@%p98 bra 	$L__BB5_143;
	shl.b32 	%r1179, %r1165, 2;
	add.s32 	%r1180, %r164, %r1179;
	atom.shared.add.u32 	%r1796, [%r1180], %r246;
$L__BB5_143:
	shfl.sync.idx.b32	%r1206|%p99, %r1796, %r245, 31, -1;
	add.s32 	%r249, %r246, %r1206;
	shr.u32 	%r1207, %r1778, %r293;
	and.b32  	%r1203, %r1207, %r82;
	mov.b32 	%r1183, 1;
	// begin inline asm
	{
    .reg .pred p;
    and.b32 %r1181, %r1203, %r1183;    setp.ne.u32 p, %r1181, 0;
    vote.ballot.sync.b32 %r1181, p, 0xffffffff;
    @!p not.b32 %r1181, %r1181;
}

	// end inline asm
	mov.b32 	%r1186, 2;
	// begin inline asm
	{
    .reg .pred p;
    and.b32 %r1184, %r1203, %r1186;    setp.ne.u32 p, %r1184, 0;
    vote.ballot.sync.b32 %r1184, p, 0xffffffff;
    @!p not.b32 %r1184, %r1184;
}

	// end inline asm
	and.b32  	%r1208, %r1184, %r1181;
	mov.b32 	%r1189, 4;
	// begin inline asm
	{
    .reg .pred p;
    and.b32 %r1187, %r1203, %r1189;    setp.ne.u32 p, %r1187, 0;
    vote.ballot.sync.b32 %r1187, p, 0xffffffff;
    @!p not.b32 %r1187, %r1187;
}

	// end inline asm
	and.b32  	%r1209, %r1187, %r1208;
	mov.b32 	%r1192, 8;
	// begin inline asm
	{
    .reg .pred p;
    and.b32 %r1190, %r1203, %r1192;    setp.ne.u32 p, %r1190, 0;
    vote.ballot.sync.b32 %r1190, p, 0xffffffff;
    @!p not.b32 %r1190, %r1190;
}

	// end inline asm
	and.b32  	%r1210, %r1190, %r1209;
	mov.b32 	%r1195, 16;
	// begin inline asm
	{
    .reg .pred p;
    and.b32 %r1193, %r1203, %r1195;    setp.ne.u32 p, %r1193, 0;
    vote.ballot.sync.b32 %r1193, p, 0xffffffff;
    @!p not.b32 %r1193, %r1193;
}

	// end inline asm
	and.b32  	%r1211, %r1193, %r1210;
	mov.b32 	%r1198, 32;
	// begin inline asm
	{
    .reg .pred p;
    and.b32 %r1196, %r1203, %r1198;    setp.ne.u32 p, %r1196, 0;
    vote.ballot.sync.b32 %r1196, p, 0xffffffff;
    @!p not.b32 %r1196, %r1196;
}

	// end inline asm
	and.b32  	%r1212, %r1196, %r1211;
	mov.b32 	%r1201, 64;
	// begin inline asm
	{
    .reg .pred p;
    and.b32 %r1199, %r1203, %r1201;    setp.ne.u32 p, %r1199, 0;
    vote.ballot.sync.b32 %r1199, p, 0xffffffff;
    @!p not.b32 %r1199, %r1199;
}

	// end inline asm
	and.b32  	%r1213, %r1199, %r1212;
	mov.b32 	%r1204, 128;
	// begin inline asm
	{
    .reg .pred p;
    and.b32 %r1202, %r1203, %r1204;    setp.ne.u32 p, %r1202, 0;
    vote.ballot.sync.b32 %r1202, p, 0xffffffff;
    @!p not.b32 %r1202, %r1202;
}

	// end inline asm
	and.b32  	%r1214, %r1202, %r1213;
	clz.b32 	%r1215, %r1214;
	sub.s32 	%r251, 31, %r1215;
	and.b32  	%r1216, %r646, %r1214;
	popc.b32 	%r252, %r1216;
	setp.ne.s32 	%p100, %r295, %r251;
	mov.b32 	%r1797, 0;
	@%p100 bra 	$L__BB5_145;
	shl.b32 	%r1217, %r1203, 2;
	add.s32 	%r1218, %r164, %r1217;
	atom.shared.add.u32 	%r1797, [%r1218], %r252;
$L__BB5_145:
	shfl.sync.idx.b32	%r1244|%p101, %r1797, %r251, 31, -1;
	add.s32 	%r255, %r252, %r1244;
	shr.u32 	%r1245, %r1779, %r293;
	and.b32  	%r1241, %r1245, %r82;
	mov.b32 	%r1221, 1;
	// begin inline asm
	{
    .reg .pred p;
    and.b32 %r1219, %r1241, %r1221;    setp.ne.u32 p, %r1219, 0;
    vote.ballot.sync.b32 %r1219, p, 0xffffffff;
    @!p not.b32 %r1219, %r1219;
}

	// end inline asm
	mov.b32 	%r1224, 2;
	// begin inline asm
	{
    .reg .pred p;
    and.b32 %r1222, %r1241, %r1224;    setp.ne.u32 p, %r1222, 0;
    vote.ballot.sync.b32 %r1222, p, 0xffffffff;
    @!p not.b32 %r1222, %r1222;
}

	// end inline asm
	and.b32  	%r1246, %r1222, %r1219;
	mov.b32 	%r1227, 4;
	// begin inline asm
	{
    .reg .pred p;
    and.b32 %r1225, %r1241, %r1227;    setp.ne.u32 p, %r1225, 0;
    vote.ballot.sync.b32 %r1225, p, 0xffffffff;
    @!p not.b32 %r1225, %r1225;
}

	// end inline asm
	and.b32  	%r1247, %r1225, %r1246;
	mov.b32 	%r1230, 8;
	// begin inline asm
	{
    .reg .pred p;
    and.b32 %r1228, %r1241, %r1230;    setp.ne.u32 p, %r1228, 0;
    vote.ballot.sync.b32 %r1228, p, 0xffffffff;
    @!p not.b32 %r1228, %r1228;
}

	// end inline asm
	and.b32  	%r1248, %r1228, %r1247;
	mov.b32 	%r1233, 16;
	// begin inline asm
	{
    .reg .pred p;
    and.b32 %r1231, %r1241, %r1233;    setp.ne.u32 p, %r1231, 0;
    vote.ballot.sync.b32 %r1231, p, 0xffffffff;
    @!p not.b32 %r1231, %r1231;
}

	// end inline asm
	and.b32  	%r1249, %r1231, %r1248;
	mov.b32 	%r1236, 32;
	// begin inline asm
	{
    .reg .pred p;
    and.b32 %r1234, %r1241, %r1236;    setp.ne.u32 p, %r1234, 0;
    vote.ballot.sync.b32 %r1234, p, 0xffffffff;
    @!p not.b32 %r1234, %r1234;
}

	// end inline asm
	and.b32  	%r1250, %r1234, %r1249;
	mov.b32 	%r1239, 64;
	// begin inline asm
	{
    .reg .pred p;
    and.b32 %r1237, %r1241, %r1239;    setp.ne.u32 p, %r1237, 0;
    vote.ballot.sync.b32 %r1237, p, 0xffffffff;
    @!p not.b32 %r1237, %r1237;
}

	// end inline asm
	and.b32  	%r1251, %r1237, %r1250;
	mov.b32 	%r1242, 128;
	// begin inline asm
	{
    .reg .pred p;
    and.b32 %r1240, %r1241, %r1242;    setp.ne.u32 p, %r1240, 0;
    vote.ballot.sync.b32 %r1240, p, 0xffffffff;
    @!p not.b32 %r1240, %r1240;
}

	// end inline asm
	and.b32  	%r1252, %r1240, %r1251;
	clz.b32 	%r1253, %r1252;
	sub.s32 	%r257, 31, %r1253;
	and.b32  	%r1254, %r646, %r1252;
	popc.b32 	%r258, %r1254;
	setp.ne.s32 	%p102, %r295, %r257;
	mov.b32 	%r1798, 0;
	@%p102 bra 	$L__BB5_147;
	shl.b32 	%r1259, %r1241, 2;
	add.s32 	%r1260, %r164, %r1259;
	atom.shared.add.u32 	%r1798, [%r1260], %r258;
$L__BB5_147:
	shfl.sync.idx.b32	%r1286|%p103, %r1798, %r257, 31, -1;
	add.s32 	%r261, %r258, %r1286;
	shr.u32 	%r1287, %r1780, %r293;
	and.b32  	%r1283, %r1287, %r82;
	mov.b32 	%r1263, 1;
	// begin inline asm
	{
    .reg .pred p;
    and.b32 %r1261, %r1283, %r1263;    setp.ne.u32 p, %r1261, 0;
    vote.ballot.sync.b32 %r1261, p, 0xffffffff;
    @!p not.b32 %r1261, %r1261;
}

	// end inline asm
	mov.b32 	%r1266, 2;
	// begin inline asm
	{
    .reg .pred p;
    and.b32 %r1264, %r1283, %r1266;    setp.ne.u32 p, %r1264, 0;
    vote.ballot.sync.b32 %r1264, p, 0xffffffff;
    @!p not.b32 %r1264, %r1264;
}

	// end inline asm
	and.b32  	%r1288, %r1264, %r1261;
	mov.b32 	%r1269, 4;
	// begin inline asm
	{
    .reg .pred p;
    and.b32 %r1267, %r1283, %r1269;    setp.ne.u32 p, %r1267, 0;
    vote.ballot.sync.b32 %r1267, p, 0xffffffff;
    @!p not.b32 %r1267, %r1267;
}

	// end inline asm
	and.b32  	%r1289, %r1267, %r1288;
	mov.b32 	%r1272, 8;
	// begin inline asm
	{
    .reg .pred p;
    and.b32 %r1270, %r1283, %r1272;    setp.ne.u32 p, %r1270, 0;
    vote.ballot.sync.b32 %r1270, p, 0xffffffff;
    @!p not.b32 %r1270, %r1270;
}

	// end inline asm
	and.b32  	%r1290, %r1270, %r1289;
	mov.b32 	%r1275, 16;
	// begin inline asm
	{
    .reg .pred p;
    and.b32 %r1273, %r1283, %r1275;    setp.ne.u32 p, %r1273, 0;
    vote.ballot.sync.b32 %r1273, p, 0xffffffff;
    @!p not.b32 %r1273, %r1273;
}

	// end inline asm
	and.b32  	%r1291, %r1273, %r1290;
	mov.b32 	%r1278, 32;
	// begin inline asm
	{
    .reg .pred p;
    and.b32 %r1276, %r1283, %r1278;    setp.ne.u32 p, %r1276, 0;
    vote.ballot.sync.b32 %r1276, p, 0xffffffff;
    @!p not.b32 %r1276, %r1276;
}

	// end inline asm
	and.b32  	%r1292, %r1276, %r1291;
	mov.b32 	%r1281, 64;
	// begin inline asm
	{
    .reg .pred p;
    and.b32 %r1279, %r1283, %r1281;    setp.ne.u32 p, %r1279, 0;
    vote.ballot.sync.b32 %r1279, p, 0xffffffff;
    @!p not.b32 %r1279, %r1279;
}

	// end inline asm
	and.b32  	%r1293, %r1279, %r1292;
	mov.b32 	%r1284, 128;
	// begin inline asm
	{
    .reg .pred p;
    and.b32 %r1282, %r1283, %r1284;    setp.ne.u32 p, %r1282, 0;
    vote.ballot.sync.b32 %r1282, p, 0xffffffff;
    @!p not.b32 %r1282, %r1282;
}

	// end inline asm
	and.b32  	%r1294, %r1282, %r1293;
	clz.b32 	%r1295, %r1294;
	sub.s32 	%r263, 31, %r1295;
	and.b32  	%r1296, %r646, %r1294;
	popc.b32 	%r264, %r1296;
	setp.ne.s32 	%p104, %r295, %r263;
	mov.b32 	%r1799, 0;
	@%p104 bra 	$L__BB5_149;
	shl.b32 	%r1301, %r1283, 2;
	add.s32 	%r1302, %r164, %r1301;
	atom.shared.add.u32 	%r1799, [%r1302], %r264;
$L__BB5_149:
	shfl.sync.idx.b32	%r1328|%p105, %r1799, %r263, 31, -1;
	add.s32 	%r267, %r264, %r1328;
	shr.u32 	%r1329, %r1781, %r293;
	and.b32  	%r1325, %r1329, %r82;
	mov.b32 	%r1305, 1;
	// begin inline asm
	{
    .reg .pred p;
    and.b32 %r1303, %r1325, %r1305;    setp.ne.u32 p, %r1303, 0;
    vote.ballot.sync.b32 %r1303, p, 0xffffffff;
    @!p not.b32 %r1303, %r1303;
}

	// end inline asm
	mov.b32 	%r1308, 2;
	// begin inline asm
	{
    .reg .pred p;
    and.b32 %r1306, %r1325, %r1308;    setp.ne.u32 p, %r1306, 0;
    vote.ballot.sync.b32 %r1306, p, 0xffffffff;
    @!p not.b32 %r1306, %r1306;
}

	// end inline asm
	and.b32  	%r1330, %r1306, %r1303;
	mov.b32 	%r1311, 4;
	// begin inline asm
	{
    .reg .pred p;
    and.b32 %r1309, %r1325, %r1311;    setp.ne.u32 p, %r1309, 0;
    vote.ballot.sync.b32 %r1309, p, 0xffffffff;
    @!p not.b32 %r1309, %r1309;
}

	// end inline asm
	and.b32  	%r1331, %r1309, %r1330;
	mov.b32 	%r1314, 8;
	// begin inline asm
	{
    .reg .pred p;
    and.b32 %r1312, %r1325, %r1314;    setp.ne.u32 p, %r1312, 0;
    vote.ballot.sync.b32 %r1312, p, 0xffffffff;
    @!p not.b32 %r1312, %r1312;
}

	// end inline asm
	and.b32  	%r1332, %r1312, %r1331;
	mov.b32 	%r1317, 16;
	// begin inline asm
	{
    .reg .pred p;
    and.b32 %r1315, %r1325, %r1317;    setp.ne.u32 p, %r1315, 0;
    vote.ballot.sync.b32 %r1315, p, 0xffffffff;
    @!p not.b32 %r1315, %r1315;
}

	// end inline asm
	and.b32  	%r1333, %r1315, %r1332;
	mov.b32 	%r1320, 32;
	// begin inline asm
	{
    .reg .pred p;
    and.b32 %r1318, %r1325, %r1320;    setp.ne.u32 p, %r1318, 0;
    vote.ballot.sync.b32 %r1318, p, 0xffffffff;
    @!p not.b32 %r1318, %r1318;
}

	// end inline asm
	and.b32  	%r1334, %r1318, %r1333;
	mov.b32 	%r1323, 64;
	// begin inline asm
	{
    .reg .pred p;
    and.b32 %r1321, %r1325, %r1323;    setp.ne.u32 p, %r1321, 0;
    vote.ballot.sync.b32 %r1321, p, 0xffffffff;
    @!p not.b32 %r1321, %r1321;
}

	// end inline asm
	and.b32  	%r1335, %r1321, %r1334;
	mov.b32 	%r1326, 128;
	// begin inline asm
	{
    .reg .pred p;
    and.b32 %r1324, %r1325, %r1326;    setp.ne.u32 p, %r1324, 0;
    vote.ballot.sync.b32 %r1324, p, 0xffffffff;
    @!p not.b32 %r1324, %r1324;
}

	// end inline asm
	and.b32  	%r1336, %r1324, %r1335;
	clz.b32 	%r1337, %r1336;
	sub.s32 	%r269, 31, %r1337;
	and.b32  	%r1338, %r646, %r1336;
	popc.b32 	%r270, %r1338;
	setp.ne.s32 	%p106, %r295, %r269;
	mov.b32 	%r1800, 0;
	@%p106 bra 	$L__BB5_151;
	shl.b32 	%r1339, %r1, 5;
	and.b32  	%r1340, %r1339, 31744;
	add.s32 	%r1342, %r551, %r1340;
	shl.b32 	%r1343, %r1325, 2;
	add.s32 	%r1344, %r1342, %r1343;
	atom.shared.add.u32 	%r1800, [%r1344], %r270;
$L__BB5_151:
	shfl.sync.idx.b32	%r1370|%p107, %r1800, %r269, 31, -1;
	add.s32 	%r273, %r270, %r1370;
	shr.u32 	%r1371, %r1782, %r293;
	and.b32  	%r1367, %r1371, %r82;
	mov.b32 	%r1347, 1;
	// begin inline asm
	{
    .reg .pred p;
    and.b32 %r1345, %r1367, %r1347;    setp.ne.u32 p, %r1345, 0;
    vote.ballot.sync.b32 %r1345, p, 0xffffffff;
    @!p not.b32 %r1345, %r1345;
}

	// end inline asm
	mov.b32 	%r1350, 2;
	// begin inline asm
	{
    .reg .pred p;
    and.b32 %r1348, %r1367, %r1350;    setp.ne.u32 p, %r1348, 0;
    vote.ballot.sync.b32 %r1348, p, 0xffffffff;
    @!p not.b32 %r1348, %r1348;
}

	// end inline asm
	and.b32  	%r1372, %r1348, %r1345;
	mov.b32 	%r1353, 4;
	// begin inline asm
	{
    .reg .pred p;
    and.b32 %r1351, %r1367, %r1353;    setp.ne.u32 p, %r1351, 0;
    vote.ballot.sync.b32 %r1351, p, 0xffffffff;
    @!p not.b32 %r1351, %r1351;
}

	// end inline asm
	and.b32  	%r1373, %r1351, %r1372;
	mov.b32 	%r1356, 8;
	// begin inline asm
	{
    .reg .pred p;
    and.b32 %r1354, %r1367, %r1356;    setp.ne.u32 p, %r1354, 0;
    vote.ballot.sync.b32 %r1354, p, 0xffffffff;
    @!p not.b32 %r1354, %r1354;
}

	// end inline asm
	and.b32  	%r1374, %r1354, %r1373;
	mov.b32 	%r1359, 16;
	// begin inline asm
	{
    .reg .pred p;
    and.b32 %r1357, %r1367, %r1359;    setp.ne.u32 p, %r1357, 0;
    vote.ballot.sync.b32 %r1357, p, 0xffffffff;
    @!p not.b32 %r1357, %r1357;
}

	// end inline asm
	and.b32  	%r1375, %r1357, %r1374;
	mov.b32 	%r1362, 32;
	// begin inline asm
	{
    .reg .pred p;
    and.b32 %r1360, %r1367, %r1362;    setp.ne.u32 p, %r1360, 0;
    vote.ballot.sync.b32 %r1360, p, 0xffffffff;
    @!p not.b32 %r1360, %r1360;
}

	// end inline asm
	and.b32  	%r1376, %r1360, %r1375;
	mov.b32 	%r1365, 64;
	// begin inline asm
	{
    .reg .pred p;
    and.b32 %r1363, %r1367, %r1365;    setp.ne.u32 p, %r1363, 0;
    vote.ballot.sync.b32 %r1363, p, 0xffffffff;
    @!p not.b32 %r1363, %r1363;
}

	// end inline asm
	and.b32  	%r1377, %r1363, %r1376;
	mov.b32 	%r1368, 128;
	// begin inline asm
	{
    .reg .pred p;
    and.b32 %r1366, %r1367, %r1368;    setp.ne.u32 p, %r1366, 0;
    vote.ballot.sync.b32 %r1366, p, 0xffffffff;
    @!p not.b32 %r1366, %r1366;
}

	// end inline asm
	and.b32  	%r1378, %r1366, %r1377;
	clz.b32 	%r1379, %r1378;
	sub.s32 	%r275, 31, %r1379;
	and.b32  	%r1380, %r646, %r1378;
	popc.b32 	%r276, %r1380;
	setp.ne.s32 	%p108, %r295, %r275;
	mov.b32 	%r1801, 0;
	@%p108 bra 	$L__BB5_153;
	shl.b32 	%r1385, %r1367, 2;
	add.s32 	%r1386, %r164, %r1385;
	atom.shared.add.u32 	%r1801, [%r1386], %r276;
$L__BB5_153:
	setp.gt.u32 	%p109, %r1, 255;
	shfl.sync.idx.b32	%r1387|%p110, %r1801, %r275, 31, -1;
	add.s32 	%r1388, %r276, %r1387;
	bar.sync 	0;
	shl.b32 	%r1389, %r171, 2;
	add.s32 	%r1391, %r551, %r1389;
	st.shared.u32 	[%r1391+-4], %r1764;
	shl.b32 	%r1392, %r177, 2;
	add.s32 	%r1393, %r551, %r1392;
	st.shared.u32 	[%r1393+-4], %r1765;
	shl.b32 	%r1394, %r183, 2;
	add.s32 	%r1395, %r551, %r1394;
	st.shared.u32 	[%r1395+-4], %r1766;
	shl.b32 	%r1396, %r189, 2;
	add.s32 	%r1397, %r551, %r1396;
	st.shared.u32 	[%r1397+-4], %r1767;
	shl.b32 	%r1398, %r195, 2;
	add.s32 	%r1399, %r551, %r1398;
	st.shared.u32 	[%r1399+-4], %r1768;
	shl.b32 	%r1400, %r201, 2;
	add.s32 	%r1401, %r551, %r1400;
	st.shared.u32 	[%r1401+-4], %r1769;
	shl.b32 	%r1402, %r207, 2;
	add.s32 	%r1403, %r551, %r1402;
	st.shared.u32 	[%r1403+-4], %r1770;
	shl.b32 	%r1404, %r213, 2;
	add.s32 	%r1405, %r551, %r1404;
	st.shared.u32 	[%r1405+-4], %r1771;
	shl.b32 	%r1406, %r219, 2;
	add.s32 	%r1407, %r551, %r1406;
	st.shared.u32 	[%r1407+-4], %r1772;
	shl.b32 	%r1408, %r225, 2;
	add.s32 	%r1409, %r551, %r1408;
	st.shared.u32 	[%r1409+-4], %r1773;
	shl.b32 	%r1410, %r231, 2;
	add.s32 	%r1411, %r551, %r1410;
	st.shared.u32 	[%r1411+-4], %r1774;
	shl.b32 	%r1412, %r237, 2;
	add.s32 	%r1413, %r551, %r1412;
	st.shared.u32 	[%r1413+-4], %r1775;
	shl.b32 	%r1414, %r243, 2;
	add.s32 	%r1415, %r551, %r1414;
	st.shared.u32 	[%r1415+-4], %r1776;
	shl.b32 	%r1416, %r249, 2;
	add.s32 	%r1417, %r551, %r1416;
	st.shared.u32 	[%r1417+-4], %r1777;
	shl.b32 	%r1418, %r255, 2;
	add.s32 	%r1419, %r551, %r1418;
	st.shared.u32 	[%r1419+-4], %r1778;
	shl.b32 	%r1420, %r261, 2;
	add.s32 	%r1421, %r551, %r1420;
	st.shared.u32 	[%r1421+-4], %r1779;
	shl.b32 	%r1422, %r267, 2;
	add.s32 	%r1423, %r551, %r1422;
	st.shared.u32 	[%r1423+-4], %r1780;
	shl.b32 	%r1424, %r273, 2;
	add.s32 	%r1425, %r551, %r1424;
	st.shared.u32 	[%r1425+-4], %r1781;
	shl.b32 	%r1426, %r1388, 2;
	add.s32 	%r1427, %r551, %r1426;
	st.shared.u32 	[%r1427+-4], %r1782;
	shl.b32 	%r1428, %r1, 3;
	add.s32 	%r1429, %r551, %r1428;
	add.s32 	%r279, %r1429, 29184;
	@%p109 bra 	$L__BB5_161;
	ld.param.u64 	%rd236, [_ZN3cub18CUB_300001_SM_10006detail10radix_sort29DeviceRadixSortOnesweepKernelINS1_5radix10policy_hubIiNS0_8NullTypeEyE10Policy1000ELNS0_9SortOrderE0EiS6_yiiNS1_21identity_decomposer_tEEEvPT5_SC_PT3_PKSD_PT1_PKSH_PT2_PKSL_T4_iiT6__param_3];
	cvta.to.global.u64 	%rd57, %rd236;
	shl.b64 	%rd58, %rd7, 3;
	add.s64 	%rd59, %rd57, %rd58;
	ld.global.u64 	%rd60, [%rd59];
	cvt.s64.s32 	%rd61, %r163;
	sub.s64 	%rd238, %rd60, %rd61;
	st.shared.u64 	[%r279], %rd238;
	setp.lt.s32 	%p111, %r3, 1;
	mov.u32 	%r1805, %r1759;
	@%p111 bra 	$L__BB5_160;
	mov.b32 	%r1803, -1;
	mov.u32 	%r1802, %r3;
	mov.u32 	%r1805, %r1759;
$L__BB5_156:
	ld.param.u64 	%rd229, [_ZN3cub18CUB_300001_SM_10006detail10radix_sort29DeviceRadixSortOnesweepKernelINS1_5radix10policy_hubIiNS0_8NullTypeEyE10Policy1000ELNS0_9SortOrderE0EiS6_yiiNS1_21identity_decomposer_tEEEvPT5_SC_PT3_PKSD_PT1_PKSH_PT2_PKSL_T4_iiT6__param_0];
	add.s32 	%r283, %r1802, -1;
	shl.b32 	%r1431, %r283, 8;
	add.s32 	%r1432, %r1431, %r1;
	cvta.to.global.u64 	%rd62, %rd229;
	mul.wide.s32 	%rd63, %r1432, 4;
	add.s64 	%rd16, %rd62, %rd63;
$L__BB5_157:
	membar.cta;
	ld.volatile.global.u32 	%r284, [%rd16];
	setp.eq.s32 	%p112, %r284, 0;
	@%p112 bra 	$L__BB5_157;
	and.b32  	%r1433, %r284, 1073741823;
	add.s32 	%r1805, %r1433, %r1805;
	setp.gt.s32 	%p113, %r284, -1;
	vote.sync.ballot.b32 	%r1803, %p113, %r1803;
	setp.gt.u32 	%p115, %r1802, 1;
	and.pred  	%p116, %p113, %p115;
	mov.u32 	%r1802, %r283;
	@%p116 bra 	$L__BB5_156;
	ld.shared.u64 	%rd238, [%r279];
$L__BB5_160:
	ld.param.u64 	%rd230, [_ZN3cub18CUB_300001_SM_10006detail10radix_sort29DeviceRadixSortOnesweepKernelINS1_5radix10policy_hubIiNS0_8NullTypeEyE10Policy1000ELNS0_9SortOrderE0EiS6_yiiNS1_21identity_decomposer_tEEEvPT5_SC_PT3_PKSD_PT1_PKSH_PT2_PKSL_T4_iiT6__param_0];
	or.b32  	%r1434, %r1805, -2147483648;
	cvta.to.global.u64 	%rd64, %rd230;
	shl.b32 	%r1435, %r3, 8;
	add.s32 	%r1436, %r1435, %r1;
	mul.wide.s32 	%rd65, %r1436, 4;
	add.s64 	%rd66, %rd64, %rd65;
	st.volatile.global.u32 	[%rd66], %r1434;
	sub.s32 	%r1437, %r1805, %r1759;
	cvt.s64.s32 	%rd67, %r1437;
	add.s64 	%rd68, %rd238, %rd67;
	st.shared.u64 	[%r279], %rd68;
$L__BB5_161:
	ld.param.u32 	%r1711, [_ZN3cub18CUB_300001_SM_10006detail10radix_sort29DeviceRadixSortOnesweepKernelINS1_5radix10policy_hubIiNS0_8NullTypeEyE10Policy1000ELNS0_9SortOrderE0EiS6_yiiNS1_21identity_decomposer_tEEEvPT5_SC_PT3_PKSD_PT1_PKSH_PT2_PKSL_T4_iiT6__param_8];
	ld.param.u64 	%rd233, [_ZN3cub18CUB_300001_SM_10006detail10radix_sort29DeviceRadixSortOnesweepKernelINS1_5radix10policy_hubIiNS0_8NullTypeEyE10Policy1000ELNS0_9SortOrderE0EiS6_yiiNS1_21identity_decomposer_tEEEvPT5_SC_PT3_PKSD_PT1_PKSH_PT2_PKSL_T4_iiT6__param_2];
	setp.gt.u32 	%p117, %r1, 255;
	mad.lo.s32 	%r288, %r3, 7296, 7296;
	setp.lt.s32 	%p118, %r288, %r1711;
	setp.eq.s64 	%p119, %rd233, 0;
	or.pred  	%p120, %p119, %p118;
	or.pred  	%p121, %p117, %p120;
	@%p121 bra 	$L__BB5_163;
	ld.param.u64 	%rd234, [_ZN3cub18CUB_300001_SM_10006detail10radix_sort29DeviceRadixSortOnesweepKernelINS1_5radix10policy_hubIiNS0_8NullTypeEyE10Policy1000ELNS0_9SortOrderE0EiS6_yiiNS1_21identity_decomposer_tEEEvPT5_SC_PT3_PKSD_PT1_PKSH_PT2_PKSL_T4_iiT6__param_2];
	ld.shared.u64 	%rd69, [%r279];
	cvt.s64.s32 	%rd70, %r1759;
	cvt.s64.s32 	%rd71, %r163;
	add.s64 	%rd72, %rd71, %rd70;
	add.s64 	%rd73, %rd72, %rd69;
	cvta.to.global.u64 	%rd74, %rd234;
	shl.b64 	%rd75, %rd7, 3;
	add.s64 	%rd76, %rd74, %rd75;
	st.global.u64 	[%rd76], %rd73;
$L__BB5_163:
	ld.param.u32 	%r1712, [_ZN3cub18CUB_300001_SM_10006detail10radix_sort29DeviceRadixSortOnesweepKernelINS1_5radix10policy_hubIiNS0_8NullTypeEyE10Policy1000ELNS0_9SortOrderE0EiS6_yiiNS1_21identity_decomposer_tEEEvPT5_SC_PT3_PKSD_PT1_PKSH_PT2_PKSL_T4_iiT6__param_8];
	shl.b32 	%r1438, %r1, 2;
	add.s32 	%r289, %r551, %r1438;
	setp.gt.s32 	%p122, %r288, %r1712;
	bar.sync 	0;
	@%p122 bra 	$L__BB5_165;
	ld.shared.u32 	%r1440, [%r289];
	shr.u32 	%r1441, %r1440, %r293;
	and.b32  	%r1442, %r1441, %r82;
	shl.b32 	%r1443, %r1442, 3;
	add.s32 	%r1445, %r551, 29184;
	add.s32 	%r1446, %r1445, %r1443;
	ld.shared.u64 	%rd77, [%r1446];
	add.s64 	%rd78, %rd77, %rd7;
	xor.b32  	%r1447, %r1440, -2147483648;
	shl.b64 	%rd79, %rd78, 2;
	add.s64 	%rd80, %rd1, %rd79;
	st.global.u32 	[%rd80], %r1447;
	bar.warp.sync 	-1;
	ld.shared.u32 	%r1448, [%r289+1536];
	shr.u32 	%r1449, %r1448, %r293;
	and.b32  	%r1450, %r1449, %r82;
	shl.b32 	%r1451, %r1450, 3;
	add.s32 	%r1452, %r1445, %r1451;
	ld.shared.u64 	%rd81, [%r1452];
	add.s64 	%rd82, %rd81, %rd7;
	xor.b32  	%r1453, %r1448, -2147483648;
	shl.b64 	%rd83, %rd82, 2;
	add.s64 	%rd84, %rd1, %rd83;
	st.global.u32 	[%rd84+1536], %r1453;
	bar.warp.sync 	-1;
	ld.shared.u32 	%r1454, [%r289+3072];
	shr.u32 	%r1455, %r1454, %r293;
	and.b32  	%r1456, %r1455, %r82;
	shl.b32 	%r1457, %r1456, 3;
	add.s32 	%r1458, %r1445, %r1457;
	ld.shared.u64 	%rd85, [%r1458];
	add.s64 	%rd86, %rd85, %rd7;
	xor.b32  	%r1459, %r1454, -2147483648;
	shl.b64 	%rd87, %rd86, 2;
	add.s64 	%rd88, %rd1, %rd87;
	st.global.u32 	[%rd88+3072], %r1459;
	bar.warp.sync 	-1;
	ld.shared.u32 	%r1460, [%r289+4608];
	shr.u32 	%r1461, %r1460, %r293;
	and.b32  	%r1462, %r1461, %r82;
	shl.b32 	%r1463, %r1462, 3;
	add.s32 	%r1464, %r1445, %r1463;
	ld.shared.u64 	%rd89, [%r1464];
	add.s64 	%rd90, %rd89, %rd7;
	xor.b32  	%r1465, %r1460, -2147483648;
	shl.b64 	%rd91, %rd90, 2;
	add.s64 	%rd92, %rd1, %rd91;
	st.global.u32 	[%rd92+4608], %r1465;
	bar.warp.sync 	-1;
	ld.shared.u32 	%r1466, [%r289+6144];
	shr.u32 	%r1467, %r1466, %r293;
	and.b32  	%r1468, %r1467, %r82;
	shl.b32 	%r1469, %r1468, 3;
	add.s32 	%r1470, %r1445, %r1469;
	ld.shared.u64 	%rd93, [%r1470];
	add.s64 	%rd94, %rd93, %rd7;
	xor.b32  	%r1471, %r1466, -2147483648;
	shl.b64 	%rd95, %rd94, 2;
	add.s64 	%rd96, %rd1, %rd95;
	st.global.u32 	[%rd96+6144], %r1471;
	bar.warp.sync 	-1;
	ld.shared.u32 	%r1472, [%r289+7680];
	shr.u32 	%r1473, %r1472, %r293;
	and.b32  	%r1474, %r1473, %r82;
	shl.b32 	%r1475, %r1474, 3;
	add.s32 	%r1476, %r1445, %r1475;
	ld.shared.u64 	%rd97, [%r1476];
	add.s64 	%rd98, %rd97, %rd7;
	xor.b32  	%r1477, %r1472, -2147483648;
	shl.b64 	%rd99, %rd98, 2;
	add.s64 	%rd100, %rd1, %rd99;
	st.global.u32 	[%rd100+7680], %r1477;
	bar.warp.sync 	-1;
	ld.shared.u32 	%r1478, [%r289+9216];
	shr.u32 	%r1479, %r1478, %r293;
	and.b32  	%r1480, %r1479, %r82;
	shl.b32 	%r1481, %r1480, 3;
	add.s32 	%r1482, %r1445, %r1481;
	ld.shared.u64 	%rd101, [%r1482];
	add.s64 	%rd102, %rd101, %rd7;
	xor.b32  	%r1483, %r1478, -2147483648;
	shl.b64 	%rd103, %rd102, 2;
	add.s64 	%rd104, %rd1, %rd103;
	st.global.u32 	[%rd104+9216], %r1483;
	bar.warp.sync 	-1;
	ld.shared.u32 	%r1484, [%r289+10752];
	shr.u32 	%r1485, %r1484, %r293;
	and.b32  	%r1486, %r1485, %r82;
	shl.b32 	%r1487, %r1486, 3;
	add.s32 	%r1488, %r1445, %r1487;
	ld.shared.u64 	%rd105, [%r1488];
	add.s64 	%rd106, %rd105, %rd7;
	xor.b32  	%r1489, %r1484, -2147483648;
	shl.b64 	%rd107, %rd106, 2;
	add.s64 	%rd108, %rd1, %rd107;
	st.global.u32 	[%rd108+10752], %r1489;
	bar.warp.sync 	-1;
	ld.shared.u32 	%r1490, [%r289+12288];
	shr.u32 	%r1491, %r1490, %r293;
	and.b32  	%r1492, %r1491, %r82;
	shl.b32 	%r1493, %r1492, 3;
	add.s32 	%r1494, %r1445, %r1493;
	ld.shared.u64 	%rd109, [%r1494];
	add.s64 	%rd110, %rd109, %rd7;
	xor.b32  	%r1495, %r1490, -2147483648;
	shl.b64 	%rd111, %rd110, 2;
	add.s64 	%rd112, %rd1, %rd111;
	st.global.u32 	[%rd112+12288], %r1495;
	bar.warp.sync 	-1;
	ld.shared.u32 	%r1496, [%r289+13824];
	shr.u32 	%r1497, %r1496, %r293;
	and.b32  	%r1498, %r1497, %r82;
	shl.b32 	%r1499, %r1498, 3;
	add.s32 	%r1500, %r1445, %r1499;
	ld.shared.u64 	%rd113, [%r1500];
	add.s64 	%rd114, %rd113, %rd7;
	xor.b32  	%r1501, %r1496, -2147483648;
	shl.b64 	%rd115, %rd114, 2;
	add.s64 	%rd116, %rd1, %rd115;
	st.global.u32 	[%rd116+13824], %r1501;
	bar.warp.sync 	-1;
	ld.shared.u32 	%r1502, [%r289+15360];
	shr.u32 	%r1503, %r1502, %r293;
	and.b32  	%r1504, %r1503, %r82;
	shl.b32 	%r1505, %r1504, 3;
	add.s32 	%r1506, %r1445, %r1505;
	ld.shared.u64 	%rd117, [%r1506];
	add.s64 	%rd118, %rd117, %rd7;
	xor.b32  	%r1507, %r1502, -2147483648;
	shl.b64 	%rd119, %rd118, 2;
	add.s64 	%rd120, %rd1, %rd119;
	st.global.u32 	[%rd120+15360], %r1507;
	bar.warp.sync 	-1;
	ld.shared.u32 	%r1508, [%r289+16896];
	shr.u32 	%r1509, %r1508, %r293;
	and.b32  	%r1510, %r1509, %r82;
	shl.b32 	%r1511, %r1510, 3;
	add.s32 	%r1512, %r1445, %r1511;
	ld.shared.u64 	%rd121, [%r1512];
	add.s64 	%rd122, %rd121, %rd7;
	xor.b32  	%r1513, %r1508, -2147483648;
	shl.b64 	%rd123, %rd122, 2;
	add.s64 	%rd124, %rd1, %rd123;
	st.global.u32 	[%rd124+16896], %r1513;
	bar.warp.sync 	-1;
	ld.shared.u32 	%r1514, [%r289+18432];
	shr.u32 	%r1515, %r1514, %r293;
	and.b32  	%r1516, %r1515, %r82;
	shl.b32 	%r1517, %r1516, 3;
	add.s32 	%r1518, %r1445, %r1517;
	ld.shared.u64 	%rd125, [%r1518];
	add.s64 	%rd126, %rd125, %rd7;
	xor.b32  	%r1519, %r1514, -2147483648;
	shl.b64 	%rd127, %rd126, 2;
	add.s64 	%rd128, %rd1, %rd127;
	st.global.u32 	[%rd128+18432], %r1519;
	bar.warp.sync 	-1;
	ld.shared.u32 	%r1520, [%r289+19968];
	shr.u32 	%r1521, %r1520, %r293;
	and.b32  	%r1522, %r1521, %r82;
	shl.b32 	%r1523, %r1522, 3;
	add.s32 	%r1524, %r1445, %r1523;
	ld.shared.u64 	%rd129, [%r1524];
	add.s64 	%rd130, %rd129, %rd7;
	xor.b32  	%r1525, %r1520, -2147483648;
	shl.b64 	%rd131, %rd130, 2;
	add.s64 	%rd132, %rd1, %rd131;
	st.global.u32 	[%rd132+19968], %r1525;
	bar.warp.sync 	-1;
	ld.shared.u32 	%r1526, [%r289+21504];
	shr.u32 	%r1527, %r1526, %r293;
	and.b32  	%r1528, %r1527, %r82;
	shl.b32 	%r1529, %r1528, 3;
	add.s32 	%r1530, %r1445, %r1529;
	ld.shared.u64 	%rd133, [%r1530];
	add.s64 	%rd134, %rd133, %rd7;
	xor.b32  	%r1531, %r1526, -2147483648;
	shl.b64 	%rd135, %rd134, 2;
	add.s64 	%rd136, %rd1, %rd135;
	st.global.u32 	[%rd136+21504], %r1531;
	bar.warp.sync 	-1;
	ld.shared.u32 	%r1532, [%r289+23040];
	shr.u32 	%r1533, %r1532, %r293;
	and.b32  	%r1534, %r1533, %r82;
	shl.b32 	%r1535, %r1534, 3;
	add.s32 	%r1536, %r1445, %r1535;
	ld.shared.u64 	%rd137, [%r1536];
	add.s64 	%rd138, %rd137, %rd7;
	xor.b32  	%r1537, %r1532, -2147483648;
	shl.b64 	%rd139, %rd138, 2;
	add.s64 	%rd140, %rd1, %rd139;
	st.global.u32 	[%rd140+23040], %r1537;
	bar.warp.sync 	-1;
	ld.shared.u32 	%r1538, [%r289+24576];
	shr.u32 	%r1539, %r1538, %r293;
	and.b32  	%r1540, %r1539, %r82;
	shl.b32 	%r1541, %r1540, 3;
	add.s32 	%r1542, %r1445, %r1541;
	ld.shared.u64 	%rd141, [%r1542];
	add.s64 	%rd142, %rd141, %rd7;
	xor.b32  	%r1543, %r1538, -2147483648;
	shl.b64 	%rd143, %rd142, 2;
	add.s64 	%rd144, %rd1, %rd143;
	st.global.u32 	[%rd144+24576], %r1543;
	bar.warp.sync 	-1;
	ld.shared.u32 	%r1544, [%r289+26112];
	shr.u32 	%r1545, %r1544, %r293;
	and.b32  	%r1546, %r1545, %r82;
	shl.b32 	%r1547, %r1546, 3;
	add.s32 	%r1548, %r1445, %r1547;
	ld.shared.u64 	%rd145, [%r1548];
	add.s64 	%rd146, %rd145, %rd7;
	xor.b32  	%r1549, %r1544, -2147483648;
	shl.b64 	%rd147, %rd146, 2;
	add.s64 	%rd148, %rd1, %rd147;
	st.global.u32 	[%rd148+26112], %r1549;
	bar.warp.sync 	-1;
	ld.shared.u32 	%r1550, [%r289+27648];
	shr.u32 	%r1551, %r1550, %r293;
	and.b32  	%r1552, %r1551, %r82;
	shl.b32 	%r1553, %r1552, 3;
	add.s32 	%r1554, %r1445, %r1553;
	ld.shared.u64 	%rd149, [%r1554];
	add.s64 	%rd150, %rd149, %rd7;
	xor.b32  	%r1555, %r1550, -2147483648;
	shl.b64 	%rd151, %rd150, 2;
	add.s64 	%rd152, %rd1, %rd151;
	st.global.u32 	[%rd152+27648], %r1555;
	bar.warp.sync 	-1;
	bra.uni 	$L__BB5_204;
$L__BB5_165:
	ld.param.u32 	%r1713, [_ZN3cub18CUB_300001_SM_10006detail10radix_sort29DeviceRadixSortOnesweepKernelINS1_5radix10policy_hubIiNS0_8NullTypeEyE10Policy1000ELNS0_9SortOrderE0EiS6_yiiNS1_21identity_decomposer_tEEEvPT5_SC_PT3_PKSD_PT1_PKSH_PT2_PKSL_T4_iiT6__param_8];
	mad.lo.s32 	%r290, %r3, -7296, %r1713;
	setp.ge.s32 	%p123, %r1, %r290;
	@%p123 bra 	$L__BB5_167;
	ld.shared.u32 	%r1556, [%r289];
	shr.u32 	%r1557, %r1556, %r293;
	and.b32  	%r1558, %r1557, %r82;
	shl.b32 	%r1559, %r1558, 3;
	add.s32 	%r1561, %r551, %r1559;
	ld.shared.u64 	%rd153, [%r1561+29184];
	xor.b32  	%r1562, %r1556, -2147483648;
	add.s64 	%rd154, %rd153, %rd7;
	shl.b64 	%rd155, %rd154, 2;
	add.s64 	%rd156, %rd1, %rd155;
	st.global.u32 	[%rd156], %r1562;
$L__BB5_167:
	bar.warp.sync 	-1;
	add.s32 	%r1563, %r1, 384;
	setp.ge.s32 	%p124, %r1563, %r290;
	@%p124 bra 	$L__BB5_169;
	ld.shared.u32 	%r1564, [%r289+1536];
	shr.u32 	%r1565, %r1564, %r293;
	and.b32  	%r1566, %r1565, %r82;
	shl.b32 	%r1567, %r1566, 3;
	add.s32 	%r1569, %r551, %r1567;
	ld.shared.u64 	%rd157, [%r1569+29184];
	xor.b32  	%r1570, %r1564, -2147483648;
	add.s64 	%rd158, %rd157, %rd7;
	shl.b64 	%rd159, %rd158, 2;
	add.s64 	%rd160, %rd1, %rd159;
	st.global.u32 	[%rd160+1536], %r1570;
$L__BB5_169:
	bar.warp.sync 	-1;
	add.s32 	%r1571, %r1, 768;
	setp.ge.s32 	%p125, %r1571, %r290;
	@%p125 bra 	$L__BB5_171;
	ld.shared.u32 	%r1572, [%r289+3072];
	shr.u32 	%r1573, %r1572, %r293;
	and.b32  	%r1574, %r1573, %r82;
	shl.b32 	%r1575, %r1574, 3;
	add.s32 	%r1577, %r551, %r1575;
	ld.shared.u64 	%rd161, [%r1577+29184];
	xor.b32  	%r1578, %r1572, -2147483648;
	add.s64 	%rd162, %rd161, %rd7;
	shl.b64 	%rd163, %rd162, 2;
	add.s64 	%rd164, %rd1, %rd163;
	st.global.u32 	[%rd164+3072], %r1578;
$L__BB5_171:
	bar.warp.sync 	-1;
	add.s32 	%r1579, %r1, 1152;
	setp.ge.s32 	%p126, %r1579, %r290;
	@%p126 bra 	$L__BB5_173;
	ld.shared.u32 	%r1580, [%r289+4608];
	shr.u32 	%r1581, %r1580, %r293;
	and.b32  	%r1582, %r1581, %r82;
	shl.b32 	%r1583, %r1582, 3;
	add.s32 	%r1585, %r551, %r1583;
	ld.shared.u64 	%rd165, [%r1585+29184];
	xor.b32  	%r1586, %r1580, -2147483648;
	add.s64 	%rd166, %rd165, %rd7;
	shl.b64 	%rd167, %rd166, 2;
	add.s64 	%rd168, %rd1, %rd167;
	st.global.u32 	[%rd168+4608], %r1586;
$L__BB5_173:
	bar.warp.sync 	-1;
	add.s32 	%r1587, %r1, 1536;
	setp.ge.s32 	%p127, %r1587, %r290;
	@%p127 bra 	$L__BB5_175;
	ld.shared.u32 	%r1588, [%r289+6144];
	shr.u32 	%r1589, %r1588, %r293;
	and.b32  	%r1590, %r1589, %r82;
	shl.b32 	%r1591, %r1590, 3;
	add.s32 	%r1593, %r551, %r1591;
	ld.shared.u64 	%rd169, [%r1593+29184];
	xor.b32  	%r1594, %r1588, -2147483648;
	add.s64 	%rd170, %rd169, %rd7;
	shl.b64 	%rd171, %rd170, 2;
	add.s64 	%rd172, %rd1, %rd171;
	st.global.u32 	[%rd172+6144], %r1594;
$L__BB5_175:
	bar.warp.sync 	-1;
	add.s32 	%r1595, %r1, 1920;
	setp.ge.s32 	%p128, %r1595, %r290;
	@%p128 bra 	$L__BB5_177;
	ld.shared.u32 	%r1596, [%r289+7680];
	shr.u32 	%r1597, %r1596, %r293;
	and.b32  	%r1598, %r1597, %r82;
	shl.b32 	%r1599, %r1598, 3;
	add.s32 	%r1601, %r551, %r1599;
	ld.shared.u64 	%rd173, [%r1601+29184];
	xor.b32  	%r1602, %r1596, -2147483648;
	add.s64 	%rd174, %rd173, %rd7;
	shl.b64 	%rd175, %rd174, 2;
	add.s64 	%rd176, %rd1, %rd175;
	st.global.u32 	[%rd176+7680], %r1602;
$L__BB5_177:
	bar.warp.sync 	-1;
	add.s32 	%r1603, %r1, 2304;
	setp.ge.s32 	%p129, %r1603, %r290;
	@%p129 bra 	$L__BB5_179;
	ld.shared.u32 	%r1604, [%r289+9216];
	shr.u32 	%r1605, %r1604, %r293;
	and.b32  	%r1606, %r1605, %r82;
	shl.b32 	%r1607, %r1606, 3;
	add.s32 	%r1609, %r551, %r1607;
	ld.shared.u64 	%rd177, [%r1609+29184];
	xor.b32  	%r1610, %r1604, -2147483648;
	add.s64 	%rd178, %rd177, %rd7;
	shl.b64 	%rd179, %rd178, 2;
	add.s64 	%rd180, %rd1, %rd179;
	st.global.u32 	[%rd180+9216], %r1610;
$L__BB5_179:
	bar.warp.sync 	-1;
	add.s32 	%r1611, %r1, 2688;
	setp.ge.s32 	%p130, %r1611, %r290;
	@%p130 bra 	$L__BB5_181;
	ld.shared.u32 	%r1612, [%r289+10752];
	shr.u32 	%r1613, %r1612, %r293;
	and.b32  	%r1614, %r1613, %r82;
	shl.b32 	%r1615, %r1614, 3;
	add.s32 	%r1617, %r551, %r1615;
	ld.shared.u64 	%rd181, [%r1617+29184];
	xor.b32  	%r1618, %r1612, -2147483648;
	add.s64 	%rd182, %rd181, %rd7;
	shl.b64 	%rd183, %rd182, 2;
	add.s64 	%rd184, %rd1, %rd183;
	st.global.u32 	[%rd184+10752], %r1618;
$L__BB5_181:
	bar.warp.sync 	-1;
	or.b32  	%r1619, %r1, 3072;
	setp.ge.s32 	%p131, %r1619, %r290;
	@%p131 bra 	$L__BB5_183;
	ld.shared.u32 	%r1620, [%r289+12288];
	shr.u32 	%r1621, %r1620, %r293;
	and.b32  	%r1622, %r1621, %r82;
	shl.b32 	%r1623, %r1622, 3;
	add.s32 	%r1625, %r551, %r1623;
	ld.shared.u64 	%rd185, [%r1625+29184];
	xor.b32  	%r1626, %r1620, -2147483648;
	add.s64 	%rd186, %rd185, %rd7;
	shl.b64 	%rd187, %rd186, 2;
	add.s64 	%rd188, %rd1, %rd187;
	st.global.u32 	[%rd188+12288], %r1626;
$L__BB5_183:
	bar.warp.sync 	-1;
	add.s32 	%r1627, %r1, 3456;
	setp.ge.s32 	%p132, %r1627, %r290;
	@%p132 bra 	$L__BB5_185;
	ld.shared.u32 	%r1628, [%r289+13824];
	shr.u32 	%r1629, %r1628, %r293;
	and.b32  	%r1630, %r1629, %r82;
	shl.b32 	%r1631, %r1630, 3;
	add.s32 	%r1633, %r551, %r1631;
	ld.shared.u64 	%rd189, [%r1633+29184];
	xor.b32  	%r1634, %r1628, -2147483648;
	add.s64 	%rd190, %rd189, %rd7;
	shl.b64 	%rd191, %rd190, 2;
	add.s64 	%rd192, %rd1, %rd191;
	st.global.u32 	[%rd192+13824], %r1634;
$L__BB5_185:
	bar.warp.sync 	-1;
	add.s32 	%r1635, %r1, 3840;
	setp.ge.s32 	%p133, %r1635, %r290;
	@%p133 bra 	$L__BB5_187;
	ld.shared.u32 	%r1636, [%r289+15360];
	shr.u32 	%r1637, %r1636, %r293;
	and.b32  	%r1638, %r1637, %r82;
	shl.b32 	%r1639, %r1638, 3;
	add.s32 	%r1641, %r551, %r1639;
	ld.shared.u64 	%rd193, [%r1641+29184];
	xor.b32  	%r1642, %r1636, -2147483648;
	add.s64 	%rd194, %rd193, %rd7;
	shl.b64 	%rd195, %rd194, 2;
	add.s64 	%rd196, %rd1, %rd195;
	st.global.u32 	[%rd196+15360], %r1642;
$L__BB5_187:
	bar.warp.sync 	-1;
	add.s32 	%r1643, %r1, 4224;
	setp.ge.s32 	%p134, %r1643, %r290;
	@%p134 bra 	$L__BB5_189;
	ld.shared.u32 	%r1644, [%r289+16896];
	shr.u32 	%r1645, %r1644, %r293;
	and.b32  	%r1646, %r1645, %r82;
	shl.b32 	%r1647, %r1646, 3;
	add.s32 	%r1649, %r551, %r1647;
	ld.shared.u64 	%rd197, [%r1649+29184];
	xor.b32  	%r1650, %r1644, -2147483648;
	add.s64 	%rd198, %rd197, %rd7;
	shl.b64 	%rd199, %rd198, 2;
	add.s64 	%rd200, %rd1, %rd199;
	st.global.u32 	[%rd200+16896], %r1650;
$L__BB5_189:
	bar.warp.sync 	-1;
	add.s32 	%r1651, %r1, 4608;
	setp.ge.s32 	%p135, %r1651, %r290;
	@%p135 bra 	$L__BB5_191;
	ld.shared.u32 	%r1652, [%r289+18432];
	shr.u32 	%r1653, %r1652, %r293;
	and.b32  	%r1654, %r1653, %r82;
	shl.b32 	%r1655, %r1654, 3;
	add.s32 	%r1657, %r551, %r1655;
	ld.shared.u64 	%rd201, [%r1657+29184];
	xor.b32  	%r1658, %r1652, -2147483648;
	add.s64 	%rd202, %rd201, %rd7;
	shl.b64 	%rd203, %rd202, 2;
	add.s64 	%rd204, %rd1, %rd203;
	st.global.u32 	[%rd204+18432], %r1658;
$L__BB5_191:
	bar.warp.sync 	-1;
	add.s32 	%r1659, %r1, 4992;
	setp.ge.s32 	%p136, %r1659, %r290;
	@%p136 bra 	$L__BB5_193;
	ld.shared.u32 	%r1660, [%r289+19968];
	shr.u32 	%r1661, %r1660, %r293;
	and.b32  	%r1662, %r1661, %r82;
	shl.b32 	%r1663, %r1662, 3;
	add.s32 	%r1665, %r551, %r1663;
	ld.shared.u64 	%rd205, [%r1665+29184];
	xor.b32  	%r1666, %r1660, -2147483648;
	add.s64 	%rd206, %rd205, %rd7;
	shl.b64 	%rd207, %rd206, 2;
	add.s64 	%rd208, %rd1, %rd207;
	st.global.u32 	[%rd208+19968], %r1666;
$L__BB5_193:
	bar.warp.sync 	-1;
	add.s32 	%r1667, %r1, 5376;
	setp.ge.s32 	%p137, %r1667, %r290;
	@%p137 bra 	$L__BB5_195;
	ld.shared.u32 	%r1668, [%r289+21504];
	shr.u32 	%r1669, %r1668, %r293;
	and.b32  	%r1670, %r1669, %r82;
	shl.b32 	%r1671, %r1670, 3;
	add.s32 	%r1673, %r551, %r1671;
	ld.shared.u64 	%rd209, [%r1673+29184];
	xor.b32  	%r1674, %r1668, -2147483648;
	add.s64 	%rd210, %rd209, %rd7;
	shl.b64 	%rd211, %rd210, 2;
	add.s64 	%rd212, %rd1, %rd211;
	st.global.u32 	[%rd212+21504], %r1674;
$L__BB5_195:
	bar.warp.sync 	-1;
	add.s32 	%r1675, %r1, 5760;
	setp.ge.s32 	%p138, %r1675, %r290;
	@%p138 bra 	$L__BB5_197;
	ld.shared.u32 	%r1676, [%r289+23040];
	shr.u32 	%r1677, %r1676, %r293;
	and.b32  	%r1678, %r1677, %r82;
	shl.b32 	%r1679, %r1678, 3;
	add.s32 	%r1681, %r551, %r1679;
	ld.shared.u64 	%rd213, [%r1681+29184];
	xor.b32  	%r1682, %r1676, -2147483648;
	add.s64 	%rd214, %rd213, %rd7;
	shl.b64 	%rd215, %rd214, 2;
	add.s64 	%rd216, %rd1, %rd215;
	st.global.u32 	[%rd216+23040], %r1682;
$L__BB5_197:
	bar.warp.sync 	-1;
	or.b32  	%r1683, %r1, 6144;
	setp.ge.s32 	%p139, %r1683, %r290;
	@%p139 bra 	$L__BB5_199;
	ld.shared.u32 	%r1684, [%r289+24576];
	shr.u32 	%r1685, %r1684, %r293;
	and.b32  	%r1686, %r1685, %r82;
	shl.b32 	%r1687, %r1686, 3;
	add.s32 	%r1689, %r551, %r1687;
	ld.shared.u64 	%rd217, [%r1689+29184];
	xor.b32  	%r1690, %r1684, -2147483648;
	add.s64 	%rd218, %rd217, %rd7;
	shl.b64 	%rd219, %rd218, 2;
	add.s64 	%rd220, %rd1, %rd219;
	st.global.u32 	[%rd220+24576], %r1690;
$L__BB5_199:
	bar.warp.sync 	-1;
	add.s32 	%r1691, %r1, 6528;
	setp.ge.s32 	%p140, %r1691, %r290;
	@%p140 bra 	$L__BB5_201;
	ld.shared.u32 	%r1692, [%r289+26112];
	shr.u32 	%r1693, %r1692, %r293;
	and.b32  	%r1694, %r1693, %r82;
	shl.b32 	%r1695, %r1694, 3;
	add.s32 	%r1697, %r551, %r1695;
	ld.shared.u64 	%rd221, [%r1697+29184];
	xor.b32  	%r1698, %r1692, -2147483648;
	add.s64 	%rd222, %rd221, %rd7;
	shl.b64 	%rd223, %rd222, 2;
	add.s64 	%rd224, %rd1, %rd223;
	st.global.u32 	[%rd224+26112], %r1698;
$L__BB5_201:
	bar.warp.sync 	-1;
	add.s32 	%r1699, %r1, 6912;
	ld.shared.u32 	%r291, [%r289+27648];
	shr.u32 	%r1700, %r291, %r293;
	and.b32  	%r1701, %r1700, %r82;
	shl.b32 	%r1702, %r1701, 3;
	add.s32 	%r1704, %r551, %r1702;
	ld.shared.u64 	%rd225, [%r1704+29184];
	add.s64 	%rd19, %rd225, %rd7;
	setp.ge.s32 	%p141, %r1699, %r290;
	@%p141 bra 	$L__BB5_203;
	xor.b32  	%r1705, %r291, -2147483648;
	shl.b64 	%rd226, %rd19, 2;
	add.s64 	%rd227, %rd1, %rd226;
	st.global.u32 	[%rd227+27648], %r1705;
$L__BB5_203:
	bar.warp.sync 	-1;
$L__BB5_204:
	ret;

}


// ===== COMPILED SASS (sm_100) =====

	.target	sm_100

	.elftype	@"ET_EXEC"


//--------------------- .note.nv.tkinfo           --------------------------
	.section	.note.nv.tkinfo,"",@"SHT_NOTE"
	.sectionflags	@"SHF_NOTE_NV_TKINFO"
	.tkinfo
        /*0018*/ 	.word	0x00000002
        /*0030*/ 	.string	""
        /*0030*/ 	.string	"ptxas"
        /*0030*/ 	.string	"Cuda compilation tools, release 13.0, V13.0.88"
        /*0030*/ 	.string	"Build cuda_13.0.r13.0/compiler.36424714_0"
        /*0030*/ 	.string	"-arch sm_100 -m 64 "



//--------------------- .note.nv.cuinfo           --------------------------
	.section	.note.nv.cuinfo,"",@"SHT_NOTE"
	.sectionflags	@"SHF_NOTE_NV_CUINFO"
        /*0018*/ 	.short	0x0002
        /*001a*/ 	.short	0x0064
        /*001c*/ 	.short	0x0082
	.zero		2


//--------------------- .nv.info                  --------------------------
	.section	.nv.info,"",@"SHT_CUDA_INFO"
	.align	4


	//----- nvinfo : EIATTR_REGCOUNT
	.align		4
        /*0000*/ 	.byte	0x04, 0x2f
        /*0002*/ 	.short	(.L_46 - .L_45)
	.align		4
.L_45:
        /*0004*/ 	.word	index@(_Z6parityPjPf)
        /*0008*/ 	.word	0x0000000a


	//----- nvinfo : EIATTR_FRAME_SIZE
	.align		4
.L_46:
        /*000c*/ 	.byte	0x04, 0x11
        /*000e*/ 	.short	(.L_48 - .L_47)
	.align		4
.L_47:
        /*0010*/ 	.word	index@(_Z6parityPjPf)
        /*0014*/ 	.word	0x00000000


	//----- nvinfo : EIATTR_REGCOUNT
	.align		4
.L_48:
        /*0018*/ 	.byte	0x04, 0x2f
        /*001a*/ 	.short	(.L_50 - .L_49)
	.align		4
.L_49:
        /*001c*/ 	.word	index@(_ZN3cub18CUB_300001_SM_10006detail11EmptyKernelIvEEvv)
        /*0020*/ 	.word	0x00000004


	//----- nvinfo : EIATTR_FRAME_SIZE
	.align		4
.L_50:
        /*0024*/ 	.byte	0x04, 0x11
        /*0026*/ 	.short	(.L_52 - .L_51)
	.align		4
.L_51:
        /*0028*/ 	.word	index@(_ZN3cub18CUB_300001_SM_10006detail11EmptyKernelIvEEvv)
        /*002c*/ 	.word	0x00000000


	//----- nvinfo : EIATTR_REGCOUNT
	.align		4
.L_52:
        /*0030*/ 	.byte	0x04, 0x2f
        /*0032*/ 	.short	(.L_54 - .L_53)
	.align		4
.L_53:
        /*0034*/ 	.word	index@(_ZN3cub18CUB_300001_SM_10006detail10radix_sort31DeviceRadixSortSingleTileKernelINS1_5radix10policy_hubIiNS0_8NullTypeEyE10Policy1000ELNS0_9SortOrderE0EiS6_yNS1_21identity_decomposer_tEEEvPKT1_PSB_PKT2_PSF_T3_iiT4_)
        /*0038*/ 	.word	0x0000007f


	//----- nvinfo : EIATTR_FRAME_SIZE
	.align		4
.L_54:
        /*003c*/ 	.byte	0x04, 0x11
        /*003e*/ 	.short	(.L_56 - .L_55)
	.align		4
.L_55:
        /*0040*/ 	.word	index@(_ZN3cub18CUB_300001_SM_10006detail10radix_sort31DeviceRadixSortSingleTileKernelINS1_5radix10policy_hubIiNS0_8NullTypeEyE10Policy1000ELNS0_9SortOrderE0EiS6_yNS1_21identity_decomposer_tEEEvPKT1_PSB_PKT2_PSF_T3_iiT4_)
        /*0044*/ 	.word	0x00000000


	//----- nvinfo : EIATTR_REGCOUNT
	.align		4
.L_56:
        /*0048*/ 	.byte	0x04, 0x2f
        /*004a*/ 	.short	(.L_58 - .L_57)
	.align		4
.L_57:
        /*004c*/ 	.word	index@(_ZN3cub18CUB_300001_SM_10006detail10radix_sort30DeviceRadixSortHistogramKernelINS1_5radix10policy_hubIiNS0_8NullTypeEyE10Policy1000ELNS0_9SortOrderE0EiyNS1_21identity_decomposer_tEEEvPT2_PKT1_SB_iiT3_)
        /*0050*/ 	.word	0x00000020


	//----- nvinfo : EIATTR_FRAME_SIZE
	.align		4
.L_58:
        /*0054*/ 	.byte	0x04, 0x11
        /*0056*/ 	.short	(.L_60 - .L_59)
	.align		4
.L_59:
        /*0058*/ 	.word	index@(_ZN3cub18CUB_300001_SM_10006detail10radix_sort30DeviceRadixSortHistogramKernelINS1_5radix10policy_hubIiNS0_8NullTypeEyE10Policy1000ELNS0_9SortOrderE0EiyNS1_21identity_decomposer_tEEEvPT2_PKT1_SB_iiT3_)
        /*005c*/ 	.word	0x00000000


	//----- nvinfo : EIATTR_REGCOUNT
	.align		4
.L_60:
        /*0060*/ 	.byte	0x04, 0x2f
        /*0062*/ 	.short	(.L_62 - .L_61)
	.align		4
.L_61:
        /*0064*/ 	.word	index@(_ZN3cub18CUB_300001_SM_10006detail10radix_sort33DeviceRadixSortExclusiveSumKernelINS1_5radix10policy_hubIiNS0_8NullTypeEyE10Policy1000EyEEvPT0_)
        /*0068*/ 	.word	0x00000020


	//----- nvinfo : EIATTR_FRAME_SIZE
	.align		4
.L_62:
        /*006c*/ 	.byte	0x04, 0x11
        /*006e*/ 	.short	(.L_64 - .L_63)
	.align		4
.L_63:
        /*0070*/ 	.word	index@(_ZN3cub18CUB_300001_SM_10006detail10radix_sort33DeviceRadixSortExclusiveSumKernelINS1_5radix10policy_hubIiNS0_8NullTypeEyE10Policy1000EyEEvPT0_)
        /*0074*/ 	.word	0x00000000


	//----- nvinfo : EIATTR_REGCOUNT
	.align		4
.L_64:
        /*0078*/ 	.byte	0x04, 0x2f
        /*007a*/ 	.short	(.L_66 - .L_65)
	.align		4
.L_65:
        /*007c*/ 	.word	index@(_ZN3cub18CUB_300001_SM_10006detail10radix_sort29DeviceRadixSortOnesweepKernelINS1_5radix10policy_hubIiNS0_8NullTypeEyE10Policy1000ELNS0_9SortOrderE0EiS6_yiiNS1_21identity_decomposer_tEEEvPT5_SC_PT3_PKSD_PT1_PKSH_PT2_PKSL_T4_iiT6_)
        /*0080*/ 	.word	0x00000038


	//----- nvinfo : EIATTR_FRAME_SIZE
	.align		4
.L_66:
        /*0084*/ 	.byte	0x04, 0x11
        /*0086*/ 	.short	(.L_68 - .L_67)
	.align		4
.L_67:
        /*0088*/ 	.word	index@(_ZN3cub18CUB_300001_SM_10006detail10radix_sort29DeviceRadixSortOnesweepKernelINS1_5radix10policy_hubIiNS0_8NullTypeEyE10Policy1000ELNS0_9SortOrderE0EiS6_yiiNS1_21identity_decomposer_tEEEvPT5_SC_PT3_PKSD_PT1_PKSH_PT2_PKSL_T4_iiT6_)
        /*008c*/ 	.word	0x00000000


	//----- nvinfo : EIATTR_MIN_STACK_SIZE
	.align		4
.L_68:
        /*0090*/ 	.byte	0x04, 0x12
        /*0092*/ 	.short	(.L_70 - .L_69)
	.align		4
.L_69:
        /*0094*/ 	.word	index@(_ZN3cub18CUB_300001_SM_10006detail10radix_sort29DeviceRadixSortOnesweepKernelINS1_5radix10policy_hubIiNS0_8NullTypeEyE10Policy1000ELNS0_9SortOrderE0EiS6_yiiNS1_21identity_decomposer_tEEEvPT5_SC_PT3_PKSD_PT1_PKSH_PT2_PKSL_T4_iiT6_)
        /*0098*/ 	.word	0x00000000


	//----- nvinfo : EIATTR_MIN_STACK_SIZE
	.align		4
.L_70:
        /*009c*/ 	.byte	0x04, 0x12
        /*009e*/ 	.short	(.L_72 - .L_71)
	.align		4
.L_71:
        /*00a0*/ 	.word	index@(_ZN3cub18CUB_300001_SM_10006detail10radix_sort33DeviceRadixSortExclusiveSumKernelINS1_5radix10policy_hubIiNS0_8NullTypeEyE10Policy1000EyEEvPT0_)
        /*00a4*/ 	.word	0x00000000


	//----- nvinfo : EIATTR_MIN_STACK_SIZE
	.align		4
.L_72:
        /*00a8*/ 	.byte	0x04, 0x12
        /*00aa*/ 	.short	(.L_74 - .L_73)
	.align		4
.L_73:
        /*00ac*/ 	.word	index@(_ZN3cub18CUB_300001_SM_10006detail10radix_sort30DeviceRadixSortHistogramKernelINS1_5radix10policy_hubIiNS0_8NullTypeEyE10Policy1000ELNS0_9SortOrderE0EiyNS1_21identity_decomposer_tEEEvPT2_PKT1_SB_iiT3_)
        /*00b0*/ 	.word	0x00000000


	//----- nvinfo : EIATTR_MIN_STACK_SIZE
	.align		4
.L_74:
        /*00b4*/ 	.byte	0x04, 0x12
        /*00b6*/ 	.short	(.L_76 - .L_75)
	.align		4
.L_75:
        /*00b8*/ 	.word	index@(_ZN3cub18CUB_300001_SM_10006detail10radix_sort31DeviceRadixSortSingleTileKernelINS1_5radix10policy_hubIiNS0_8NullTypeEyE10Policy1000ELNS0_9SortOrderE0EiS6_yNS1_21identity_decomposer_tEEEvPKT1_PSB_PKT2_PSF_T3_iiT4_)
        /*00bc*/ 	.word	0x00000000


	//----- nvinfo : EIATTR_MIN_STACK_SIZE
	.align		4
.L_76:
        /*00c0*/ 	.byte	0x04, 0x12
        /*00c2*/ 	.short	(.L_78 - .L_77)
	.align		4
.L_77:
        /*00c4*/ 	.word	index@(_ZN3cub18CUB_300001_SM_10006detail11EmptyKernelIvEEvv)
        /*00c8*/ 	.word	0x00000000


	//----- nvinfo : EIATTR_MIN_STACK_SIZE
	.align		4
.L_78:
        /*00cc*/ 	.byte	0x04, 0x12
        /*00ce*/ 	.short	(.L_80 - .L_79)
	.align		4
.L_79:
        /*00d0*/ 	.word	index@(_Z6parityPjPf)
        /*00d4*/ 	.word	0x00000000
.L_80:


//--------------------- .nv.compat                --------------------------
	.section	.nv.compat,"",@"SHT_CUDA_COMPAT_INFO"
	.align	4
        /*0000*/ 	.byte	0x02, 0x09, 0x00, 0x00, 0x02, 0x02, 0x01, 0x00, 0x02, 0x05, 0x05, 0x00, 0x03, 0x07, 0x01, 0x01
        /*0010*/ 	.byte	0x02, 0x03, 0x00, 0x00, 0x02, 0x06, 0x01, 0x00, 0x04, 0x0b, 0x08, 0x00, 0x09, 0x00, 0x00, 0x00
        /*0020*/ 	.byte	0x00, 0x00, 0x00, 0x00


//--------------------- .nv.info._ZN3cub18CUB_300001_SM_10006detail10radix_sort29DeviceRadixSortOnesweepKernelINS1_5radix10policy_hubIiNS0_8NullTypeEyE10Policy1000ELNS0_9SortOrderE0EiS6_yiiNS1_21identity_decomposer_tEEEvPT5_SC_PT3_PKSD_PT1_PKSH_PT2_PKSL_T4_iiT6_ --------------------------
	.section	.nv.info._ZN3cub18CUB_300001_SM_10006detail10radix_sort29DeviceRadixSortOnesweepKernelINS1_5radix10policy_hubIiNS0_8NullTypeEyE10Policy1000ELNS0_9SortOrderE0EiS6_yiiNS1_21identity_decomposer_tEEEvPT5_SC_PT3_PKSD_PT1_PKSH_PT2_PKSL_T4_iiT6_,"",@"SHT_CUDA_INFO"
	.sectionflags	@""
	.align	4


	//----- nvinfo : EIATTR_CUDA_API_VERSION
	.align		4
        /*0000*/ 	.byte	0x04, 0x37
        /*0002*/ 	.short	(.L_82 - .L_81)
.L_81:
        /*0004*/ 	.word	0x00000082


	//----- nvinfo : EIATTR_KPARAM_INFO
	.align		4
.L_82:
        /*0008*/ 	.byte	0x04, 0x17
        /*000a*/ 	.short	(.L_84 - .L_83)
.L_83:
        /*000c*/ 	.word	0x00000000
        /*0010*/ 	.short	0x000b
        /*0012*/ 	.short	0x004c
        /*0014*/ 	.byte	0x00, 0xf0, 0x05, 0x00


	//----- nvinfo : EIATTR_KPARAM_INFO
	.align		4
.L_84:
        /*0018*/ 	.byte	0x04, 0x17
        /*001a*/ 	.short	(.L_86 - .L_85)
.L_85:
        /*001c*/ 	.word	0x00000000
        /*0020*/ 	.short	0x000a
        /*0022*/ 	.short	0x0048
        /*0024*/ 	.byte	0x00, 0xf0, 0x11, 0x00


	//----- nvinfo : EIATTR_KPARAM_INFO
	.align		4
.L_86:
        /*0028*/ 	.byte	0x04, 0x17
        /*002a*/ 	.short	(.L_88 - .L_87)
.L_87:
        /*002c*/ 	.word	0x00000000
        /*0030*/ 	.short	0x0009
        /*0032*/ 	.short	0x0044
        /*0034*/ 	.byte	0x00, 0xf0, 0x11, 0x00


	//----- nvinfo : EIATTR_KPARAM_INFO
	.align		4
.L_88:
        /*0038*/ 	.byte	0x04, 0x17
        /*003a*/ 	.short	(.L_90 - .L_89)
.L_89:
        /*003c*/ 	.word	0x00000000
        /*0040*/ 	.short	0x0008
        /*0042*/ 	.short	0x0040
        /*0044*/ 	.byte	0x00, 0xf0, 0x11, 0x00


	//----- nvinfo : EIATTR_KPARAM_INFO
	.align		4
.L_90:
        /*0048*/ 	.byte	0x04, 0x17
        /*004a*/ 	.short	(.L_92 - .L_91)
.L_91:
        /*004c*/ 	.word	0x00000000
        /*0050*/ 	.short	0x0007
        /*0052*/ 	.short	0x0038
        /*0054*/ 	.byte	0x00, 0xf5, 0x21, 0x00


	//----- nvinfo : EIATTR_KPARAM_INFO
	.align		4
.L_92:
        /*0058*/ 	.byte	0x04, 0x17
        /*005a*/ 	.short	(.L_94 - .L_93)
.L_93:
        /*005c*/ 	.word	0x00000000
        /*0060*/ 	.short	0x0006
        /*0062*/ 	.short	0x0030
        /*0064*/ 	.byte	0x00, 0xf5, 0x21, 0x00


	//----- nvinfo : EIATTR_KPARAM_INFO
	.align		4
.L_94:
        /*0068*/ 	.byte	0x04, 0x17
        /*006a*/ 	.short	(.L_96 - .L_95)
.L_95:
        /*006c*/ 	.word	0x00000000
        /*0070*/ 	.short	0x0005
        /*0072*/ 	.short	0x0028
        /*0074*/ 	.byte	0x00, 0xf5, 0x21, 0x00


	//----- nvinfo : EIATTR_KPARAM_INFO
	.align		4
.L_96:
        /*0078*/ 	.byte	0x04, 0x17
        /*007a*/ 	.short	(.L_98 - .L_97)
.L_97:
        /*007c*/ 	.word	0x00000000
        /*0080*/ 	.short	0x0004
        /*0082*/ 	.short	0x0020
        /*0084*/ 	.byte	0x00, 0xf5, 0x21, 0x00


	//----- nvinfo : EIATTR_KPARAM_INFO
	.align		4
.L_98:
        /*0088*/ 	.byte	0x04, 0x17
        /*008a*/ 	.short	(.L_100 - .L_99)
.L_99:
        /*008c*/ 	.word	0x00000000
        /*0090*/ 	.short	0x0003
        /*0092*/ 	.short	0x0018
        /*0094*/ 	.byte	0x00, 0xf5, 0x21, 0x00


	//----- nvinfo : EIATTR_KPARAM_INFO
	.align		4
.L_100:
        /*0098*/ 	.byte	0x04, 0x17
        /*009a*/ 	.short	(.L_102 - .L_101)
.L_101:
        /*009c*/ 	.word	0x00000000
        /*00a0*/ 	.short	0x0002
        /*00a2*/ 	.short	0x0010
        /*00a4*/ 	.byte	0x00, 0xf5, 0x21, 0x00


	//----- nvinfo : EIATTR_KPARAM_INFO
	.align		4
.L_102:
        /*00a8*/ 	.byte	0x04, 0x17
        /*00aa*/ 	.short	(.L_104 - .L_103)
.L_103:
        /*00ac*/ 	.word	0x00000000
        /*00b0*/ 	.short	0x0001
        /*00b2*/ 	.short	0x0008
        /*00b4*/ 	.byte	0x00, 0xf5, 0x21, 0x00


	//----- nvinfo : EIATTR_KPARAM_INFO
	.align		4
.L_104:
        /*00b8*/ 	.byte	0x04, 0x17
        /*00ba*/ 	.short	(.L_106 - .L_105)
.L_105:
        /*00bc*/ 	.word	0x00000000
        /*00c0*/ 	.short	0x0000
        /*00c2*/ 	.short	0x0000
        /*00c4*/ 	.byte	0x00, 0xf5, 0x21, 0x00


	//----- nvinfo : EIATTR_SPARSE_MMA_MASK
	.align		4
.L_106:
        /*00c8*/ 	.byte	0x03, 0x50
        /*00ca*/ 	.short	0x0000


	//----- nvinfo : EIATTR_MAXREG_COUNT
	.align		4
        /*00cc*/ 	.byte	0x03, 0x1b
        /*00ce*/ 	.short	0x00a8


	//----- nvinfo : EIATTR_NUM_BARRIERS
	.align		4
        /*00d0*/ 	.byte	0x02, 0x4c
        /*00d2*/ 	.byte	0x01
	.zero		1


	//----- nvinfo : EIATTR_MERCURY_ISA_VERSION
	.align		4
        /*00d4*/ 	.byte	0x03, 0x5f
        /*00d6*/ 	.short	0x0101


	//----- nvinfo : EIATTR_COOP_GROUP_MASK_REGIDS
	.align		4
        /*00d8*/ 	.byte	0x04, 0x29
        /*00da*/ 	.short	(.L_108 - .L_107)


	//   ....[0]....
.L_107:
        /*00dc*/ 	.word	0xffffffff


	//   ....[1]....
        /*00e0*/ 	.word	0x05000019


	//   ....[2]....
        /*00e4*/ 	.word	0xffffffff


	//   ....[3]....
        /*00e8*/ 	.word	0xffffffff


	//   ....[4]....
        /*00ec*/ 	.word	0xffffffff


	//   ....[5]....
        /*00f0*/ 	.word	0xffffffff


	//   ....[6]....
        /*00f4*/ 	.word	0xffffffff


	//   ....[7]....
        /*00f8*/ 	.word	0xffffffff


	//   ....[8]....
        /*00fc*/ 	.word	0xffffffff


	//   ....[9]....
        /*0100*/ 	.word	0xffffffff


	//   ....[10]....
        /*0104*/ 	.word	0xffffffff


	//   ....[11]....
        /*0108*/ 	.word	0xffffffff


	//   ....[12]....
        /*010c*/ 	.word	0xffffffff


	//   ....[13]....
        /*0110*/ 	.word	0xffffffff


	//   ....[14]....
        /*0114*/ 	.word	0xffffffff


	//   ....[15]....
        /*0118*/ 	.word	0xffffffff


	//   ....[16]....
        /*011c*/ 	.word	0xffffffff


	//   ....[17]....
        /*0120*/ 	.word	0xffffffff


	//   ....[18]....
        /*0124*/ 	.word	0xffffffff


	//   ....[19]....
        /*0128*/ 	.word	0xffffffff


	//   ....[20]....
        /*012c*/ 	.word	0xffffffff


	//   ....[21]....
        /*0130*/ 	.word	0xffffffff


	//   ....[22]....
        /*0134*/ 	.word	0xffffffff


	//   ....[23]....
        /*0138*/ 	.word	0xffffffff


	//   ....[24]....
        /*013c*/ 	.word	0xffffffff


	//   ....[25]....
        /*0140*/ 	.word	0xffffffff


	//   ....[26]....
        /*0144*/ 	.word	0xffffffff


	//   ....[27]....
        /*0148*/ 	.word	0xffffffff


	//   ....[28]....
        /*014c*/ 	.word	0xffffffff


	//   ....[29]....
        /*0150*/ 	.word	0xffffffff


	//   ....[30]....
        /*0154*/ 	.word	0xffffffff


	//   ....[31]....
        /*0158*/ 	.word	0xffffffff


	//   ....[32]....
        /*015c*/ 	.word	0xffffffff


	//   ....[33]....
        /*0160*/ 	.word	0xffffffff


	//   ....[34]....
        /*0164*/ 	.word	0xffffffff


	//   ....[35]....
        /*0168*/ 	.word	0xffffffff


	//   ....[36]....
        /*016c*/ 	.word	0xffffffff


	//   ....[37]....
        /*0170*/ 	.word	0xffffffff


	//   ....[38]....
        /*0174*/ 	.word	0xffffffff


	//   ....[39]....
        /*0178*/ 	.word	0xffffffff


	//   ....[40]....
        /*017c*/ 	.word	0xffffffff


	//   ....[41]....
        /*0180*/ 	.word	0xffffffff


	//   ....[42]....
        /*0184*/ 	.word	0xffffffff


	//   ....[43]....
        /*0188*/ 	.word	0xffffffff


	//   ....[44]....
        /*018c*/ 	.word	0xffffffff


	//   ....[45]....
        /*0190*/ 	.word	0xffffffff


	//   ....[46]....
        /*0194*/ 	.word	0xffffffff


	//   ....[47]....
        /*0198*/ 	.word	0xffffffff


	//   ....[48]....
        /*019c*/ 	.word	0xffffffff


	//   ....[49]....
        /*01a0*/ 	.word	0xffffffff


	//   ....[50]....
        /*01a4*/ 	.word	0xffffffff


	//   ....[51]....
        /*01a8*/ 	.word	0xffffffff


	//   ....[52]....
        /*01ac*/ 	.word	0xffffffff


	//   ....[53]....
        /*01b0*/ 	.word	0xffffffff


	//   ....[54]....
        /*01b4*/ 	.word	0xffffffff


	//   ....[55]....
        /*01b8*/ 	.word	0xffffffff


	//   ....[56]....
        /*01bc*/ 	.word	0xffffffff


	//   ....[57]....
        /*01c0*/ 	.word	0xffffffff


	//   ....[58]....
        /*01c4*/ 	.word	0xffffffff


	//   ....[59]....
        /*01c8*/ 	.word	0xffffffff


	//   ....[60]....
        /*01cc*/ 	.word	0xffffffff


	//   ....[61]....
        /*01d0*/ 	.word	0xffffffff


	//   ....[62]....
        /*01d4*/ 	.word	0xffffffff


	//   ....[63]....
        /*01d8*/ 	.word	0xffffffff


	//   ....[64]....
        /*01dc*/ 	.word	0xffffffff


	//   ....[65]....
        /*01e0*/ 	.word	0xffffffff


	//   ....[66]....
        /*01e4*/ 	.word	0xffffffff


	//   ....[67]....
        /*01e8*/ 	.word	0xffffffff


	//   ....[68]....
        /*01ec*/ 	.word	0xffffffff


	//   ....[69]....
        /*01f0*/ 	.word	0xffffffff


	//   ....[70]....
        /*01f4*/ 	.word	0xffffffff


	//   ....[71]....
        /*01f8*/ 	.word	0xffffffff


	//   ....[72]....
        /*01fc*/ 	.word	0xffffffff


	//   ....[73]....
        /*0200*/ 	.word	0xffffffff


	//   ....[74]....
        /*0204*/ 	.word	0xffffffff


	//   ....[75]....
        /*0208*/ 	.word	0xffffffff


	//   ....[76]....
        /*020c*/ 	.word	0xffffffff


	//   ....[77]....
        /*0210*/ 	.word	0xffffffff


	//   ....[78]....
        /*0214*/ 	.word	0xffffffff


	//   ....[79]....
        /*0218*/ 	.word	0xffffffff


	//   ....[80]....
        /*021c*/ 	.word	0xffffffff


	//   ....[81]....
        /*0220*/ 	.word	0xffffffff


	//   ....[82]....
        /*0224*/ 	.word	0xffffffff


	//   ....[83]....
        /*0228*/ 	.word	0xffffffff


	//   ....[84]....
        /*022c*/ 	.word	0xffffffff


	//   ....[85]....
        /*0230*/ 	.word	0xffffffff


	//   ....[86]....
        /*0234*/ 	.word	0xffffffff


	//   ....[87]....
        /*0238*/ 	.word	0xffffffff


	//   ....[88]....
        /*023c*/ 	.word	0xffffffff


	//   ....[89]....
        /*0240*/ 	.word	0xffffffff


	//   ....[90]....
        /*0244*/ 	.word	0xffffffff


	//   ....[91]....
        /*0248*/ 	.word	0xffffffff


	//   ....[92]....
        /*024c*/ 	.word	0xffffffff


	//   ....[93]....
        /*0250*/ 	.word	0xffffffff


	//   ....[94]....
        /*0254*/ 	.word	0xffffffff


	//   ....[95]....
        /*0258*/ 	.word	0xffffffff


	//   ....[96]....
        /*025c*/ 	.word	0xffffffff


	//   ....[97]....
        /*0260*/ 	.word	0xffffffff


	//   ....[98]....
        /*0264*/ 	.word	0xffffffff


	//   ....[99]....
        /*0268*/ 	.word	0xffffffff


	//   ....[100]....
        /*026c*/ 	.word	0xffffffff


	//   ....[101]....
        /*0270*/ 	.word	0xffffffff


	//   ....[102]....
        /*0274*/ 	.word	0xffffffff


	//   ....[103]....
        /*0278*/ 	.word	0xffffffff


	//   ....[104]....
        /*027c*/ 	.word	0xffffffff


	//   ....[105]....
        /*0280*/ 	.word	0xffffffff


	//   ....[106]....
        /*0284*/ 	.word	0xffffffff


	//   ....[107]....
        /*0288*/ 	.word	0xffffffff


	//   ....[108]....
        /*028c*/ 	.word	0xffffffff


	//   ....[109]....
        /*0290*/ 	.word	0xffffffff


	//   ....[110]....
        /*0294*/ 	.word	0xffffffff


	//   ....[111]....
        /*0298*/ 	.word	0xffffffff


	//   ....[112]....
        /*029c*/ 	.word	0xffffffff


	//   ....[113]....
        /*02a0*/ 	.word	0xffffffff


	//   ....[114]....
        /*02a4*/ 	.word	0xffffffff


	//   ....[115]....
        /*02a8*/ 	.word	0xffffffff


	//   ....[116]....
        /*02ac*/ 	.word	0xffffffff


	//   ....[117]....
        /*02b0*/ 	.word	0xffffffff


	//   ....[118]....
        /*02b4*/ 	.word	0xffffffff


	//   ....[119]....
        /*02b8*/ 	.word	0xffffffff


	//   ....[120]....
        /*02bc*/ 	.word	0xffffffff


	//   ....[121]....
        /*02c0*/ 	.word	0xffffffff


	//   ....[122]....
        /*02c4*/ 	.word	0xffffffff


	//   ....[123]....
        /*02c8*/ 	.word	0xffffffff


	//   ....[124]....
        /*02cc*/ 	.word	0xffffffff


	//   ....[125]....
        /*02d0*/ 	.word	0xffffffff


	//   ....[126]....
        /*02d4*/ 	.word	0xffffffff


	//   ....[127]....
        /*02d8*/ 	.word	0xffffffff


	//   ....[128]....
        /*02dc*/ 	.word	0xffffffff


	//   ....[129]....
        /*02e0*/ 	.word	0xffffffff


	//   ....[130]....
        /*02e4*/ 	.word	0xffffffff


	//   ....[131]....
        /*02e8*/ 	.word	0xffffffff


	//   ....[132]....
        /*02ec*/ 	.word	0xffffffff


	//   ....[133]....
        /*02f0*/ 	.word	0xffffffff


	//   ....[134]....
        /*02f4*/ 	.word	0xffffffff


	//   ....[135]....
        /*02f8*/ 	.word	0xffffffff


	//   ....[136]....
        /*02fc*/ 	.word	0xffffffff


	//   ....[137]....
        /*0300*/ 	.word	0xffffffff


	//   ....[138]....
        /*0304*/ 	.word	0xffffffff


	//   ....[139]....
        /*0308*/ 	.word	0xffffffff


	//   ....[140]....
        /*030c*/ 	.word	0xffffffff


	//   ....[141]....
        /*0310*/ 	.word	0xffffffff


	//   ....[142]....
        /*0314*/ 	.word	0xffffffff


	//   ....[143]....
        /*0318*/ 	.word	0xffffffff


	//   ....[144]....
        /*031c*/ 	.word	0xffffffff


	//   ....[145]....
        /*0320*/ 	.word	0xffffffff


	//   ....[146]....
        /*0324*/ 	.word	0xffffffff


	//   ....[147]....
        /*0328*/ 	.word	0xffffffff


	//   ....[148]....
        /*032c*/ 	.word	0xffffffff


	//   ....[149]....
        /*0330*/ 	.word	0xffffffff


	//   ....[150]....
        /*0334*/ 	.word	0xffffffff


	//   ....[151]....
        /*0338*/ 	.word	0xffffffff


	//   ....[152]....
        /*033c*/ 	.word	0xffffffff


	//   ....[153]....
        /*0340*/ 	.word	0xffffffff


	//   ....[154]....
        /*0344*/ 	.word	0xffffffff


	//   ....[155]....
        /*0348*/ 	.word	0xffffffff


	//   ....[156]....
        /*034c*/ 	.word	0xffffffff


	//   ....[157]....
        /*0350*/ 	.word	0xffffffff


	//   ....[158]....
        /*0354*/ 	.word	0xffffffff


	//   ....[159]....
        /*0358*/ 	.word	0xffffffff


	//   ....[160]....
        /*035c*/ 	.word	0xffffffff


	//   ....[161]....
        /*0360*/ 	.word	0xffffffff


	//   ....[162]....
        /*0364*/ 	.word	0xffffffff


	//   ....[163]....
        /*0368*/ 	.word	0xffffffff


	//   ....[164]....
        /*036c*/ 	.word	0xffffffff


	//   ....[165]....
        /*0370*/ 	.word	0xffffffff


	//   ....[166]....
        /*0374*/ 	.word	0xffffffff


	//   ....[167]....
        /*0378*/ 	.word	0xffffffff


	//   ....[168]....
        /*037c*/ 	.word	0xffffffff


	//   ....[169]....
        /*0380*/ 	.word	0xffffffff


	//   ....[170]....
        /*0384*/ 	.word	0xffffffff


	//   ....[171]....
        /*0388*/ 	.word	0xffffffff


	//   ....[172]....
        /*038c*/ 	.word	0xffffffff


	//   ....[173]....
        /*0390*/ 	.word	0xffffffff


	//   ....[174]....
        /*0394*/ 	.word	0xffffffff


	//   ....[175]....
        /*0398*/ 	.word	0xffffffff


	//   ....[176]....
        /*039c*/ 	.word	0xffffffff


	//   ....[177]....
        /*03a0*/ 	.word	0xffffffff


	//   ....[178]....
        /*03a4*/ 	.word	0x05000006


	//   ....[179]....
        /*03a8*/ 	.word	0xffffffff


	//   ....[180]....
        /*03ac*/ 	.word	0xffffffff


	//   ....[181]....
        /*03b0*/ 	.word	0xffffffff


	//   ....[182]....
        /*03b4*/ 	.word	0xffffffff


	//   ....[183]....
        /*03b8*/ 	.word	0xffffffff


	//   ....[184]....
        /*03bc*/ 	.word	0xffffffff


	//   ....[185]....
        /*03c0*/ 	.word	0xffffffff


	//   ....[186]....
        /*03c4*/ 	.word	0xffffffff


	//   ....[187]....
        /*03c8*/ 	.word	0xffffffff


	//   ....[188]....
        /*03cc*/ 	.word	0xffffffff


	//   ....[189]....
        /*03d0*/ 	.word	0xffffffff


	//   ....[190]....
        /*03d4*/ 	.word	0xffffffff


	//   ....[191]....
        /*03d8*/ 	.word	0xffffffff


	//   ....[192]....
        /*03dc*/ 	.word	0xffffffff


	//   ....[193]....
        /*03e0*/ 	.word	0xffffffff


	//   ....[194]....
        /*03e4*/ 	.word	0xffffffff


	//   ....[195]....
        /*03e8*/ 	.word	0xffffffff


	//   ....[196]....
        /*03ec*/ 	.word	0xffffffff


	//   ....[197]....
        /*03f0*/ 	.word	0xffffffff


	//   ....[198]....
        /*03f4*/ 	.word	0xffffffff


	//   ....[199]....
        /*03f8*/ 	.word	0xffffffff


	//   ....[200]....
        /*03fc*/ 	.word	0xffffffff


	//   ....[201]....
        /*0400*/ 	.word	0xffffffff


	//   ....[202]....
        /*0404*/ 	.word	0xffffffff


	//   ....[203]....
        /*0408*/ 	.word	0xffffffff


	//   ....[204]....
        /*040c*/ 	.word	0xffffffff


	//   ....[205]....
        /*0410*/ 	.word	0xffffffff


	//   ....[206]....
        /*0414*/ 	.word	0xffffffff


	//   ....[207]....
        /*0418*/ 	.word	0xffffffff


	//   ....[208]....
        /*041c*/ 	.word	0xffffffff


	//   ....[209]....
        /*0420*/ 	.word	0xffffffff


	//   ....[210]....
        /*0424*/ 	.word	0xffffffff


	//   ....[211]....
        /*0428*/ 	.word	0xffffffff


	//   ....[212]....
        /*042c*/ 	.word	0xffffffff


	//   ....[213]....
        /*0430*/ 	.word	0xffffffff


	//   ....[214]....
        /*0434*/ 	.word	0xffffffff


	//   ....[215]....
        /*0438*/ 	.word	0xffffffff


	//   ....[216]....
        /*043c*/ 	.word	0xffffffff


	//   ....[217]....
        /*0440*/ 	.word	0x0500002f


	//   ....[218]....
        /*0444*/ 	.word	0x0500002f


	//   ....[219]....
        /*0448*/ 	.word	0x0500002f


	//   ....[220]....
        /*044c*/ 	.word	0x0500002f


	//   ....[221]....
        /*0450*/ 	.word	0x0500002f


	//----- nvinfo : EIATTR_COOP_GROUP_INSTR_OFFSETS
	.align		4
.L_108:
        /*0454*/ 	.byte	0x04, 0x28
        /*0456*/ 	.short	(.L_110 - .L_109)


	//   ....[0]....
.L_109:
        /*0458*/ 	.word	0x00000ee0


	//   ....[1]....
        /*045c*/ 	.word	0x00001970


	//   ....[2]....
        /*0460*/ 	.word	0x00002370


	//   ....[3]....
        /*0464*/ 	.word	0x00002390


	//   ....[4]....
        /*0468*/ 	.word	0x000023b0


	//   ....[5]....
        /*046c*/ 	.word	0x000023d0


	//   ....[6]....
        /*0470*/ 	.word	0x000023f0


	//   ....[7]....
        /*0474*/ 	.word	0x000028c0


	//   ....[8]....
        /*0478*/ 	.word	0x000028d0


	//   ....[9]....
        /*047c*/ 	.word	0x000028f0


	//   ....[10]....
        /*0480*/ 	.word	0x00002910


	//   ....[11]....
        /*0484*/ 	.word	0x00002960


	//   ....[12]....
        /*0488*/ 	.word	0x00002990


	//   ....[13]....
        /*048c*/ 	.word	0x000029d0


	//   ....[14]....
        /*0490*/ 	.word	0x000029f0


	//   ....[15]....
        /*0494*/ 	.word	0x00002b20


	//   ....[16]....
        /*0498*/ 	.word	0x00002b50


	//   ....[17]....
        /*049c*/ 	.word	0x00002b60


	//   ....[18]....
        /*04a0*/ 	.word	0x00002b80


	//   ....[19]....
        /*04a4*/ 	.word	0x00002bc0


	//   ....[20]....
        /*04a8*/ 	.word	0x00002bf0


	//   ....[21]....
        /*04ac*/ 	.word	0x00002c30


	//   ....[22]....
        /*04b0*/ 	.word	0x00002c50


	//   ....[23]....
        /*04b4*/ 	.word	0x00002c70


	//   ....[24]....
        /*04b8*/ 	.word	0x00002d80


	//   ....[25]....
        /*04bc*/ 	.word	0x00002da0


	//   ....[26]....
        /*04c0*/ 	.word	0x00002db0


	//   ....[27]....
        /*04c4*/ 	.word	0x00002dd0


	//   ....[28]....
        /*04c8*/ 	.word	0x00002e10


	//   ....[29]....
        /*04cc*/ 	.word	0x00002e40


	//   ....[30]....
        /*04d0*/ 	.word	0x00002e80


	//   ....[31]....
        /*04d4*/ 	.word	0x00002ea0


	//   ....[32]....
        /*04d8*/ 	.word	0x00002ec0


	//   ....[33]....
        /*04dc*/ 	.word	0x00002fe0


	//   ....[34]....
        /*04e0*/ 	.word	0x00003000


	//   ....[35]....
        /*04e4*/ 	.word	0x00003010


	//   ....[36]....
        /*04e8*/ 	.word	0x00003030


	//   ....[37]....
        /*04ec*/ 	.word	0x00003070


	//   ....[38]....
        /*04f0*/ 	.word	0x000030a0


	//   ....[39]....
        /*04f4*/ 	.word	0x000030e0


	//   ....[40]....
        /*04f8*/ 	.word	0x00003100


	//   ....[41]....
        /*04fc*/ 	.word	0x00003120


	//   ....[42]....
        /*0500*/ 	.word	0x00003240


	//   ....[43]....
        /*0504*/ 	.word	0x00003270


	//   ....[44]....
        /*0508*/ 	.word	0x00003280


	//   ....[45]....
        /*050c*/ 	.word	0x000032a0


	//   ....[46]....
        /*0510*/ 	.word	0x000032e0


	//   ....[47]....
        /*0514*/ 	.word	0x00003310


	//   ....[48]....
        /*0518*/ 	.word	0x00003350


	//   ....[49]....
        /*051c*/ 	.word	0x00003370


	//   ....[50]....
        /*0520*/ 	.word	0x00003390


	//   ....[51]....
        /*0524*/ 	.word	0x000034a0


	//   ....[52]....
        /*0528*/ 	.word	0x000034c0


	//   ....[53]....
        /*052c*/ 	.word	0x000034d0


	//   ....[54]....
        /*0530*/ 	.word	0x000034f0


	//   ....[55]....
        /*0534*/ 	.word	0x00003530


	//   ....[56]....
        /*0538*/ 	.word	0x00003560


	//   ....[57]....
        /*053c*/ 	.word	0x000035a0


	//   ....[58]....
        /*0540*/ 	.word	0x000035c0


	//   ....[59]....
        /*0544*/ 	.word	0x000035e0


	//   ....[60]....
        /*0548*/ 	.word	0x00003700


	//   ....[61]....
        /*054c*/ 	.word	0x00003720


	//   ....[62]....
        /*0550*/ 	.word	0x00003730


	//   ....[63]....
        /*0554*/ 	.word	0x00003750


	//   ....[64]....
        /*0558*/ 	.word	0x00003790


	//   ....[65]....
        /*055c*/ 	.word	0x000037c0


	//   ....[66]....
        /*0560*/ 	.word	0x00003800


	//   ....[67]....
        /*0564*/ 	.word	0x00003820


	//   ....[68]....
        /*0568*/ 	.word	0x00003840


	//   ....[69]....
        /*056c*/ 	.word	0x00003940


	//   ....[70]....
        /*0570*/ 	.word	0x00003970


	//   ....[71]....
        /*0574*/ 	.word	0x00003980


	//   ....[72]....
        /*0578*/ 	.word	0x000039a0


	//   ....[73]....
        /*057c*/ 	.word	0x000039e0


	//   ....[74]....
        /*0580*/ 	.word	0x00003a10


	//   ....[75]....
        /*0584*/ 	.word	0x00003a50


	//   ....[76]....
        /*0588*/ 	.word	0x00003a70


	//   ....[77]....
        /*058c*/ 	.word	0x00003a90


	//   ....[78]....
        /*0590*/ 	.word	0x00003b80


	//   ....[79]....
        /*0594*/ 	.word	0x00003bb0


	//   ....[80]....
        /*0598*/ 	.word	0x00003bc0


	//   ....[81]....
        /*059c*/ 	.word	0x00003bf0


	//   ....[82]....
        /*05a0*/ 	.word	0x00003c10


	//   ....[83]....
        /*05a4*/ 	.word	0x00003c60


	//   ....[84]....
        /*05a8*/ 	.word	0x00003c80


	//   ....[85]....
        /*05ac*/ 	.word	0x00003cc0


	//   ....[86]....
        /*05b0*/ 	.word	0x00003ce0


	//   ....[87]....
        /*05b4*/ 	.word	0x00003de0


	//   ....[88]....
        /*05b8*/ 	.word	0x00003e30


	//   ....[89]....
        /*05bc*/ 	.word	0x00003e40


	//   ....[90]....
        /*05c0*/ 	.word	0x00003e90


	//   ....[91]....
        /*05c4*/ 	.word	0x00003ec0


	//   ....[92]....
        /*05c8*/ 	.word	0x00003ef0


	//   ....[93]....
        /*05cc*/ 	.word	0x00003f20


	//   ....[94]....
        /*05d0*/ 	.word	0x00003f50


	//   ....[95]....
        /*05d4*/ 	.word	0x00003f80


	//   ....[96]....
        /*05d8*/ 	.word	0x00004040


	//   ....[97]....
        /*05dc*/ 	.word	0x00004060


	//   ....[98]....
        /*05e0*/ 	.word	0x00004070


	//   ....[99]....
        /*05e4*/ 	.word	0x000040c0


	//   ....[100]....
        /*05e8*/ 	.word	0x000040f0


	//   ....[101]....
        /*05ec*/ 	.word	0x00004120


	//   ....[102]....
        /*05f0*/ 	.word	0x00004150


	//   ....[103]....
        /*05f4*/ 	.word	0x00004180


	//   ....[104]....
        /*05f8*/ 	.word	0x000041b0


	//   ....[105]....
        /*05fc*/ 	.word	0x000042d0


	//   ....[106]....
        /*0600*/ 	.word	0x000042e0


	//   ....[107]....
        /*0604*/ 	.word	0x000042f0


	//   ....[108]....
        /*0608*/ 	.word	0x00004350


	//   ....[109]....
        /*060c*/ 	.word	0x00004380


	//   ....[110]....
        /*0610*/ 	.word	0x000043b0


	//   ....[111]....
        /*0614*/ 	.word	0x000043e0


	//   ....[112]....
        /*0618*/ 	.word	0x00004410


	//   ....[113]....
        /*061c*/ 	.word	0x00004440


	//   ....[114]....
        /*0620*/ 	.word	0x00004530


	//   ....[115]....
        /*0624*/ 	.word	0x00004570


	//   ....[116]....
        /*0628*/ 	.word	0x00004580


	//   ....[117]....
        /*062c*/ 	.word	0x000045d0


	//   ....[118]....
        /*0630*/ 	.word	0x00004600


	//   ....[119]....
        /*0634*/ 	.word	0x00004630


	//   ....[120]....
        /*0638*/ 	.word	0x00004660


	//   ....[121]....
        /*063c*/ 	.word	0x00004690


	//   ....[122]....
        /*0640*/ 	.word	0x000046c0


	//   ....[123]....
        /*0644*/ 	.word	0x000047b0


	//   ....[124]....
        /*0648*/ 	.word	0x00004800


	//   ....[125]....
        /*064c*/ 	.word	0x00004810


	//   ....[126]....
        /*0650*/ 	.word	0x00004860


	//   ....[127]....
        /*0654*/ 	.word	0x00004890


	//   ....[128]....
        /*0658*/ 	.word	0x000048a0


	//   ....[129]....
        /*065c*/ 	.word	0x000048e0


	//   ....[130]....
        /*0660*/ 	.word	0x00004910


	//   ....[131]....
        /*0664*/ 	.word	0x00004940


	//   ....[132]....
        /*0668*/ 	.word	0x00004a30


	//   ....[133]....
        /*066c*/ 	.word	0x00004a90


	//   ....[134]....
        /*0670*/ 	.word	0x00004aa0


	//   ....[135]....
        /*0674*/ 	.word	0x00004af0


	//   ....[136]....
        /*0678*/ 	.word	0x00004b20


	//   ....[137]....
        /*067c*/ 	.word	0x00004b30


	//   ....[138]....
        /*0680*/ 	.word	0x00004b70


	//   ....[139]....
        /*0684*/ 	.word	0x00004ba0


	//   ....[140]....
        /*0688*/ 	.word	0x00004bd0


	//   ....[141]....
        /*068c*/ 	.word	0x00004cb0


	//   ....[142]....
        /*0690*/ 	.word	0x00004d10


	//   ....[143]....
        /*0694*/ 	.word	0x00004d20


	//   ....[144]....
        /*0698*/ 	.word	0x00004d70


	//   ....[145]....
        /*069c*/ 	.word	0x00004da0


	//   ....[146]....
        /*06a0*/ 	.word	0x00004db0


	//   ....[147]....
        /*06a4*/ 	.word	0x00004df0


	//   ....[148]....
        /*06a8*/ 	.word	0x00004e20


	//   ....[149]....
        /*06ac*/ 	.word	0x00004e50


	//   ....[150]....
        /*06b0*/ 	.word	0x00004f30


	//   ....[151]....
        /*06b4*/ 	.word	0x00004f90


	//   ....[152]....
        /*06b8*/ 	.word	0x00004fa0


	//   ....[153]....
        /*06bc*/ 	.word	0x00004ff0


	//   ....[154]....
        /*06c0*/ 	.word	0x00005020


	//   ....[155]....
        /*06c4*/ 	.word	0x00005050


	//   ....[156]....
        /*06c8*/ 	.word	0x00005080


	//   ....[157]....
        /*06cc*/ 	.word	0x000050b0


	//   ....[158]....
        /*06d0*/ 	.word	0x000050e0


	//   ....[159]....
        /*06d4*/ 	.word	0x000051b0


	//   ....[160]....
        /*06d8*/ 	.word	0x00005200


	//   ....[161]....
        /*06dc*/ 	.word	0x00005210


	//   ....[162]....
        /*06e0*/ 	.word	0x00005260


	//   ....[163]....
        /*06e4*/ 	.word	0x00005290


	//   ....[164]....
        /*06e8*/ 	.word	0x000052a0


	//   ....[165]....
        /*06ec*/ 	.word	0x000052e0


	//   ....[166]....
        /*06f0*/ 	.word	0x00005310


	//   ....[167]....
        /*06f4*/ 	.word	0x00005340


	//   ....[168]....
        /*06f8*/ 	.word	0x00005420


	//   ....[169]....
        /*06fc*/ 	.word	0x00005440


	//   ....[170]....
        /*0700*/ 	.word	0x00005450


	//   ....[171]....
        /*0704*/ 	.word	0x00005480


	//   ....[172]....
        /*0708*/ 	.word	0x000054a0


	//   ....[173]....
        /*070c*/ 	.word	0x000054f0


	//   ....[174]....
        /*0710*/ 	.word	0x00005520


	//   ....[175]....
        /*0714*/ 	.word	0x00005560


	//   ....[176]....
        /*0718*/ 	.word	0x00005590


	//   ....[177]....
        /*071c*/ 	.word	0x00005650


	//   ....[178]....
        /*0720*/ 	.word	0x00005b80


	//   ....[179]....
        /*0724*/ 	.word	0x00005ee0


	//   ....[180]....
        /*0728*/ 	.word	0x00005fa0


	//   ....[181]....
        /*072c*/ 	.word	0x00006060


	//   ....[182]....
        /*0730*/ 	.word	0x00006120


	//   ....[183]....
        /*0734*/ 	.word	0x000061e0


	//   ....[184]....
        /*0738*/ 	.word	0x000062a0


	//   ....[185]....
        /*073c*/ 	.word	0x00006360


	//   ....[186]....
        /*0740*/ 	.word	0x00006420


	//   ....[187]....
        /*0744*/ 	.word	0x000064e0


	//   ....[188]....
        /*0748*/ 	.word	0x000065a0


	//   ....[189]....
        /*074c*/ 	.word	0x00006660


	//   ....[190]....
        /*0750*/ 	.word	0x00006720


	//   ....[191]....
        /*0754*/ 	.word	0x000067e0


	//   ....[192]....
        /*0758*/ 	.word	0x000068a0


	//   ....[193]....
        /*075c*/ 	.word	0x00006960


	//   ....[194]....
        /*0760*/ 	.word	0x00006a20


	//   ....[195]....
        /*0764*/ 	.word	0x00006ae0


	//   ....[196]....
        /*0768*/ 	.word	0x00006ba0


	//   ....[197]....
        /*076c*/ 	.word	0x00006c60


	//   ....[198]....
        /*0770*/ 	.word	0x00006e80


	//   ....[199]....
        /*0774*/ 	.word	0x00006fb0


	//   ....[200]....
        /*0778*/ 	.word	0x000070e0


	//   ....[201]....
        /*077c*/ 	.word	0x00007210


	//   ....[202]....
        /*0780*/ 	.word	0x00007340


	//   ....[203]....
        /*0784*/ 	.word	0x00007470


	//   ....[204]....
        /*0788*/ 	.word	0x000075a0


	//   ....[205]....
        /*078c*/ 	.word	0x000076d0


	//   ....[206]....
        /*0790*/ 	.word	0x00007800


	//   ....[207]....
        /*0794*/ 	.word	0x00007930


	//   ....[208]....
        /*0798*/ 	.word	0x00007a60


	//   ....[209]....
        /*079c*/ 	.word	0x00007b80


	//   ....[210]....
        /*07a0*/ 	.word	0x00007c90


	//   ....[211]....
        /*07a4*/ 	.word	0x00007da0


	//   ....[212]....
        /*07a8*/ 	.word	0x00007eb0


	//   ....[213]....
        /*07ac*/ 	.word	0x00007fc0


	//   ....[214]....
        /*07b0*/ 	.word	0x000080d0


	//   ....[215]....
        /*07b4*/ 	.word	0x000081e0


	//   ....[216]....
        /*07b8*/ 	.word	0x000082e0


	//   ....[217]....
        /*07bc*/ 	.word	0x00008350


	//   ....[218]....
        /*07c0*/ 	.word	0x000083c0


	//   ....[219]....
        /*07c4*/ 	.word	0x00008430


	//   ....[220]....
        /*07c8*/ 	.word	0x000084a0


	//   ....[221]....
        /*07cc*/ 	.word	0x00008510


	//----- nvinfo : EIATTR_VRC_CTA_INIT_COUNT
	.align		4
.L_110:
        /*07d0*/ 	.byte	0x02, 0x4a
	.zero		1
	.zero		1


	//----- nvinfo : EIATTR_EXIT_INSTR_OFFSETS
	.align		4
        /*07d4*/ 	.byte	0x04, 0x1c
        /*07d6*/ 	.short	(.L_112 - .L_111)


	//   ....[0]....
.L_111:
        /*07d8*/ 	.word	0x00001d40


	//   ....[1]....
        /*07dc*/ 	.word	0x00002160


	//   ....[2]....
        /*07e0*/ 	.word	0x00002180


	//   ....[3]....
        /*07e4*/ 	.word	0x00006c70


	//   ....[4]....
        /*07e8*/ 	.word	0x000082f0


	//----- nvinfo : EIATTR_MAX_THREADS
	.align		4
.L_112:
        /*07ec*/ 	.byte	0x04, 0x05
        /*07ee*/ 	.short	(.L_114 - .L_113)
.L_113:
        /*07f0*/ 	.word	0x00000180
        /*07f4*/ 	.word	0x00000001
        /*07f8*/ 	.word	0x00000001


	//----- nvinfo : EIATTR_CRS_STACK_SIZE
	.align		4
.L_114:
        /*07fc*/ 	.byte	0x04, 0x1e
        /*07fe*/ 	.short	(.L_116 - .L_115)
.L_115:
        /*0800*/ 	.word	0x00000000


	//----- nvinfo : EIATTR_CBANK_PARAM_SIZE
	.align		4
.L_116:
        /*0804*/ 	.byte	0x03, 0x19
        /*0806*/ 	.short	0x004d


	//----- nvinfo : EIATTR_PARAM_CBANK
	.align		4
        /*0808*/ 	.byte	0x04, 0x0a
        /*080a*/ 	.short	(.L_118 - .L_117)
	.align		4
.L_117:
        /*080c*/ 	.word	index@(.nv.constant0._ZN3cub18CUB_300001_SM_10006detail10radix_sort29DeviceRadixSortOnesweepKernelINS1_5radix10policy_hubIiNS0_8NullTypeEyE10Policy1000ELNS0_9SortOrderE0EiS6_yiiNS1_21identity_decomposer_tEEEvPT5_SC_PT3_PKSD_PT1_PKSH_PT2_PKSL_T4_iiT6_)
        /*0810*/ 	.short	0x0380
        /*0812*/ 	.short	0x004d


	//----- nvinfo : EIATTR_SW_WAR
	.align		4
.L_118:
        /*0814*/ 	.byte	0x04, 0x36
        /*0816*/ 	.short	(.L_120 - .L_119)
.L_119:
        /*0818*/ 	.word	0x00000008
.L_120:


//--------------------- .nv.info._ZN3cub18CUB_300001_SM_10006detail10radix_sort33DeviceRadixSortExclusiveSumKernelINS1_5radix10policy_hubIiNS0_8NullTypeEyE10Policy1000EyEEvPT0_ --------------------------
	.section	.nv.info._ZN3cub18CUB_300001_SM_10006detail10radix_sort33DeviceRadixSortExclusiveSumKernelINS1_5radix10policy_hubIiNS0_8NullTypeEyE10Policy1000EyEEvPT0_,"",@"SHT_CUDA_INFO"
	.sectionflags	@""
	.align	4


	//----- nvinfo : EIATTR_CUDA_API_VERSION
	.align		4
        /*0000*/ 	.byte	0x04, 0x37
        /*0002*/ 	.short	(.L_122 - .L_121)
.L_121:
        /*0004*/ 	.word	0x00000082


	//----- nvinfo : EIATTR_KPARAM_INFO
	.align		4
.L_122:
        /*0008*/ 	.byte	0x04, 0x17
        /*000a*/ 	.short	(.L_124 - .L_123)
.L_123:
        /*000c*/ 	.word	0x00000000
        /*0010*/ 	.short	0x0000
        /*0012*/ 	.short	0x0000
        /*0014*/ 	.byte	0x00, 0xf5, 0x21, 0x00


	//----- nvinfo : EIATTR_SPARSE_MMA_MASK
	.align		4
.L_124:
        /*0018*/ 	.byte	0x03, 0x50
        /*001a*/ 	.short	0x0000


	//----- nvinfo : EIATTR_MAXREG_COUNT
	.align		4
        /*001c*/ 	.byte	0x03, 0x1b
        /*001e*/ 	.short	0x00ff


	//----- nvinfo : EIATTR_NUM_BARRIERS
	.align		4
        /*0020*/ 	.byte	0x02, 0x4c
        /*0022*/ 	.byte	0x01
	.zero		1


	//----- nvinfo : EIATTR_MERCURY_ISA_VERSION
	.align		4
        /*0024*/ 	.byte	0x03, 0x5f
        /*0026*/ 	.short	0x0101


	//----- nvinfo : EIATTR_COOP_GROUP_MASK_REGIDS
	.align		4
        /*0028*/ 	.byte	0x04, 0x29
        /*002a*/ 	.short	(.L_126 - .L_125)


	//   ....[0]....
.L_125:
        /*002c*/ 	.word	0xffffffff


	//   ....[1]....
        /*0030*/ 	.word	0xffffffff


	//   ....[2]....
        /*0034*/ 	.word	0xffffffff


	//   ....[3]....
        /*0038*/ 	.word	0xffffffff


	//   ....[4]....
        /*003c*/ 	.word	0xffffffff


	//   ....[5]....
        /*0040*/ 	.word	0xffffffff


	//   ....[6]....
        /*0044*/ 	.word	0xffffffff


	//   ....[7]....
        /*0048*/ 	.word	0xffffffff


	//   ....[8]....
        /*004c*/ 	.word	0xffffffff


	//   ....[9]....
        /*0050*/ 	.word	0xffffffff


	//   ....[10]....
        /*0054*/ 	.word	0x05000015


	//   ....[11]....
        /*0058*/ 	.word	0x05000015


	//   ....[12]....
        /*005c*/ 	.word	0x05000015


	//   ....[13]....
        /*0060*/ 	.word	0x05000015


	//   ....[14]....
        /*0064*/ 	.word	0x05000015


	//   ....[15]....
        /*0068*/ 	.word	0x05000015


	//   ....[16]....
        /*006c*/ 	.word	0x05000015


	//   ....[17]....
        /*0070*/ 	.word	0x05000015


	//   ....[18]....
        /*0074*/ 	.word	0x05000015


	//   ....[19]....
        /*0078*/ 	.word	0x05000015


	//----- nvinfo : EIATTR_COOP_GROUP_INSTR_OFFSETS
	.align		4
.L_126:
        /*007c*/ 	.byte	0x04, 0x28
        /*007e*/ 	.short	(.L_128 - .L_127)


	//   ....[0]....
.L_127:
        /*0080*/ 	.word	0x00000250


	//   ....[1]....
        /*0084*/ 	.word	0x00000260


	//   ....[2]....
        /*0088*/ 	.word	0x000002a0


	//   ....[3]....
        /*008c*/ 	.word	0x000002c0


	//   ....[4]....
        /*0090*/ 	.word	0x00000310


	//   ....[5]....
        /*0094*/ 	.word	0x00000320


	//   ....[6]....
        /*0098*/ 	.word	0x00000360


	//   ....[7]....
        /*009c*/ 	.word	0x00000380


	//   ....[8]....
        /*00a0*/ 	.word	0x000003d0


	//   ....[9]....
        /*00a4*/ 	.word	0x000003e0


	//   ....[10]....
        /*00a8*/ 	.word	0x00000660


	//   ....[11]....
        /*00ac*/ 	.word	0x000006b0


	//   ....[12]....
        /*00b0*/ 	.word	0x00000740


	//   ....[13]....
        /*00b4*/ 	.word	0x00000790


	//   ....[14]....
        /*00b8*/ 	.word	0x00000820


	//   ....[15]....
        /*00bc*/ 	.word	0x00000870


	//   ....[16]....
        /*00c0*/ 	.word	0x00000900


	//   ....[17]....
        /*00c4*/ 	.word	0x00000950


	//   ....[18]....
        /*00c8*/ 	.word	0x000009e0


	//   ....[19]....
        /*00cc*/ 	.word	0x00000a30


	//----- nvinfo : EIATTR_VRC_CTA_INIT_COUNT
	.align		4
.L_128:
        /*00d0*/ 	.byte	0x02, 0x4a
	.zero		1
	.zero		1


	//----- nvinfo : EIATTR_EXIT_INSTR_OFFSETS
	.align		4
        /*00d4*/ 	.byte	0x04, 0x1c
        /*00d6*/ 	.short	(.L_130 - .L_129)


	//   ....[0]....
.L_129:
        /*00d8*/ 	.word	0x000005d0


	//   ....[1]....
        /*00dc*/ 	.word	0x00000600


	//----- nvinfo : EIATTR_CRS_STACK_SIZE
	.align		4
.L_130:
        /*00e0*/ 	.byte	0x04, 0x1e
        /*00e2*/ 	.short	(.L_132 - .L_131)
.L_131:
        /*00e4*/ 	.word	0x00000000


	//----- nvinfo : EIATTR_CBANK_PARAM_SIZE
	.align		4
.L_132:
        /*00e8*/ 	.byte	0x03, 0x19
        /*00ea*/ 	.short	0x0008


	//----- nvinfo : EIATTR_PARAM_CBANK
	.align		4
        /*00ec*/ 	.byte	0x04, 0x0a
        /*00ee*/ 	.short	(.L_134 - .L_133)
	.align		4
.L_133:
        /*00f0*/ 	.word	index@(.nv.constant0._ZN3cub18CUB_300001_SM_10006detail10radix_sort33DeviceRadixSortExclusiveSumKernelINS1_5radix10policy_hubIiNS0_8NullTypeEyE10Policy1000EyEEvPT0_)
        /*00f4*/ 	.short	0x0380
        /*00f6*/ 	.short	0x0008


	//----- nvinfo : EIATTR_SW_WAR
	.align		4
.L_134:
        /*00f8*/ 	.byte	0x04, 0x36
        /*00fa*/ 	.short	(.L_136 - .L_135)
.L_135:
        /*00fc*/ 	.word	0x00000008
.L_136:


//--------------------- .nv.info._ZN3cub18CUB_300001_SM_10006detail10radix_sort30DeviceRadixSortHistogramKernelINS1_5radix10policy_hubIiNS0_8NullTypeEyE10Policy1000ELNS0_9SortOrderE0EiyNS1_21identity_decomposer_tEEEvPT2_PKT1_SB_iiT3_ --------------------------
	.section	.nv.info._ZN3cub18CUB_300001_SM_10006detail10radix_sort30DeviceRadixSortHistogramKernelINS1_5radix10policy_hubIiNS0_8NullTypeEyE10Policy1000ELNS0_9SortOrderE0EiyNS1_21identity_decomposer_tEEEvPT2_PKT1_SB_iiT3_,"",@"SHT_CUDA_INFO"
	.sectionflags	@""
	.align	4


	//----- nvinfo : EIATTR_CUDA_API_VERSION
	.align		4
        /*0000*/ 	.byte	0x04, 0x37
        /*0002*/ 	.short	(.L_138 - .L_137)
.L_137:
        /*0004*/ 	.word	0x00000082


	//----- nvinfo : EIATTR_KPARAM_INFO
	.align		4
.L_138:
        /*0008*/ 	.byte	0x04, 0x17
        /*000a*/ 	.short	(.L_140 - .L_139)
.L_139:
        /*000c*/ 	.word	0x00000000
        /*0010*/ 	.short	0x0005
        /*0012*/ 	.short	0x0020
        /*0014*/ 	.byte	0x00, 0xf0, 0x05, 0x00


	//----- nvinfo : EIATTR_KPARAM_INFO
	.align		4
.L_140:
        /*0018*/ 	.byte	0x04, 0x17
        /*001a*/ 	.short	(.L_142 - .L_141)
.L_141:
        /*001c*/ 	.word	0x00000000
        /*0020*/ 	.short	0x0004
        /*0022*/ 	.short	0x001c
        /*0024*/ 	.byte	0x00, 0xf0, 0x11, 0x00


	//----- nvinfo : EIATTR_KPARAM_INFO
	.align		4
.L_142:
        /*0028*/ 	.byte	0x04, 0x17
        /*002a*/ 	.short	(.L_144 - .L_143)
.L_143:
        /*002c*/ 	.word	0x00000000
        /*0030*/ 	.short	0x0003
        /*0032*/ 	.short	0x0018
        /*0034*/ 	.byte	0x00, 0xf0, 0x11, 0x00


	//----- nvinfo : EIATTR_KPARAM_INFO
	.align		4
.L_144:
        /*0038*/ 	.byte	0x04, 0x17
        /*003a*/ 	.short	(.L_146 - .L_145)
.L_145:
        /*003c*/ 	.word	0x00000000
        /*0040*/ 	.short	0x0002
        /*0042*/ 	.short	0x0010
        /*0044*/ 	.byte	0x00, 0xf0, 0x21, 0x00


	//----- nvinfo : EIATTR_KPARAM_INFO
	.align		4
.L_146:
        /*0048*/ 	.byte	0x04, 0x17
        /*004a*/ 	.short	(.L_148 - .L_147)
.L_147:
        /*004c*/ 	.word	0x00000000
        /*0050*/ 	.short	0x0001
        /*0052*/ 	.short	0x0008
        /*0054*/ 	.byte	0x00, 0xf5, 0x21, 0x00


	//----- nvinfo : EIATTR_KPARAM_INFO
	.align		4
.L_148:
        /*0058*/ 	.byte	0x04, 0x17
        /*005a*/ 	.short	(.L_150 - .L_149)
.L_149:
        /*005c*/ 	.word	0x00000000
        /*0060*/ 	.short	0x0000
        /*0062*/ 	.short	0x0000
        /*0064*/ 	.byte	0x00, 0xf5, 0x21, 0x00


	//----- nvinfo : EIATTR_SPARSE_MMA_MASK
	.align		4
.L_150:
        /*0068*/ 	.byte	0x03, 0x50
        /*006a*/ 	.short	0x0000


	//----- nvinfo : EIATTR_MAXREG_COUNT
	.align		4
        /*006c*/ 	.byte	0x03, 0x1b
        /*006e*/ 	.short	0x00ff


	//----- nvinfo : EIATTR_NUM_BARRIERS
	.align		4
        /*0070*/ 	.byte	0x02, 0x4c
        /*0072*/ 	.byte	0x01
	.zero		1


	//----- nvinfo : EIATTR_MERCURY_ISA_VERSION
	.align		4
        /*0074*/ 	.byte	0x03, 0x5f
        /*0076*/ 	.short	0x0101


	//----- nvinfo : EIATTR_VRC_CTA_INIT_COUNT
	.align		4
        /*0078*/ 	.byte	0x02, 0x4a
	.zero		1
	.zero		1


	//----- nvinfo : EIATTR_EXIT_INSTR_OFFSETS
	.align		4
        /*007c*/ 	.byte	0x04, 0x1c
        /*007e*/ 	.short	(.L_152 - .L_151)


	//   ....[0]....
.L_151:
        /*0080*/ 	.word	0x00000040


	//   ....[1]....
        /*0084*/ 	.word	0x00002ee0


	//----- nvinfo : EIATTR_MAX_THREADS
	.align		4
.L_152:
        /*0088*/ 	.byte	0x04, 0x05
        /*008a*/ 	.short	(.L_154 - .L_153)
.L_153:
        /*008c*/ 	.word	0x00000080
        /*0090*/ 	.word	0x00000001
        /*0094*/ 	.word	0x00000001


	//----- nvinfo : EIATTR_CRS_STACK_SIZE
	.align		4
.L_154:
        /*0098*/ 	.byte	0x04, 0x1e
        /*009a*/ 	.short	(.L_156 - .L_155)
.L_155:
        /*009c*/ 	.word	0x00000000


	//----- nvinfo : EIATTR_CBANK_PARAM_SIZE
	.align		4
.L_156:
        /*00a0*/ 	.byte	0x03, 0x19
        /*00a2*/ 	.short	0x0021


	//----- nvinfo : EIATTR_PARAM_CBANK
	.align		4
        /*00a4*/ 	.byte	0x04, 0x0a
        /*00a6*/ 	.short	(.L_158 - .L_157)
	.align		4
.L_157:
        /*00a8*/ 	.word	index@(.nv.constant0._ZN3cub18CUB_300001_SM_10006detail10radix_sort30DeviceRadixSortHistogramKernelINS1_5radix10policy_hubIiNS0_8NullTypeEyE10Policy1000ELNS0_9SortOrderE0EiyNS1_21identity_decomposer_tEEEvPT2_PKT1_SB_iiT3_)
        /*00ac*/ 	.short	0x0380
        /*00ae*/ 	.short	0x0021


	//----- nvinfo : EIATTR_SW_WAR
	.align		4
.L_158:
        /*00b0*/ 	.byte	0x04, 0x36
        /*00b2*/ 	.short	(.L_160 - .L_159)
.L_159:
        /*00b4*/ 	.word	0x00000008
.L_160:


//--------------------- .nv.info._ZN3cub18CUB_300001_SM_10006detail10radix_sort31DeviceRadixSortSingleTileKernelINS1_5radix10policy_hubIiNS0_8NullTypeEyE10Policy1000ELNS0_9SortOrderE0EiS6_yNS1_21identity_decomposer_tEEEvPKT1_PSB_PKT2_PSF_T3_iiT4_ --------------------------
	.section	.nv.info._ZN3cub18CUB_300001_SM_10006detail10radix_sort31DeviceRadixSortSingleTileKernelINS1_5radix10policy_hubIiNS0_8NullTypeEyE10Policy1000ELNS0_9SortOrderE0EiS6_yNS1_21identity_decomposer_tEEEvPKT1_PSB_PKT2_PSF_T3_iiT4_,"",@"SHT_CUDA_INFO"
	.sectionflags	@""
	.align	4


	//----- nvinfo : EIATTR_CUDA_API_VERSION
	.align		4
        /*0000*/ 	.byte	0x04, 0x37
        /*0002*/ 	.short	(.L_162 - .L_161)
.L_161:
        /*0004*/ 	.word	0x00000082


	//----- nvinfo : EIATTR_KPARAM_INFO
	.align		4
.L_162:
        /*0008*/ 	.byte	0x04, 0x17
        /*000a*/ 	.short	(.L_164 - .L_163)
.L_163:
        /*000c*/ 	.word	0x00000000
        /*0010*/ 	.short	0x0007
        /*0012*/ 	.short	0x0030
        /*0014*/ 	.byte	0x00, 0xf0, 0x05, 0x00


	//----- nvinfo : EIATTR_KPARAM_INFO
	.align		4
.L_164:
        /*0018*/ 	.byte	0x04, 0x17
        /*001a*/ 	.short	(.L_166 - .L_165)
.L_165:
        /*001c*/ 	.word	0x00000000
        /*0020*/ 	.short	0x0006
        /*0022*/ 	.short	0x002c
        /*0024*/ 	.byte	0x00, 0xf0, 0x11, 0x00


	//----- nvinfo : EIATTR_KPARAM_INFO
	.align		4
.L_166:
        /*0028*/ 	.byte	0x04, 0x17
        /*002a*/ 	.short	(.L_168 - .L_167)
.L_167:
        /*002c*/ 	.word	0x00000000
        /*0030*/ 	.short	0x0005
        /*0032*/ 	.short	0x0028
        /*0034*/ 	.byte	0x00, 0xf0, 0x11, 0x00


	//----- nvinfo : EIATTR_KPARAM_INFO
	.align		4
.L_168:
        /*0038*/ 	.byte	0x04, 0x17
        /*003a*/ 	.short	(.L_170 - .L_169)
.L_169:
        /*003c*/ 	.word	0x00000000
        /*0040*/ 	.short	0x0004
        /*0042*/ 	.short	0x0020
        /*0044*/ 	.byte	0x00, 0xf0, 0x21, 0x00


	//----- nvinfo : EIATTR_KPARAM_INFO
	.align		4
.L_170:
        /*0048*/ 	.byte	0x04, 0x17
        /*004a*/ 	.short	(.L_172 - .L_171)
.L_171:
        /*004c*/ 	.word	0x00000000
        /*0050*/ 	.short	0x0003
        /*0052*/ 	.short	0x0018
        /*0054*/ 	.byte	0x00, 0xf5, 0x21, 0x00


	//----- nvinfo : EIATTR_KPARAM_INFO
	.align		4
.L_172:
        /*0058*/ 	.byte	0x04, 0x17
        /*005a*/ 	.short	(.L_174 - .L_173)
.L_173:
        /*005c*/ 	.word	0x00000000
        /*0060*/ 	.short	0x0002
        /*0062*/ 	.short	0x0010
        /*0064*/ 	.byte	0x00, 0xf5, 0x21, 0x00


	//----- nvinfo : EIATTR_KPARAM_INFO
	.align		4
.L_174:
        /*0068*/ 	.byte	0x04, 0x17
        /*006a*/ 	.short	(.L_176 - .L_175)
.L_175:
        /*006c*/ 	.word	0x00000000
        /*0070*/ 	.short	0x0001
        /*0072*/ 	.short	0x0008
        /*0074*/ 	.byte	0x00, 0xf5, 0x21, 0x00


	//----- nvinfo : EIATTR_KPARAM_INFO
	.align		4
.L_176:
        /*0078*/ 	.byte	0x04, 0x17
        /*007a*/ 	.short	(.L_178 - .L_177)
.L_177:
        /*007c*/ 	.word	0x00000000
        /*0080*/ 	.short	0x0000
        /*0082*/ 	.short	0x0000
        /*0084*/ 	.byte	0x00, 0xf5, 0x21, 0x00


	//----- nvinfo : EIATTR_SPARSE_MMA_MASK
	.align		4
.L_178:
        /*0088*/ 	.byte	0x03, 0x50
        /*008a*/ 	.short	0x0000


	//----- nvinfo : EIATTR_MAXREG_COUNT
	.align		4
        /*008c*/ 	.byte	0x03, 0x1b
        /*008e*/ 	.short	0x00ff


	//----- nvinfo : EIATTR_NUM_BARRIERS
	.align		4
        /*0090*/ 	.byte	0x02, 0x4c
        /*0092*/ 	.byte	0x01
	.zero		1


	//----- nvinfo : EIATTR_MERCURY_ISA_VERSION
	.align		4
        /*0094*/ 	.byte	0x03, 0x5f
        /*0096*/ 	.short	0x0101


	//----- nvinfo : EIATTR_COOP_GROUP_MASK_REGIDS
	.align		4
        /*0098*/ 	.byte	0x04, 0x29
        /*009a*/ 	.short	(.L_180 - .L_179)


	//   ....[0]....
.L_179:
        /*009c*/ 	.word	0xffffffff


	//   ....[1]....
        /*00a0*/ 	.word	0xffffffff


	//   ....[2]....
        /*00a4*/ 	.word	0xffffffff


	//   ....[3]....
        /*00a8*/ 	.word	0xffffffff


	//   ....[4]....
        /*00ac*/ 	.word	0xffffffff


	//----- nvinfo : EIATTR_COOP_GROUP_INSTR_OFFSETS
	.align		4
.L_180:
        /*00b0*/ 	.byte	0x04, 0x28
        /*00b2*/ 	.short	(.L_182 - .L_181)


	//   ....[0]....
.L_181:
        /*00b4*/ 	.word	0x000019f0


	//   ....[1]....
        /*00b8*/ 	.word	0x00001a10


	//   ....[2]....
        /*00bc*/ 	.word	0x00001a30


	//   ....[3]....
        /*00c0*/ 	.word	0x00001a50


	//   ....[4]....
        /*00c4*/ 	.word	0x00001a70


	//----- nvinfo : EIATTR_VRC_CTA_INIT_COUNT
	.align		4
.L_182:
        /*00c8*/ 	.byte	0x02, 0x4a
	.zero		1
	.zero		1


	//----- nvinfo : EIATTR_EXIT_INSTR_OFFSETS
	.align		4
        /*00cc*/ 	.byte	0x04, 0x1c
        /*00ce*/ 	.short	(.L_184 - .L_183)


	//   ....[0]....
.L_183:
        /*00d0*/ 	.word	0x000030e0


	//   ....[1]....
        /*00d4*/ 	.word	0x00003120


	//----- nvinfo : EIATTR_MAX_THREADS
	.align		4
.L_184:
        /*00d8*/ 	.byte	0x04, 0x05
        /*00da*/ 	.short	(.L_186 - .L_185)
.L_185:
        /*00dc*/ 	.word	0x00000100
        /*00e0*/ 	.word	0x00000001
        /*00e4*/ 	.word	0x00000001


	//----- nvinfo : EIATTR_CBANK_PARAM_SIZE
	.align		4
.L_186:
        /*00e8*/ 	.byte	0x03, 0x19
        /*00ea*/ 	.short	0x0031


	//----- nvinfo : EIATTR_PARAM_CBANK
	.align		4
        /*00ec*/ 	.byte	0x04, 0x0a
        /*00ee*/ 	.short	(.L_188 - .L_187)
	.align		4
.L_187:
        /*00f0*/ 	.word	index@(.nv.constant0._ZN3cub18CUB_300001_SM_10006detail10radix_sort31DeviceRadixSortSingleTileKernelINS1_5radix10policy_hubIiNS0_8NullTypeEyE10Policy1000ELNS0_9SortOrderE0EiS6_yNS1_21identity_decomposer_tEEEvPKT1_PSB_PKT2_PSF_T3_iiT4_)
        /*00f4*/ 	.short	0x0380
        /*00f6*/ 	.short	0x0031


	//----- nvinfo : EIATTR_SW_WAR
	.align		4
.L_188:
        /*00f8*/ 	.byte	0x04, 0x36
        /*00fa*/ 	.short	(.L_190 - .L_189)
.L_189:
        /*00fc*/ 	.word	0x00000008
.L_190:


//--------------------- .nv.info._ZN3cub18CUB_300001_SM_10006detail11EmptyKernelIvEEvv --------------------------
	.section	.nv.info._ZN3cub18CUB_300001_SM_10006detail11EmptyKernelIvEEvv,"",@"SHT_CUDA_INFO"
	.sectionflags	@""
	.align	4


	//----- nvinfo : EIATTR_CUDA_API_VERSION
	.align		4
        /*0000*/ 	.byte	0x04, 0x37
        /*0002*/ 	.short	(.L_192 - .L_191)
.L_191:
        /*0004*/ 	.word	0x00000082


	//----- nvinfo : EIATTR_SPARSE_MMA_MASK
	.align		4
.L_192:
        /*0008*/ 	.byte	0x03, 0x50
        /*000a*/ 	.short	0x0000


	//----- nvinfo : EIATTR_MAXREG_COUNT
	.align		4
        /*000c*/ 	.byte	0x03, 0x1b
        /*000e*/ 	.short	0x00ff


	//----- nvinfo : EIATTR_MERCURY_ISA_VERSION
	.align		4
        /*0010*/ 	.byte	0x03, 0x5f
        /*0012*/ 	.short	0x0101


	//----- nvinfo : EIATTR_VRC_CTA_INIT_COUNT
	.align		4
        /*0014*/ 	.byte	0x02, 0x4a
	.zero		1
	.zero		1


	//----- nvinfo : EIATTR_EXIT_INSTR_OFFSETS
	.align		4
        /*0018*/ 	.byte	0x04, 0x1c
        /*001a*/ 	.short	(.L_194 - .L_193)


	//   ....[0]....
.L_193:
        /*001c*/ 	.word	0x00000010


	//----- nvinfo : EIATTR_SW_WAR
	.align		4
.L_194:
        /*0020*/ 	.byte	0x04, 0x36
        /*0022*/ 	.short	(.L_196 - .L_195)
.L_195:
        /*0024*/ 	.word	0x00000008
.L_196:


//--------------------- .nv.info._Z6parityPjPf    --------------------------
	.section	.nv.info._Z6parityPjPf,"",@"SHT_CUDA_INFO"
	.sectionflags	@""
	.align	4


	//----- nvinfo : EIATTR_CUDA_API_VERSION
	.align		4
        /*0000*/ 	.byte	0x04, 0x37
        /*0002*/ 	.short	(.L_198 - .L_197)
.L_197:
        /*0004*/ 	.word	0x00000082


	//----- nvinfo : EIATTR_KPARAM_INFO
	.align		4
.L_198:
        /*0008*/ 	.byte	0x04, 0x17
        /*000a*/ 	.short	(.L_200 - .L_199)
.L_199:
        /*000c*/ 	.word	0x00000000
        /*0010*/ 	.short	0x0001
        /*0012*/ 	.short	0x0008
        /*0014*/ 	.byte	0x00, 0xf5, 0x21, 0x00


	//----- nvinfo : EIATTR_KPARAM_INFO
	.align		4
.L_200:
        /*0018*/ 	.byte	0x04, 0x17
        /*001a*/ 	.short	(.L_202 - .L_201)
.L_201:
        /*001c*/ 	.word	0x00000000
        /*0020*/ 	.short	0x0000
        /*0022*/ 	.short	0x0000
        /*0024*/ 	.byte	0x00, 0xf5, 0x21, 0x00


	//----- nvinfo : EIATTR_SPARSE_MMA_MASK
	.align		4
.L_202:
        /*0028*/ 	.byte	0x03, 0x50
        /*002a*/ 	.short	0x0000


	//----- nvinfo : EIATTR_MAXREG_COUNT
	.align		4
        /*002c*/ 	.byte	0x03, 0x1b
        /*002e*/ 	.short	0x00ff


	//----- nvinfo : EIATTR_MERCURY_ISA_VERSION
	.align		4
        /*0030*/ 	.byte	0x03, 0x5f
        /*0032*/ 	.short	0x0101


	//----- nvinfo : EIATTR_VRC_CTA_INIT_COUNT
	.align		4
        /*0034*/ 	.byte	0x02, 0x4a
	.zero		1
	.zero		1


	//----- nvinfo : EIATTR_EXIT_INSTR_OFFSETS
	.align		4
        /*0038*/ 	.byte	0x04, 0x1c
        /*003a*/ 	.short	(.L_204 - .L_203)


	//   ....[0]....
.L_203:
        /*003c*/ 	.word	0x00000130


	//----- nvinfo : EIATTR_CBANK_PARAM_SIZE
	.align		4
.L_204:
        /*0040*/ 	.byte	0x03, 0x19
        /*0042*/ 	.short	0x0010


	//----- nvinfo : EIATTR_PARAM_CBANK
	.align		4
        /*0044*/ 	.byte	0x04, 0x0a
        /*0046*/ 	.short	(.L_206 - .L_205)
	.align		4
.L_205:
        /*0048*/ 	.word	index@(.nv.constant0._Z6parityPjPf)
        /*004c*/ 	.short	0x0380
        /*004e*/ 	.short	0x0010


	//----- nvinfo : EIATTR_SW_WAR
	.align		4
.L_206:
        /*0050*/ 	.byte	0x04, 0x36
        /*0052*/ 	.short	(.L_208 - .L_207)
.L_207:
        /*0054*/ 	.word	0x00000008
.L_208:


//--------------------- .nv.callgraph             --------------------------
	.section	.nv.callgraph,"",@"SHT_CUDA_CALLGRAPH"
	.align	4
	.sectionentsize	8
	.align		4
        /*0000*/ 	.word	0x00000000
	.align		4
        /*0004*/ 	.word	0xffffffff
	.align		4
        /*0008*/ 	.word	0x00000000
	.align		4
        /*000c*/ 	.word	0xfffffffe
	.align		4
        /*0010*/ 	.word	0x00000000
	.align		4
        /*0014*/ 	.word	0xfffffffd
	.align		4
        /*0018*/ 	.word	0x00000000
	.align		4
        /*001c*/ 	.word	0xfffffffc


//--------------------- .nv.constant4             --------------------------
	.section	.nv.constant4,"a",@progbits
	.align	8
	.align		8
.nv.constant4:
        /*0000*/ 	.dword	_ZN34_INTERNAL_fb9ad7de_4_k_cu_8e410d544cuda3std3__45__cpo5beginE
	.align		8
        /*0008*/ 	.dword	_ZN34_INTERNAL_fb9ad7de_4_k_cu_8e410d544cuda3std3__45__cpo3endE
	.align		8
        /*0010*/ 	.dword	_ZN34_INTERNAL_fb9ad7de_4_k_cu_8e410d544cuda3std3__45__cpo6cbeginE
	.align		8
        /*0018*/ 	.dword	_ZN34_INTERNAL_fb9ad7de_4_k_cu_8e410d544cuda3std3__45__cpo4cendE
	.align		8
        /*0020*/ 	.dword	_ZN34_INTERNAL_fb9ad7de_4_k_cu_8e410d544cuda3std3__45__cpo6rbeginE
	.align		8
        /*0028*/ 	.dword	_ZN34_INTERNAL_fb9ad7de_4_k_cu_8e410d544cuda3std3__45__cpo4rendE
	.align		8
        /*0030*/ 	.dword	_ZN34_INTERNAL_fb9ad7de_4_k_cu_8e410d544cuda3std3__45__cpo7crbeginE
	.align		8
        /*0038*/ 	.dword	_ZN34_INTERNAL_fb9ad7de_4_k_cu_8e410d544cuda3std3__45__cpo5crendE
	.align		8
        /*0040*/ 	.dword	_ZN34_INTERNAL_fb9ad7de_4_k_cu_8e410d544cuda3std3__436_GLOBAL__N__fb9ad7de_4_k_cu_8e410d546ignoreE
	.align		8
        /*0048*/ 	.dword	_ZN34_INTERNAL_fb9ad7de_4_k_cu_8e410d544cuda3std3__419piecewise_constructE
	.align		8
        /*0050*/ 	.dword	_ZN34_INTERNAL_fb9ad7de_4_k_cu_8e410d544cuda3std3__48in_placeE
	.align		8
        /*0058*/ 	.dword	_ZN34_INTERNAL_fb9ad7de_4_k_cu_8e410d544cuda3std3__420unreachable_sentinelE
	.align		8
        /*0060*/ 	.dword	_ZN34_INTERNAL_fb9ad7de_4_k_cu_8e410d544cuda3std3__47nulloptE
	.align		8
        /*0068*/ 	.dword	_ZN34_INTERNAL_fb9ad7de_4_k_cu_8e410d544cuda3std3__48unexpectE
	.align		8
        /*0070*/ 	.dword	_ZN34_INTERNAL_fb9ad7de_4_k_cu_8e410d544cuda3std6ranges3__45__cpo4swapE
	.align		8
        /*0078*/ 	.dword	_ZN34_INTERNAL_fb9ad7de_4_k_cu_8e410d544cuda3std6ranges3__45__cpo9iter_moveE
	.align		8
        /*0080*/ 	.dword	_ZN34_INTERNAL_fb9ad7de_4_k_cu_8e410d544cuda3std6ranges3__45__cpo5beginE
	.align		8
        /*0088*/ 	.dword	_ZN34_INTERNAL_fb9ad7de_4_k_cu_8e410d544cuda3std6ranges3__45__cpo3endE
	.align		8
        /*0090*/ 	.dword	_ZN34_INTERNAL_fb9ad7de_4_k_cu_8e410d544cuda3std6ranges3__45__cpo6cbeginE
	.align		8
        /*0098*/ 	.dword	_ZN34_INTERNAL_fb9ad7de_4_k_cu_8e410d544cuda3std6ranges3__45__cpo4cendE
	.align		8
        /*00a0*/ 	.dword	_ZN34_INTERNAL_fb9ad7de_4_k_cu_8e410d544cuda3std6ranges3__45__cpo7advanceE
	.align		8
        /*00a8*/ 	.dword	_ZN34_INTERNAL_fb9ad7de_4_k_cu_8e410d544cuda3std6ranges3__45__cpo9iter_swapE
	.align		8
        /*00b0*/ 	.dword	_ZN34_INTERNAL_fb9ad7de_4_k_cu_8e410d544cuda3std6ranges3__45__cpo4nextE
	.align		8
        /*00b8*/ 	.dword	_ZN34_INTERNAL_fb9ad7de_4_k_cu_8e410d544cuda3std6ranges3__45__cpo4prevE
	.align		8
        /*00c0*/ 	.dword	_ZN34_INTERNAL_fb9ad7de_4_k_cu_8e410d544cuda3std6ranges3__45__cpo4dataE
	.align		8
        /*00c8*/ 	.dword	_ZN34_INTERNAL_fb9ad7de_4_k_cu_8e410d544cuda3std6ranges3__45__cpo5cdataE
	.align		8
        /*00d0*/ 	.dword	_ZN34_INTERNAL_fb9ad7de_4_k_cu_8e410d544cuda3std6ranges3__45__cpo4sizeE
	.align		8
        /*00d8*/ 	.dword	_ZN34_INTERNAL_fb9ad7de_4_k_cu_8e410d544cuda3std6ranges3__45__cpo5ssizeE
	.align		8
        /*00e0*/ 	.dword	_ZN34_INTERNAL_fb9ad7de_4_k_cu_8e410d544cuda3std6ranges3__45__cpo8distanceE
	.align		8
        /*00e8*/ 	.dword	_ZN34_INTERNAL_fb9ad7de_4_k_cu_8e410d546thrust24THRUST_300001_SM_1000_NS8cuda_cub3parE
	.align		8
        /*00f0*/ 	.dword	_ZN34_INTERNAL_fb9ad7de_4_k_cu_8e410d546thrust24THRUST_300001_SM_1000_NS8cuda_cub10par_nosyncE
	.align		8
        /*00f8*/ 	.dword	_ZN34_INTERNAL_fb9ad7de_4_k_cu_8e410d546thrust24THRUST_300001_SM_1000_NS6system6detail10sequential3seqE
	.align		8
        /*0100*/ 	.dword	_ZN34_INTERNAL_fb9ad7de_4_k_cu_8e410d546thrust24THRUST_300001_SM_1000_NS6system3cpp3parE
	.align		8
        /*0108*/ 	.dword	_ZN34_INTERNAL_fb9ad7de_4_k_cu_8e410d546thrust24THRUST_300001_SM_1000_NS12placeholders2_1E
	.align		8
        /*0110*/ 	.dword	_ZN34_INTERNAL_fb9ad7de_4_k_cu_8e410d546thrust24THRUST_300001_SM_1000_NS12placeholders2_2E
	.align		8
        /*0118*/ 	.dword	_ZN34_INTERNAL_fb9ad7de_4_k_cu_8e410d546thrust24THRUST_300001_SM_1000_NS12placeholders2_3E
	.align		8
        /*0120*/ 	.dword	_ZN34_INTERNAL_fb9ad7de_4_k_cu_8e410d546thrust24THRUST_300001_SM_1000_NS12placeholders2_4E
	.align		8
        /*0128*/ 	.dword	_ZN34_INTERNAL_fb9ad7de_4_k_cu_8e410d546thrust24THRUST_300001_SM_1000_NS12placeholders2_5E
	.align		8
        /*0130*/ 	.dword	_ZN34_INTERNAL_fb9ad7de_4_k_cu_8e410d546thrust24THRUST_300001_SM_1000_NS12placeholders2_6E
	.align		8
        /*0138*/ 	.dword	_ZN34_INTERNAL_fb9ad7de_4_k_cu_8e410d546thrust24THRUST_300001_SM_1000_NS12placeholders2_7E
	.align		8
        /*0140*/ 	.dword	_ZN34_INTERNAL_fb9ad7de_4_k_cu_8e410d546thrust24THRUST_300001_SM_1000_NS12placeholders2_8E
	.align		8
        /*0148*/ 	.dword	_ZN34_INTERNAL_fb9ad7de_4_k_cu_8e410d546thrust24THRUST_300001_SM_1000_NS12placeholders2_9E
	.align		8
        /*0150*/ 	.dword	_ZN34_INTERNAL_fb9ad7de_4_k_cu_8e410d546thrust24THRUST_300001_SM_1000_NS12placeholders3_10E
	.align		8
        /*0158*/ 	.dword	_ZN34_INTERNAL_fb9ad7de_4_k_cu_8e410d546thrust24THRUST_300001_SM_1000_NS3seqE
	.align		8
        /*0160*/ 	.dword	_ZN34_INTERNAL_fb9ad7de_4_k_cu_8e410d546thrust24THRUST_300001_SM_1000_NS6deviceE


//--------------------- .text._ZN3cub18CUB_300001_SM_10006detail10radix_sort29DeviceRadixSortOnesweepKernelINS1_5radix10policy_hubIiNS0_8NullTypeEyE10Policy1000ELNS0_9SortOrderE0EiS6_yiiNS1_21identity_decomposer_tEEEvPT5_SC_PT3_PKSD_PT1_PKSH_PT2_PKSL_T4_iiT6_ --------------------------
	.section	.text._ZN3cub18CUB_300001_SM_10006detail10radix_sort29DeviceRadixSortOnesweepKernelINS1_5radix10policy_hubIiNS0_8NullTypeEyE10Policy1000ELNS0_9SortOrderE0EiS6_yiiNS1_21identity_decomposer_tEEEvPT5_SC_PT3_PKSD_PT1_PKSH_PT2_PKSL_T4_iiT6_,"ax",@progbits
	.align	128
        .global         _ZN3cub18CUB_300001_SM_10006detail10radix_sort29DeviceRadixSortOnesweepKernelINS1_5radix10policy_hubIiNS0_8NullTypeEyE10Policy1000ELNS0_9SortOrderE0EiS6_yiiNS1_21identity_decomposer_tEEEvPT5_SC_PT3_PKSD_PT1_PKSH_PT2_PKSL_T4_iiT6_
        .type           _ZN3cub18CUB_300001_SM_10006detail10radix_sort29DeviceRadixSortOnesweepKernelINS1_5radix10policy_hubIiNS0_8NullTypeEyE10Policy1000ELNS0_9SortOrderE0EiS6_yiiNS1_21identity_decomposer_tEEEvPT5_SC_PT3_PKSD_PT1_PKSH_PT2_PKSL_T4_iiT6_,@function
        .size           _ZN3cub18CUB_300001_SM_10006detail10radix_sort29DeviceRadixSortOnesweepKernelINS1_5radix10policy_hubIiNS0_8NullTypeEyE10Policy1000ELNS0_9SortOrderE0EiS6_yiiNS1_21identity_decomposer_tEEEvPT5_SC_PT3_PKSD_PT1_PKSH_PT2_PKSL_T4_iiT6_,(.L_x_224 - _ZN3cub18CUB_300001_SM_10006detail10radix_sort29DeviceRadixSortOnesweepKernelINS1_5radix10policy_hubIiNS0_8NullTypeEyE10Policy1000ELNS0_9SortOrderE0EiS6_yiiNS1_21identity_decomposer_tEEEvPT5_SC_PT3_PKSD_PT1_PKSH_PT2_PKSL_T4_iiT6_)
        .other          _ZN3cub18CUB_300001_SM_10006detail10radix_sort29DeviceRadixSortOnesweepKernelINS1_5radix10policy_hubIiNS0_8NullTypeEyE10Policy1000ELNS0_9SortOrderE0EiS6_yiiNS1_21identity_decomposer_tEEEvPT5_SC_PT3_PKSD_PT1_PKSH_PT2_PKSL_T4_iiT6_,@"STO_CUDA_ENTRY STV_DEFAULT"
_ZN3cub18CUB_300001_SM_10006detail10radix_sort29DeviceRadixSortOnesweepKernelINS1_5radix10policy_hubIiNS0_8NullTypeEyE10Policy1000ELNS0_9SortOrderE0EiS6_yiiNS1_21identity_decomposer_tEEEvPT5_SC_PT3_PKSD_PT1_PKSH_PT2_PKSL_T4_iiT6_:
.text._ZN3cub18CUB_300001_SM_10006detail10radix_sort29DeviceRadixSortOnesweepKernelINS1_5radix10policy_hubIiNS0_8NullTypeEyE10Policy1000ELNS0_9SortOrderE0EiS6_yiiNS1_21identity_decomposer_tEEEvPT5_SC_PT3_PKSD_PT1_PKSH_PT2_PKSL_T4_iiT6_:
[----:B------:R-:W-:Y:S01]  /*0000*/  LDC R1, c[0x0][0x37c] ;  /* 0x0000df00ff017b82 */ /* 0x000fe20000000800 */
[----:B------:R-:W0:Y:S01]  /*0010*/  S2R R3, SR_TID.X ;  /* 0x0000000000037919 */ /* 0x000e220000002100 */
[----:B------:R-:W1:Y:S01]  /*0020*/  LDCU.64 UR8, c[0x0][0x358] ;  /* 0x00006b00ff0877ac */ /* 0x000e620008000a00 */
[----:B------:R-:W-:Y:S01]  /*0030*/  BSSY.RECONVERGENT B0, `(.L_x_0) ;  /* 0x000000a000007945 */ /* 0x000fe20003800200 */
[----:B0-----:R-:W-:-:S13]  /*0040*/  ISETP.NE.AND P0, PT, R3, RZ, PT ;  /* 0x000000ff0300720c */ /* 0x001fda0003f05270 */
[----:B-1----:R-:W-:Y:S05]  /*0050*/  @P0 BRA `(.L_x_1) ;  /* 0x00000000001c0947 */ /* 0x002fea0003800000 */
[----:B------:R-:W0:Y:S01]  /*0060*/  LDC.64 R4, c[0x0][0x388] ;  /* 0x0000e200ff047b82 */ /* 0x000e220000000a00 */
[----:B------:R-:W-:-:S05]  /*0070*/  IMAD.MOV.U32 R7, RZ, RZ, 0x1 ;  /* 0x00000001ff077424 */ /* 0x000fca00078e00ff */
[----:B0-----:R-:W2:Y:S02]  /*0080*/  ATOMG.E.ADD.STRONG.GPU PT, R4, desc[UR8][R4.64], R7 ;  /* 0x80000007040479a8 */ /* 0x001ea400081ef108 */
[----:B------:R-:W0:Y:S01]  /*0090*/  S2UR UR5, SR_CgaCtaId ;  /* 0x00000000000579c3 */ /* 0x000e220000008800 */
[----:B------:R-:W-:Y:S02]  /*00a0*/  UMOV UR4, 0x400 ;  /* 0x0000040000047882 */ /* 0x000fe40000000000 */
[----:B0-----:R-:W-:-:S09]  /*00b0*/  ULEA UR4, UR5, UR4, 0x18 ;  /* 0x0000000405047291 */ /* 0x001fd2000f8ec0ff */
[----:B--2---:R0:W-:Y:S03]  /*00c0*/  STS [UR4+0x7200], R4 ;  /* 0x00720004ff007988 */ /* 0x0041e60008000804 */
.L_x_1:
[----:B------:R-:W-:Y:S05]  /*00d0*/  BSYNC.RECONVERGENT B0 ;  /* 0x0000000000007941 */ /* 0x000fea0003800200 */
.L_x_0:
[----:B------:R-:W1:Y:S08]  /*00e0*/  S2UR UR5, SR_CgaCtaId ;  /* 0x00000000000579c3 */ /* 0x000e700000008800 */
[----:B------:R-:W-:Y:S06]  /*00f0*/  BAR.SYNC.DEFER_BLOCKING 0x0 ;  /* 0x0000000000007b1d */ /* 0x000fec0000010000 */
[----:B------:R-:W-:Y:S01]  /*0100*/  UMOV UR4, 0x400 ;  /* 0x0000040000047882 */ /* 0x000fe20000000000 */
[----:B------:R-:W2:Y:S01]  /*0110*/  S2R R46, SR_LANEID ;  /* 0x00000000002e7919 */ /* 0x000ea20000000000 */
[----:B-1----:R-:W-:Y:S01]  /*0120*/  ULEA UR4, UR5, UR4, 0x18 ;  /* 0x0000000405047291 */ /* 0x002fe2000f8ec0ff */
[----:B------:R-:W1:Y:S08]  /*0130*/  LDCU UR5, c[0x0][0x3c0] ;  /* 0x00007800ff0577ac */ /* 0x000e700008000800 */
[----:B------:R-:W3:Y:S02]  /*0140*/  LDS R0, [UR4+0x7200] ;  /* 0x00720004ff007984 */ /* 0x000ee40008000800 */
[----:B---3--:R-:W-:-:S13]  /*0150*/  R2UR UR7, R0 ;  /* 0x00000000000772ca */ /* 0x008fda00000e0000 */
[----:B------:R-:W-:-:S04]  /*0160*/  UIMAD UR6, UR7, 0x1c80, URZ ;  /* 0x00001c80070678a4 */ /* 0x000fc8000f8e02ff */
[----:B------:R-:W-:Y:S02]  /*0170*/  UIADD3 UR10, UPT, UPT, UR6, 0x1c80, URZ ;  /* 0x00001c80060a7890 */ /* 0x000fe4000fffe0ff */
[----:B------:R-:W-:Y:S02]  /*0180*/  USHF.R.S32.HI UR11, URZ, 0x1f, UR6 ;  /* 0x0000001fff0b7899 */ /* 0x000fe40008011406 */
[----:B-1----:R-:W-:-:S09]  /*0190*/  UISETP.GT.AND UP0, UPT, UR10, UR5, UPT ;  /* 0x000000050a00728c */ /* 0x002fd2000bf04270 */
[----:B--2---:R-:W-:Y:S05]  /*01a0*/  BRA.U UP0, `(.L_x_2) ;  /* 0x0000000100707547 */ /* 0x004fea000b800000 */
[----:B------:R-:W0:Y:S01]  /*01b0*/  LDCU.64 UR12, c[0x0][0x3a8] ;  /* 0x00007500ff0c77ac */ /* 0x000e220008000a00 */
[C---:B------:R-:W-:Y:S02]  /*01c0*/  LOP3.LUT R0, R3.reuse, 0x1f, RZ, 0xc0, !PT ;  /* 0x0000001f03007812 */ /* 0x040fe400078ec0ff */
[----:B------:R-:W-:-:S05]  /*01d0*/  LOP3.LUT R5, R3, 0x3e0, RZ, 0xc0, !PT ;  /* 0x000003e003057812 */ /* 0x000fca00078ec0ff */
[----:B------:R-:W-:-:S05]  /*01e0*/  IMAD R0, R5, 0x13, R0 ;  /* 0x0000001305007824 */ /* 0x000fca00078e0200 */
[----:B------:R-:W-:-:S05]  /*01f0*/  IADD3 R0, P0, PT, R0, UR6, RZ ;  /* 0x0000000600007c10 */ /* 0x000fca000ff1e0ff */
[----:B------:R-:W-:Y:S01]  /*0200*/  IMAD.X R5, RZ, RZ, UR11, P0 ;  /* 0x0000000bff057e24 */ /* 0x000fe200080e06ff */
[----:B0-----:R-:W-:-:S04]  /*0210*/  LEA R4, P0, R0, UR12, 0x2 ;  /* 0x0000000c00047c11 */ /* 0x001fc8000f8010ff */
[----:B------:R-:W-:-:S05]  /*0220*/  LEA.HI.X R5, R0, UR13, R5, 0x2, P0 ;  /* 0x0000000d00057c11 */ /* 0x000fca00080f1405 */
[----:B------:R0:W5:Y:S04]  /*0230*/  LDG.E R44, desc[UR8][R4.64] ;  /* 0x00000008042c7981 */ /* 0x000168000c1e1900 */
        /* <DEDUP_REMOVED lines=17> */
[----:B------:R0:W5:Y:S01]  /*0350*/  LDG.E R24, desc[UR8][R4.64+0x900] ;  /* 0x0009000804187981 */ /* 0x000162000c1e1900 */
[----:B------:R-:W-:Y:S05]  /*0360*/  BRA `(.L_x_3) ;  /* 0x0000000400507947 */ /* 0x000fea0003800000 */
.L_x_2:
[C---:B------:R-:W-:Y:S01]  /*0370*/  LOP3.LUT R0, R3.reuse, 0x1f, RZ, 0xc0, !PT ;  /* 0x0000001f03007812 */ /* 0x040fe200078ec0ff */
[----:B------:R-:W1:Y:S01]  /*0380*/  LDCU.64 UR12, c[0x0][0x3a8] ;  /* 0x00007500ff0c77ac */ /* 0x000e620008000a00 */
[----:B------:R-:W-:Y:S01]  /*0390*/  LOP3.LUT R5, R3, 0x3e0, RZ, 0xc0, !PT ;  /* 0x000003e003057812 */ /* 0x000fe200078ec0ff */
[----:B------:R-:W-:Y:S01]  /*03a0*/  IMAD.MOV.U32 R44, RZ, RZ, 0x7fffffff ;  /* 0x7fffffffff2c7424 */ /* 0x000fe200078e00ff */
[----:B------:R-:W-:Y:S01]  /*03b0*/  UIADD3 UR5, UPT, UPT, -UR6, UR5, URZ ;  /* 0x0000000506057290 */ /* 0x000fe2000fffe1ff */
[----:B------:R-:W-:Y:S02]  /*03c0*/  IMAD.MOV.U32 R42, RZ, RZ, 0x7fffffff ;  /* 0x7fffffffff2a7424 */ /* 0x000fe400078e00ff */
[----:B------:R-:W-:Y:S02]  /*03d0*/  IMAD R7, R5, 0x13, R0 ;  /* 0x0000001305077824 */ /* 0x000fe400078e0200 */
[----:B------:R-:W-:Y:S02]  /*03e0*/  IMAD.MOV.U32 R43, RZ, RZ, 0x7fffffff ;  /* 0x7fffffffff2b7424 */ /* 0x000fe400078e00ff */
[C---:B------:R-:W-:Y:S01]  /*03f0*/  VIADD R0, R7.reuse, 0x20 ;  /* 0x0000002007007836 */ /* 0x040fe20000000000 */
[C---:B------:R-:W-:Y:S01]  /*0400*/  ISETP.GE.AND P1, PT, R7.reuse, UR5, PT ;  /* 0x0000000507007c0c */ /* 0x040fe2000bf26270 */
[----:B------:R-:W-:-:S02]  /*0410*/  VIADD R5, R7, 0x60 ;  /* 0x0000006007057836 */ /* 0x000fc40000000000 */
[C---:B0-----:R-:W-:Y:S01]  /*0420*/  VIADD R4, R7.reuse, 0x40 ;  /* 0x0000004007047836 */ /* 0x041fe20000000000 */
[----:B------:R-:W-:Y:S01]  /*0430*/  ISETP.GE.AND P2, PT, R0, UR5, PT ;  /* 0x0000000500007c0c */ /* 0x000fe2000bf46270 */
[C---:B------:R-:W-:Y:S01]  /*0440*/  VIADD R8, R7.reuse, 0xa0 ;  /* 0x000000a007087836 */ /* 0x040fe20000000000 */
[C---:B------:R-:W-:Y:S01]  /*0450*/  IADD3 R0, P0, PT, R7.reuse, UR6, RZ ;  /* 0x0000000607007c10 */ /* 0x040fe2000ff1e0ff */
[----:B------:R-:W-:Y:S01]  /*0460*/  VIADD R6, R7, 0x80 ;  /* 0x0000008007067836 */ /* 0x000fe20000000000 */
[----:B------:R-:W-:Y:S01]  /*0470*/  ISETP.GE.AND P4, PT, R5, UR5, PT ;  /* 0x0000000505007c0c */ /* 0x000fe2000bf86270 */
[----:B------:R-:W-:Y:S01]  /*0480*/  VIADD R9, R7, 0xc0 ;  /* 0x000000c007097836 */ /* 0x000fe20000000000 */
[----:B------:R-:W-:Y:S01]  /*0490*/  ISETP.GE.AND P3, PT, R4, UR5, PT ;  /* 0x0000000504007c0c */ /* 0x000fe2000bf66270 */
[----:B------:R-:W-:Y:S01]  /*04a0*/  IMAD.X R5, RZ, RZ, UR11, P0 ;  /* 0x0000000bff057e24 */ /* 0x000fe200080e06ff */
[----:B-1----:R-:W-:Y:S02]  /*04b0*/  LEA R4, P0, R0, UR12, 0x2 ;  /* 0x0000000c00047c11 */ /* 0x002fe4000f8010ff */
[----:B------:R-:W-:-:S02]  /*04c0*/  ISETP.GE.AND P6, PT, R8, UR5, PT ;  /* 0x0000000508007c0c */ /* 0x000fc4000bfc6270 */
[----:B------:R-:W-:Y:S01]  /*04d0*/  LEA.HI.X R5, R0, UR13, R5, 0x2, P0 ;  /* 0x0000000d00057c11 */ /* 0x000fe200080f1405 */
[----:B------:R-:W-:Y:S01]  /*04e0*/  VIADD R0, R7, 0xe0 ;  /* 0x000000e007007836 */ /* 0x000fe20000000000 */
[----:B------:R-:W-:Y:S01]  /*04f0*/  ISETP.GE.AND P5, PT, R6, UR5, PT ;  /* 0x0000000506007c0c */ /* 0x000fe2000bfa6270 */
[----:B------:R-:W-:Y:S01]  /*0500*/  IMAD.MOV.U32 R8, RZ, RZ, 0x7fffffff ;  /* 0x7fffffffff087424 */ /* 0x000fe200078e00ff */
[----:B------:R-:W-:Y:S01]  /*0510*/  ISETP.GE.AND P0, PT, R9, UR5, PT ;  /* 0x0000000509007c0c */ /* 0x000fe2000bf06270 */
[----:B------:R1:W5:Y:S01]  /*0520*/  @!P1 LDG.E R44, desc[UR8][R4.64] ;  /* 0x00000008042c9981 */ /* 0x000362000c1e1900 */
[----:B------:R-:W-:Y:S01]  /*0530*/  ISETP.GE.AND P1, PT, R0, UR5, PT ;  /* 0x0000000500007c0c */ /* 0x000fe2000bf26270 */
[C---:B------:R-:W-:Y:S02]  /*0540*/  VIADD R0, R7.reuse, 0x120 ;  /* 0x0000012007007836 */ /* 0x040fe40000000000 */
[----:B------:R1:W5:Y:S01]  /*0550*/  @!P3 LDG.E R42, desc[UR8][R4.64+0x100] ;  /* 0x00010008042ab981 */ /* 0x000362000c1e1900 */
[----:B------:R-:W-:-:S02]  /*0560*/  VIADD R6, R7, 0x100 ;  /* 0x0000010007067836 */ /* 0x000fc40000000000 */
[----:B------:R-:W-:Y:S01]  /*0570*/  ISETP.GE.AND P3, PT, R0, UR5, PT ;  /* 0x0000000500007c0c */ /* 0x000fe2000bf66270 */
[----:B------:R-:W-:Y:S01]  /*0580*/  VIADD R0, R7, 0x140 ;  /* 0x0000014007007836 */ /* 0x000fe20000000000 */
[----:B------:R1:W5:Y:S01]  /*0590*/  @!P4 LDG.E R8, desc[UR8][R4.64+0x180] ;  /* 0x000180080408c981 */ /* 0x000362000c1e1900 */
[----:B------:R-:W-:-:S03]  /*05a0*/  IMAD.MOV.U32 R10, RZ, RZ, 0x7fffffff ;  /* 0x7fffffffff0a7424 */ /* 0x000fc600078e00ff */
[----:B------:R-:W-:Y:S01]  /*05b0*/  ISETP.GE.AND P4, PT, R0, UR5, PT ;  /* 0x0000000500007c0c */ /* 0x000fe2000bf86270 */
[C---:B------:R-:W-:Y:S01]  /*05c0*/  VIADD R0, R7.reuse, 0x180 ;  /* 0x0000018007007836 */ /* 0x040fe20000000000 */
[----:B------:R1:W5:Y:S01]  /*05d0*/  @!P2 LDG.E R43, desc[UR8][R4.64+0x80] ;  /* 0x00008008042ba981 */ /* 0x000362000c1e1900 */
[----:B------:R-:W-:Y:S01]  /*05e0*/  ISETP.GE.AND P2, PT, R6, UR5, PT ;  /* 0x0000000506007c0c */ /* 0x000fe2000bf46270 */
[----:B------:R-:W-:Y:S02]  /*05f0*/  IMAD.MOV.U32 R12, RZ, RZ, 0x7fffffff ;  /* 0x7fffffffff0c7424 */ /* 0x000fe400078e00ff */
[----:B------:R1:W5:Y:S01]  /*0600*/  @!P6 LDG.E R10, desc[UR8][R4.64+0x280] ;  /* 0x00028008040ae981 */ /* 0x000362000c1e1900 */
[----:B------:R-:W-:Y:S01]  /*0610*/  ISETP.GE.AND P6, PT, R0, UR5, PT ;  /* 0x0000000500007c0c */ /* 0x000fe2000bfc6270 */
[C---:B------:R-:W-:Y:S02]  /*0620*/  VIADD R0, R7.reuse, 0x1a0 ;  /* 0x000001a007007836 */ /* 0x040fe40000000000 */
[----:B------:R-:W-:Y:S01]  /*0630*/  IMAD.MOV.U32 R9, RZ, RZ, 0x7fffffff ;  /* 0x7fffffffff097424 */ /* 0x000fe200078e00ff */
[----:B------:R1:W5:Y:S01]  /*0640*/  @!P0 LDG.E R12, desc[UR8][R4.64+0x300] ;  /* 0x00030008040c8981 */ /* 0x000362000c1e1900 */
[----:B------:R-:W-:Y:S01]  /*0650*/  VIADD R6, R7, 0x160 ;  /* 0x0000016007067836 */ /* 0x000fe20000000000 */
[----:B------:R-:W-:Y:S01]  /*0660*/  ISETP.GE.AND P0, PT, R0, UR5, PT ;  /* 0x0000000500007c0c */ /* 0x000fe2000bf06270 */
[----:B------:R-:W-:-:S02]  /*0670*/  IMAD.MOV.U32 R14, RZ, RZ, 0x7fffffff ;  /* 0x7fffffffff0e7424 */ /* 0x000fc400078e00ff */
[C---:B------:R-:W-:Y:S01]  /*0680*/  VIADD R0, R7.reuse, 0x1e0 ;  /* 0x000001e007007836 */ /* 0x040fe20000000000 */
[----:B------:R1:W5:Y:S01]  /*0690*/  @!P5 LDG.E R9, desc[UR8][R4.64+0x200] ;  /* 0x000200080409d981 */ /* 0x000362000c1e1900 */
[----:B------:R-:W-:Y:S01]  /*06a0*/  ISETP.GE.AND P5, PT, R6, UR5, PT ;  /* 0x0000000506007c0c */ /* 0x000fe2000bfa6270 */
[----:B------:R-:W-:Y:S02]  /*06b0*/  IMAD.MOV.U32 R13, RZ, RZ, 0x7fffffff ;  /* 0x7fffffffff0d7424 */ /* 0x000fe400078e00ff */
[----:B------:R1:W5:Y:S01]  /*06c0*/  @!P2 LDG.E R14, desc[UR8][R4.64+0x400] ;  /* 0x00040008040ea981 */ /* 0x000362000c1e1900 */
[----:B------:R-:W-:Y:S01]  /*06d0*/  IMAD.MOV.U32 R15, RZ, RZ, 0x7fffffff ;  /* 0x7fffffffff0f7424 */ /* 0x000fe200078e00ff */
[----:B------:R-:W-:Y:S01]  /*06e0*/  ISETP.GE.AND P2, PT, R0, UR5, PT ;  /* 0x0000000500007c0c */ /* 0x000fe2000bf46270 */
[C---:B------:R-:W-:Y:S01]  /*06f0*/  VIADD R6, R7.reuse, 0x1c0 ;  /* 0x000001c007067836 */ /* 0x040fe20000000000 */
[----:B------:R1:W5:Y:S01]  /*0700*/  @!P1 LDG.E R13, desc[UR8][R4.64+0x380] ;  /* 0x00038008040d9981 */ /* 0x000362000c1e1900 */
[----:B------:R-:W-:-:S02]  /*0710*/  VIADD R0, R7, 0x200 ;  /* 0x0000020007007836 */ /* 0x000fc40000000000 */
[----:B------:R-:W-:Y:S01]  /*0720*/  IMAD.MOV.U32 R16, RZ, RZ, 0x7fffffff ;  /* 0x7fffffffff107424 */ /* 0x000fe200078e00ff */
[----:B------:R1:W5:Y:S01]  /*0730*/  @!P3 LDG.E R15, desc[UR8][R4.64+0x480] ;  /* 0x00048008040fb981 */ /* 0x000362000c1e1900 */
[----:B------:R-:W-:Y:S01]  /*0740*/  IMAD.MOV.U32 R17, RZ, RZ, 0x7fffffff ;  /* 0x7fffffffff117424 */ /* 0x000fe200078e00ff */
[----:B------:R-:W-:Y:S01]  /*0750*/  ISETP.GE.AND P1, PT, R6, UR5, PT ;  /* 0x0000000506007c0c */ /* 0x000fe2000bf26270 */
[C---:B------:R-:W-:Y:S01]  /*0760*/  VIADD R6, R7.reuse, 0x220 ;  /* 0x0000022007067836 */ /* 0x040fe20000000000 */
[----:B------:R-:W-:Y:S01]  /*0770*/  ISETP.GE.AND P3, PT, R0, UR5, PT ;  /* 0x0000000500007c0c */ /* 0x000fe2000bf66270 */
[----:B------:R-:W-:Y:S01]  /*0780*/  VIADD R0, R7, 0x240 ;  /* 0x0000024007007836 */ /* 0x000fe20000000000 */
[----:B------:R1:W5:Y:S02]  /*0790*/  @!P4 LDG.E R16, desc[UR8][R4.64+0x500] ;  /* 0x000500080410c981 */ /* 0x000364000c1e1900 */
[----:B------:R-:W-:Y:S02]  /*07a0*/  ISETP.GE.AND P4, PT, R6, UR5, PT ;  /* 0x0000000506007c0c */ /* 0x000fe4000bf86270 */
[----:B------:R1:W5:Y:S01]  /*07b0*/  @!P5 LDG.E R17, desc[UR8][R4.64+0x580] ;  /* 0x000580080411d981 */ /* 0x000362000c1e1900 */
[----:B------:R-:W-:Y:S01]  /*07c0*/  ISETP.GE.AND P5, PT, R0, UR5, PT ;  /* 0x0000000500007c0c */ /* 0x000fe2000bfa6270 */
[----:B------:R-:W-:-:S02]  /*07d0*/  IMAD.MOV.U32 R18, RZ, RZ, 0x7fffffff ;  /* 0x7fffffffff127424 */ /* 0x000fc400078e00ff */
[----:B------:R-:W-:Y:S02]  /*07e0*/  IMAD.MOV.U32 R19, RZ, RZ, 0x7fffffff ;  /* 0x7fffffffff137424 */ /* 0x000fe400078e00ff */
[----:B------:R-:W-:Y:S02]  /*07f0*/  IMAD.MOV.U32 R20, RZ, RZ, 0x7fffffff ;  /* 0x7fffffffff147424 */ /* 0x000fe400078e00ff */
[----:B------:R-:W-:Y:S01]  /*0800*/  IMAD.MOV.U32 R21, RZ, RZ, 0x7fffffff ;  /* 0x7fffffffff157424 */ /* 0x000fe200078e00ff */
[----:B------:R1:W5:Y:S01]  /*0810*/  @!P6 LDG.E R18, desc[UR8][R4.64+0x600] ;  /* 0x000600080412e981 */ /* 0x000362000c1e1900 */
[----:B------:R-:W-:Y:S02]  /*0820*/  IMAD.MOV.U32 R22, RZ, RZ, 0x7fffffff ;  /* 0x7fffffffff167424 */ /* 0x000fe400078e00ff */
[----:B------:R-:W-:Y:S01]  /*0830*/  IMAD.MOV.U32 R23, RZ, RZ, 0x7fffffff ;  /* 0x7fffffffff177424 */ /* 0x000fe200078e00ff */
[----:B------:R1:W5:Y:S01]  /*0840*/  @!P0 LDG.E R19, desc[UR8][R4.64+0x680] ;  /* 0x0006800804138981 */ /* 0x000362000c1e1900 */
[----:B------:R-:W-:-:S03]  /*0850*/  IMAD.MOV.U32 R24, RZ, RZ, 0x7fffffff ;  /* 0x7fffffffff187424 */ /* 0x000fc600078e00ff */
[----:B------:R1:W5:Y:S04]  /*0860*/  @!P1 LDG.E R20, desc[UR8][R4.64+0x700] ;  /* 0x0007000804149981 */ /* 0x000368000c1e1900 */
[----:B------:R1:W5:Y:S04]  /*0870*/  @!P2 LDG.E R21, desc[UR8][R4.64+0x780] ;  /* 0x000780080415a981 */ /* 0x000368000c1e1900 */
[----:B------:R1:W5:Y:S04]  /*0880*/  @!P3 LDG.E R22, desc[UR8][R4.64+0x800] ;  /* 0x000800080416b981 */ /* 0x000368000c1e1900 */
[----:B------:R1:W5:Y:S04]  /*0890*/  @!P4 LDG.E R23, desc[UR8][R4.64+0x880] ;  /* 0x000880080417c981 */ /* 0x000368000c1e1900 */
[----:B------:R1:W5:Y:S02]  /*08a0*/  @!P5 LDG.E R24, desc[UR8][R4.64+0x900] ;  /* 0x000900080418d981 */ /* 0x000364000c1e1900 */
.L_x_3:
[----:B01----:R-:W-:Y:S01]  /*08b0*/  VIMNMX R5, PT, PT, R46, 0xe0, !PT ;  /* 0x000000e02e057848 */ /* 0x003fe20007fe0100 */
[----:B------:R-:W0:Y:S01]  /*08c0*/  LDCU UR5, c[0x0][0x3c8] ;  /* 0x00007900ff0577ac */ /* 0x000e220008000800 */
[----:B------:R-:W-:Y:S01]  /*08d0*/  SHF.R.U32.HI R0, RZ, 0x5, R3 ;  /* 0x00000005ff007819 */ /* 0x000fe20000011603 */
[----:B------:R-:W-:Y:S01]  /*08e0*/  BSSY.RECONVERGENT B0, `(.L_x_4) ;  /* 0x0000026000007945 */ /* 0x000fe20003800200 */
[--C-:B------:R-:W-:Y:S01]  /*08f0*/  IADD3 R5, PT, PT, R5, 0x1f, -R46.reuse ;  /* 0x0000001f05057810 */ /* 0x100fe20007ffe82e */
[----:B------:R-:W-:Y:S01]  /*0900*/  UMOV UR6, 0xffffffff ;  /* 0xffffffff00067882 */ /* 0x000fe20000000000 */
[----:B------:R-:W-:Y:S02]  /*0910*/  IMAD.MOV.U32 R7, RZ, RZ, R46 ;  /* 0x000000ffff077224 */ /* 0x000fe400078e002e */
[C---:B------:R-:W-:Y:S02]  /*0920*/  ISETP.GE.U32.AND P0, PT, R5.reuse, 0x1e0, PT ;  /* 0x000001e00500780c */ /* 0x040fe40003f06070 */
[----:B------:R-:W-:Y:S01]  /*0930*/  LEA.HI R6, R5, 0x1, RZ, 0x1b ;  /* 0x0000000105067811 */ /* 0x000fe200078fd8ff */
[----:B------:R-:W-:-:S03]  /*0940*/  IMAD.SHL.U32 R5, R0, 0x400, RZ ;  /* 0x0000040000057824 */ /* 0x000fc600078e00ff */
[----:B------:R-:W-:-:S04]  /*0950*/  LOP3.LUT R25, R6, 0xf, RZ, 0xc0, !PT ;  /* 0x0000000f06197812 */ /* 0x000fc800078ec0ff */
[----:B------:R-:W-:Y:S01]  /*0960*/  ISETP.NE.AND P1, PT, R25, RZ, PT ;  /* 0x000000ff1900720c */ /* 0x000fe20003f25270 */
[----:B0-----:R-:W-:Y:S02]  /*0970*/  USHF.L.U32 UR5, UR6, UR5, URZ ;  /* 0x0000000506057299 */ /* 0x001fe400080006ff */
[----:B------:R-:W-:Y:S10]  /*0980*/  @!P0 BRA `(.L_x_5) ;  /* 0x00000000006c8947 */ /* 0x000ff40003800000 */
[----:B------:R-:W-:Y:S01]  /*0990*/  IMAD R4, R46, 0x4, R5 ;  /* 0x000000042e047824 */ /* 0x000fe200078e0205 */
[----:B------:R-:W-:Y:S01]  /*09a0*/  LOP3.LUT R0, R6, 0xffffff0, RZ, 0xc0, !PT ;  /* 0x0ffffff006007812 */ /* 0x000fe200078ec0ff */
[----:B------:R-:W-:Y:S02]  /*09b0*/  IMAD.U32 R11, RZ, RZ, UR4 ;  /* 0x00000004ff0b7e24 */ /* 0x000fe4000f8e00ff */
[----:B------:R-:W-:Y:S02]  /*09c0*/  IMAD.MOV.U32 R7, RZ, RZ, R46 ;  /* 0x000000ffff077224 */ /* 0x000fe400078e002e */
[----:B------:R-:W-:Y:S01]  /*09d0*/  IMAD.MOV R0, RZ, RZ, -R0 ;  /* 0x000000ffff007224 */ /* 0x000fe200078e0a00 */
[----:B------:R-:W-:-:S07]  /*09e0*/  IADD3 R4, PT, PT, R4, 0x400, R11 ;  /* 0x0000040004047810 */ /* 0x000fce0007ffe00b */
.L_x_6:
[----:B------:R-:W-:Y:S01]  /*09f0*/  VIADD R0, R0, 0x10 ;  /* 0x0000001000007836 */ /* 0x000fe20000000000 */
[----:B------:R-:W-:Y:S01]  /*0a00*/  STS [R4+-0x400], RZ ;  /* 0xfffc00ff04007388 */ /* 0x000fe20000000800 */
[----:B------:R-:W-:-:S03]  /*0a10*/  VIADD R7, R7, 0x200 ;  /* 0x0000020007077836 */ /* 0x000fc60000000000 */
[----:B------:R-:W-:Y:S01]  /*0a20*/  ISETP.NE.AND P0, PT, R0, RZ, PT ;  /* 0x000000ff0000720c */ /* 0x000fe20003f05270 */
[----:B------:R-:W-:Y:S04]  /*0a30*/  STS [R4+-0x380], RZ ;  /* 0xfffc80ff04007388 */ /* 0x000fe80000000800 */
[----:B------:R-:W-:Y:S04]  /*0a40*/  STS [R4+-0x300], RZ ;  /* 0xfffd00ff04007388 */ /* 0x000fe80000000800 */
[----:B------:R-:W-:Y:S04]  /*0a50*/  STS [R4+-0x280], RZ ;  /* 0xfffd80ff04007388 */ /* 0x000fe80000000800 */
[----:B------:R-:W-:Y:S04]  /*0a60*/  STS [R4+-0x200], RZ ;  /* 0xfffe00ff04007388 */ /* 0x000fe80000000800 */
[----:B------:R-:W-:Y:S04]  /*0a70*/  STS [R4+-0x180], RZ ;  /* 0xfffe80ff04007388 */ /* 0x000fe80000000800 */
[----:B------:R-:W-:Y:S04]  /*0a80*/  STS [R4+-0x100], RZ ;  /* 0xffff00ff04007388 */ /* 0x000fe80000000800 */
[----:B------:R-:W-:Y:S04]  /*0a90*/  STS [R4+-0x80], RZ ;  /* 0xffff80ff04007388 */ /* 0x000fe80000000800 */
[----:B------:R-:W-:Y:S04]  /*0aa0*/  STS [R4], RZ ;  /* 0x000000ff04007388 */ /* 0x000fe80000000800 */
[----:B------:R-:W-:Y:S04]  /*0ab0*/  STS [R4+0x80], RZ ;  /* 0x000080ff04007388 */ /* 0x000fe80000000800 */
[----:B------:R-:W-:Y:S04]  /*0ac0*/  STS [R4+0x100], RZ ;  /* 0x000100ff04007388 */ /* 0x000fe80000000800 */
[----:B------:R-:W-:Y:S04]  /*0ad0*/  STS [R4+0x180], RZ ;  /* 0x000180ff04007388 */ /* 0x000fe80000000800 */
[----:B------:R-:W-:Y:S04]  /*0ae0*/  STS [R4+0x200], RZ ;  /* 0x000200ff04007388 */ /* 0x000fe80000000800 */
[----:B------:R-:W-:Y:S04]  /*0af0*/  STS [R4+0x280], RZ ;  /* 0x000280ff04007388 */ /* 0x000fe80000000800 */
[----:B------:R-:W-:Y:S04]  /*0b00*/  STS [R4+0x300], RZ ;  /* 0x000300ff04007388 */ /* 0x000fe80000000800 */
[----:B------:R0:W-:Y:S02]  /*0b10*/  STS [R4+0x380], RZ ;  /* 0x000380ff04007388 */ /* 0x0001e40000000800 */
[----:B0-----:R-:W-:Y:S01]  /*0b20*/  VIADD R4, R4, 0x800 ;  /* 0x0000080004047836 */ /* 0x001fe20000000000 */
[----:B------:R-:W-:Y:S06]  /*0b30*/  @P0 BRA `(.L_x_6) ;  /* 0xfffffffc00ac0947 */ /* 0x000fec000383ffff */
.L_x_5:
[----:B------:R-:W-:Y:S05]  /*0b40*/  BSYNC.RECONVERGENT B0 ;  /* 0x0000000000007941 */ /* 0x000fea0003800200 */
.L_x_4:
[----:B------:R-:W-:Y:S01]  /*0b50*/  BSSY.RECONVERGENT B0, `(.L_x_7) ;  /* 0x0000026000007945 */ /* 0x000fe20003800200 */
[----:B------:R-:W-:-:S03]  /*0b60*/  VIADD R4, R5, UR4 ;  /* 0x0000000405047c36 */ /* 0x000fc60008000000 */
[----:B------:R-:W-:Y:S05]  /*0b70*/  @!P1 BRA `(.L_x_8) ;  /* 0x00000000008c9947 */ /* 0x000fea0003800000 */
[----:B------:R-:W-:Y:S01]  /*0b80*/  ISETP.GE.U32.AND P0, PT, R25, 0x8, PT ;  /* 0x000000081900780c */ /* 0x000fe20003f06070 */
[----:B------:R-:W-:Y:S01]  /*0b90*/  BSSY.RECONVERGENT B1, `(.L_x_9) ;  /* 0x000000e000017945 */ /* 0x000fe20003800200 */
[----:B------:R-:W-:-:S04]  /*0ba0*/  LOP3.LUT R11, R6, 0x7, RZ, 0xc0, !PT ;  /* 0x00000007060b7812 */ /* 0x000fc800078ec0ff */
[----:B------:R-:W-:-:S07]  /*0bb0*/  ISETP.NE.AND P1, PT, R11, RZ, PT ;  /* 0x000000ff0b00720c */ /* 0x000fce0003f25270 */
[----:B------:R-:W-:Y:S06]  /*0bc0*/  @!P0 BRA `(.L_x_10) ;  /* 0x0000000000288947 */ /* 0x000fec0003800000 */
[C---:B------:R-:W-:Y:S02]  /*0bd0*/  IMAD R0, R7.reuse, 0x4, R4 ;  /* 0x0000000407007824 */ /* 0x040fe400078e0204 */
[----:B------:R-:W-:-:S03]  /*0be0*/  VIADD R7, R7, 0x100 ;  /* 0x0000010007077836 */ /* 0x000fc60000000000 */
[----:B------:R0:W-:Y:S04]  /*0bf0*/  STS [R0], RZ ;  /* 0x000000ff00007388 */ /* 0x0001e80000000800 */
[----:B------:R0:W-:Y:S04]  /*0c00*/  STS [R0+0x80], RZ ;  /* 0x000080ff00007388 */ /* 0x0001e80000000800 */
[----:B------:R0:W-:Y:S04]  /*0c10*/  STS [R0+0x100], RZ ;  /* 0x000100ff00007388 */ /* 0x0001e80000000800 */
[----:B------:R0:W-:Y:S04]  /*0c20*/  STS [R0+0x180], RZ ;  /* 0x000180ff00007388 */ /* 0x0001e80000000800 */
[----:B------:R0:W-:Y:S04]  /*0c30*/  STS [R0+0x200], RZ ;  /* 0x000200ff00007388 */ /* 0x0001e80000000800 */
[----:B------:R0:W-:Y:S04]  /*0c40*/  STS [R0+0x280], RZ ;  /* 0x000280ff00007388 */ /* 0x0001e80000000800 */
[----:B------:R0:W-:Y:S04]  /*0c50*/  STS [R0+0x300], RZ ;  /* 0x000300ff00007388 */ /* 0x0001e80000000800 */
[----:B------:R0:W-:Y:S02]  /*0c60*/  STS [R0+0x380], RZ ;  /* 0x000380ff00007388 */ /* 0x0001e40000000800 */
.L_x_10:
[----:B------:R-:W-:Y:S05]  /*0c70*/  BSYNC.RECONVERGENT B1 ;  /* 0x0000000000017941 */ /* 0x000fea0003800200 */
.L_x_9:
[----:B------:R-:W-:Y:S05]  /*0c80*/  @!P1 BRA `(.L_x_8) ;  /* 0x0000000000489947 */ /* 0x000fea0003800000 */
[----:B------:R-:W-:Y:S02]  /*0c90*/  ISETP.GE.U32.AND P0, PT, R11, 0x4, PT ;  /* 0x000000040b00780c */ /* 0x000fe40003f06070 */
[----:B------:R-:W-:-:S04]  /*0ca0*/  LOP3.LUT R6, R6, 0x3, RZ, 0xc0, !PT ;  /* 0x0000000306067812 */ /* 0x000fc800078ec0ff */
[----:B------:R-:W-:-:S07]  /*0cb0*/  ISETP.NE.AND P1, PT, R6, RZ, PT ;  /* 0x000000ff0600720c */ /* 0x000fce0003f25270 */
[C---:B0-----:R-:W-:Y:S02]  /*0cc0*/  @P0 IMAD R0, R7.reuse, 0x4, R4 ;  /* 0x0000000407000824 */ /* 0x041fe400078e0204 */
[----:B------:R-:W-:-:S03]  /*0cd0*/  @P0 VIADD R7, R7, 0x80 ;  /* 0x0000008007070836 */ /* 0x000fc60000000000 */
[----:B------:R1:W-:Y:S04]  /*0ce0*/  @P0 STS [R0], RZ ;  /* 0x000000ff00000388 */ /* 0x0003e80000000800 */
[----:B------:R1:W-:Y:S04]  /*0cf0*/  @P0 STS [R0+0x80], RZ ;  /* 0x000080ff00000388 */ /* 0x0003e80000000800 */
[----:B------:R1:W-:Y:S04]  /*0d00*/  @P0 STS [R0+0x100], RZ ;  /* 0x000100ff00000388 */ /* 0x0003e80000000800 */
[----:B------:R1:W-:Y:S01]  /*0d10*/  @P0 STS [R0+0x180], RZ ;  /* 0x000180ff00000388 */ /* 0x0003e20000000800 */
[----:B------:R-:W-:Y:S05]  /*0d20*/  @!P1 BRA `(.L_x_8) ;  /* 0x0000000000209947 */ /* 0x000fea0003800000 */
[----:B------:R-:W-:Y:S02]  /*0d30*/  IMAD R5, R7, 0x4, R5 ;  /* 0x0000000407057824 */ /* 0x000fe400078e0205 */
[----:B------:R-:W-:Y:S02]  /*0d40*/  IMAD.MOV R6, RZ, RZ, -R6 ;  /* 0x000000ffff067224 */ /* 0x000fe400078e0a06 */
[----:B------:R-:W-:-:S07]  /*0d50*/  VIADD R5, R5, UR4 ;  /* 0x0000000405057c36 */ /* 0x000fce0008000000 */
.L_x_11:
[----:B------:R-:W-:Y:S01]  /*0d60*/  VIADD R6, R6, 0x1 ;  /* 0x0000000106067836 */ /* 0x000fe20000000000 */
[----:B------:R0:W-:Y:S04]  /*0d70*/  STS [R5], RZ ;  /* 0x000000ff05007388 */ /* 0x0001e80000000800 */
[----:B------:R-:W-:Y:S01]  /*0d80*/  ISETP.NE.AND P0, PT, R6, RZ, PT ;  /* 0x000000ff0600720c */ /* 0x000fe20003f05270 */
[----:B0-----:R-:W-:-:S12]  /*0d90*/  VIADD R5, R5, 0x80 ;  /* 0x0000008005057836 */ /* 0x001fd80000000000 */
[----:B------:R-:W-:Y:S05]  /*0da0*/  @P0 BRA `(.L_x_11) ;  /* 0xfffffffc00ec0947 */ /* 0x000fea000383ffff */
.L_x_8:
[----:B------:R-:W-:Y:S05]  /*0db0*/  BSYNC.RECONVERGENT B0 ;  /* 0x0000000000007941 */ /* 0x000fea0003800200 */
.L_x_7:
[----:B------:R-:W2:Y:S01]  /*0dc0*/  LDCU UR6, c[0x0][0x3c4] ;  /* 0x00007880ff0677ac */ /* 0x000ea20008000800 */
[----:B-----5:R-:W-:Y:S01]  /*0dd0*/  LOP3.LUT R45, R44, 0x80000000, RZ, 0x3c, !PT ;  /* 0x800000002c2d7812 */ /* 0x020fe200078e3cff */
[----:B------:R-:W-:Y:S01]  /*0de0*/  BSSY.RECONVERGENT B0, `(.L_x_12) ;  /* 0x0000089000007945 */ /* 0x000fe20003800200 */
[----:B------:R-:W-:Y:S02]  /*0df0*/  LOP3.LUT R6, R43, 0x80000000, RZ, 0x3c, !PT ;  /* 0x800000002b067812 */ /* 0x000fe400078e3cff */
[----:B01----:R-:W-:Y:S02]  /*0e00*/  LOP3.LUT R0, R42, 0x80000000, RZ, 0x3c, !PT ;  /* 0x800000002a007812 */ /* 0x003fe400078e3cff */
[----:B------:R-:W-:Y:S02]  /*0e10*/  LOP3.LUT R41, R8, 0x80000000, RZ, 0x3c, !PT ;  /* 0x8000000008297812 */ /* 0x000fe400078e3cff */
[----:B------:R-:W-:Y:S02]  /*0e20*/  LOP3.LUT R40, R9, 0x80000000, RZ, 0x3c, !PT ;  /* 0x8000000009287812 */ /* 0x000fe400078e3cff */
[----:B------:R-:W-:-:S02]  /*0e30*/  LOP3.LUT R39, R10, 0x80000000, RZ, 0x3c, !PT ;  /* 0x800000000a277812 */ /* 0x000fc400078e3cff */
[----:B------:R-:W-:Y:S02]  /*0e40*/  LOP3.LUT R38, R13, 0x80000000, RZ, 0x3c, !PT ;  /* 0x800000000d267812 */ /* 0x000fe400078e3cff */
[----:B------:R-:W-:Y:S02]  /*0e50*/  LOP3.LUT R37, R14, 0x80000000, RZ, 0x3c, !PT ;  /* 0x800000000e257812 */ /* 0x000fe400078e3cff */
[----:B------:R-:W-:Y:S02]  /*0e60*/  LOP3.LUT R36, R15, 0x80000000, RZ, 0x3c, !PT ;  /* 0x800000000f247812 */ /* 0x000fe400078e3cff */
[----:B--2---:R-:W-:Y:S02]  /*0e70*/  SHF.R.U32.HI R47, RZ, UR6, R45 ;  /* 0x00000006ff2f7c19 */ /* 0x004fe4000801162d */
[----:B------:R-:W-:Y:S02]  /*0e80*/  SHF.R.U32.HI R7, RZ, UR6, R6 ;  /* 0x00000006ff077c19 */ /* 0x000fe40008011606 */
[----:B------:R-:W-:-:S02]  /*0e90*/  LOP3.LUT R47, R47, UR5, RZ, 0x30, !PT ;  /* 0x000000052f2f7c12 */ /* 0x000fc4000f8e30ff */
[----:B------:R-:W-:Y:S02]  /*0ea0*/  SHF.R.U32.HI R11, RZ, UR6, R0 ;  /* 0x00000006ff0b7c19 */ /* 0x000fe40008011600 */
[----:B------:R-:W-:Y:S01]  /*0eb0*/  SHF.R.U32.HI R25, RZ, UR6, R41 ;  /* 0x00000006ff197c19 */ /* 0x000fe20008011629 */
[----:B------:R-:W-:Y:S01]  /*0ec0*/  IMAD R5, R47, 0x4, R4 ;  /* 0x000000042f057824 */ /* 0x000fe200078e0204 */
[----:B------:R-:W-:Y:S01]  /*0ed0*/  LOP3.LUT R7, R7, UR5, RZ, 0x30, !PT ;  /* 0x0000000507077c12 */ /* 0x000fe2000f8e30ff */
[----:B------:R-:W-:Y:S01]  /*0ee0*/  NOP ;  /* 0x0000000000007918 */ /* 0x000fe20000000000 */
[----:B------:R-:W-:Y:S02]  /*0ef0*/  SHF.R.U32.HI R26, RZ, UR6, R40 ;  /* 0x00000006ff1a7c19 */ /* 0x000fe40008011628 */
[----:B------:R0:W-:Y:S01]  /*0f00*/  ATOMS.POPC.INC.32 RZ, [R5+URZ] ;  /* 0x0000000005ff7f8c */ /* 0x0001e2000d8000ff */
[----:B------:R-:W-:Y:S01]  /*0f10*/  LOP3.LUT R11, R11, UR5, RZ, 0x30, !PT ;  /* 0x000000050b0b7c12 */ /* 0x000fe2000f8e30ff */
[----:B------:R-:W-:Y:S01]  /*0f20*/  IMAD R7, R7, 0x4, R4 ;  /* 0x0000000407077824 */ /* 0x000fe200078e0204 */
[----:B------:R-:W-:-:S02]  /*0f30*/  SHF.R.U32.HI R27, RZ, UR6, R39 ;  /* 0x00000006ff1b7c19 */ /* 0x000fc40008011627 */
[----:B------:R-:W-:Y:S01]  /*0f40*/  LOP3.LUT R25, R25, UR5, RZ, 0x30, !PT ;  /* 0x0000000519197c12 */ /* 0x000fe2000f8e30ff */
[--C-:B------:R-:W-:Y:S01]  /*0f50*/  IMAD R11, R11, 0x4, R4.reuse ;  /* 0x000000040b0b7824 */ /* 0x100fe200078e0204 */
[----:B------:R-:W-:Y:S01]  /*0f60*/  LOP3.LUT R27, R27, UR5, RZ, 0x30, !PT ;  /* 0x000000051b1b7c12 */ /* 0x000fe2000f8e30ff */
[----:B------:R1:W-:Y:S01]  /*0f70*/  ATOMS.POPC.INC.32 RZ, [R7+URZ] ;  /* 0x0000000007ff7f8c */ /* 0x0003e2000d8000ff */
[----:B0-----:R-:W-:Y:S01]  /*0f80*/  LOP3.LUT R5, R26, UR5, RZ, 0x30, !PT ;  /* 0x000000051a057c12 */ /* 0x001fe2000f8e30ff */
[--C-:B------:R-:W-:Y:S01]  /*0f90*/  IMAD R25, R25, 0x4, R4.reuse ;  /* 0x0000000419197824 */ /* 0x100fe200078e0204 */
[----:B------:R-:W-:Y:S01]  /*0fa0*/  LOP3.LUT R26, R12, 0x80000000, RZ, 0x3c, !PT ;  /* 0x800000000c1a7812 */ /* 0x000fe200078e3cff */
[----:B------:R0:W-:Y:S01]  /*0fb0*/  ATOMS.POPC.INC.32 RZ, [R11+URZ] ;  /* 0x000000000bff7f8c */ /* 0x0001e2000d8000ff */
[----:B------:R-:W-:Y:S01]  /*0fc0*/  LOP3.LUT R35, R16, 0x80000000, RZ, 0x3c, !PT ;  /* 0x8000000010237812 */ /* 0x000fe200078e3cff */
[----:B------:R-:W-:Y:S01]  /*0fd0*/  IMAD R5, R5, 0x4, R4 ;  /* 0x0000000405057824 */ /* 0x000fe200078e0204 */
[----:B------:R-:W-:Y:S01]  /*0fe0*/  SHF.R.U32.HI R26, RZ, UR6, R26 ;  /* 0x00000006ff1a7c19 */ /* 0x000fe2000801161a */
[----:B------:R-:W-:Y:S01]  /*0ff0*/  IMAD R27, R27, 0x4, R4 ;  /* 0x000000041b1b7824 */ /* 0x000fe200078e0204 */
[----:B------:R2:W-:Y:S01]  /*1000*/  ATOMS.POPC.INC.32 RZ, [R25+URZ] ;  /* 0x0000000019ff7f8c */ /* 0x0005e2000d8000ff */
[----:B-1----:R-:W-:-:S02]  /*1010*/  SHF.R.U32.HI R7, RZ, UR6, R37 ;  /* 0x00000006ff077c19 */ /* 0x002fc40008011625 */
[----:B0-----:R-:W-:Y:S01]  /*1020*/  SHF.R.U32.HI R11, RZ, UR6, R38 ;  /* 0x00000006ff0b7c19 */ /* 0x001fe20008011626 */
[----:B------:R0:W-:Y:S01]  /*1030*/  ATOMS.POPC.INC.32 RZ, [R5+URZ] ;  /* 0x0000000005ff7f8c */ /* 0x0001e2000d8000ff */
[----:B------:R-:W-:Y:S02]  /*1040*/  SHF.R.U32.HI R28, RZ, UR6, R36 ;  /* 0x00000006ff1c7c19 */ /* 0x000fe40008011624 */
[----:B------:R-:W-:Y:S01]  /*1050*/  LOP3.LUT R11, R11, UR5, RZ, 0x30, !PT ;  /* 0x000000050b0b7c12 */ /* 0x000fe2000f8e30ff */
[----:B------:R1:W-:Y:S01]  /*1060*/  ATOMS.POPC.INC.32 RZ, [R27+URZ] ;  /* 0x000000001bff7f8c */ /* 0x0003e2000d8000ff */
[----:B--2---:R-:W-:Y:S02]  /*1070*/  LOP3.LUT R25, R26, UR5, RZ, 0x30, !PT ;  /* 0x000000051a197c12 */ /* 0x004fe4000f8e30ff */
[----:B------:R-:W-:Y:S01]  /*1080*/  SHF.R.U32.HI R26, RZ, UR6, R35 ;  /* 0x00000006ff1a7c19 */ /* 0x000fe20008011623 */
[--C-:B0-----:R-:W-:Y:S01]  /*1090*/  IMAD R5, R11, 0x4, R4.reuse ;  /* 0x000000040b057824 */ /* 0x101fe200078e0204 */
[----:B------:R-:W-:Y:S01]  /*10a0*/  LOP3.LUT R7, R7, UR5, RZ, 0x30, !PT ;  /* 0x0000000507077c12 */ /* 0x000fe2000f8e30ff */
[----:B------:R-:W-:Y:S01]  /*10b0*/  IMAD R25, R25, 0x4, R4 ;  /* 0x0000000419197824 */ /* 0x000fe200078e0204 */
[----:B------:R-:W-:-:S02]  /*10c0*/  LOP3.LUT R29, R26, UR5, RZ, 0x30, !PT ;  /* 0x000000051a1d7c12 */ /* 0x000fc4000f8e30ff */
[----:B-1----:R-:W-:Y:S01]  /*10d0*/  LOP3.LUT R27, R28, UR5, RZ, 0x30, !PT ;  /* 0x000000051c1b7c12 */ /* 0x002fe2000f8e30ff */
[--C-:B------:R-:W-:Y:S01]  /*10e0*/  IMAD R26, R7, 0x4, R4.reuse ;  /* 0x00000004071a7824 */ /* 0x100fe200078e0204 */
[----:B------:R-:W-:Y:S01]  /*10f0*/  LOP3.LUT R34, R17, 0x80000000, RZ, 0x3c, !PT ;  /* 0x8000000011227812 */ /* 0x000fe200078e3cff */
[--C-:B------:R-:W-:Y:S01]  /*1100*/  IMAD R28, R29, 0x4, R4.reuse ;  /* 0x000000041d1c7824 */ /* 0x100fe200078e0204 */
[----:B------:R-:W-:Y:S01]  /*1110*/  LOP3.LUT R48, R18, 0x80000000, RZ, 0x3c, !PT ;  /* 0x8000000012307812 */ /* 0x000fe200078e3cff */
[----:B------:R-:W-:Y:S01]  /*1120*/  IMAD R27, R27, 0x4, R4 ;  /* 0x000000041b1b7824 */ /* 0x000fe200078e0204 */
[----:B------:R-:W-:Y:S01]  /*1130*/  ATOMS.POPC.INC.32 RZ, [R25+URZ] ;  /* 0x0000000019ff7f8c */ /* 0x000fe2000d8000ff */
[----:B------:R-:W-:Y:S02]  /*1140*/  LOP3.LUT R33, R19, 0x80000000, RZ, 0x3c, !PT ;  /* 0x8000000013217812 */ /* 0x000fe400078e3cff */
[----:B------:R-:W-:Y:S01]  /*1150*/  LOP3.LUT R32, R20, 0x80000000, RZ, 0x3c, !PT ;  /* 0x8000000014207812 */ /* 0x000fe200078e3cff */
[----:B------:R-:W-:Y:S01]  /*1160*/  ATOMS.POPC.INC.32 RZ, [R5+URZ] ;  /* 0x0000000005ff7f8c */ /* 0x000fe2000d8000ff */
[----:B------:R-:W-:-:S02]  /*1170*/  LOP3.LUT R31, R21, 0x80000000, RZ, 0x3c, !PT ;  /* 0x80000000151f7812 */ /* 0x000fc400078e3cff */
[----:B------:R-:W-:Y:S01]  /*1180*/  SHF.R.U32.HI R53, RZ, UR6, R34 ;  /* 0x00000006ff357c19 */ /* 0x000fe20008011622 */
[----:B------:R-:W-:Y:S01]  /*1190*/  ATOMS.POPC.INC.32 RZ, [R26+URZ] ;  /* 0x000000001aff7f8c */ /* 0x000fe2000d8000ff */
[----:B------:R-:W-:Y:S02]  /*11a0*/  LOP3.LUT R30, R22, 0x80000000, RZ, 0x3c, !PT ;  /* 0x80000000161e7812 */ /* 0x000fe400078e3cff */
[----:B------:R-:W-:Y:S01]  /*11b0*/  SHF.R.U32.HI R48, RZ, UR6, R48 ;  /* 0x00000006ff307c19 */ /* 0x000fe20008011630 */
[----:B------:R0:W-:Y:S01]  /*11c0*/  ATOMS.POPC.INC.32 RZ, [R27+URZ] ;  /* 0x000000001bff7f8c */ /* 0x0001e2000d8000ff */
[----:B------:R-:W-:Y:S02]  /*11d0*/  LOP3.LUT R29, R23, 0x80000000, RZ, 0x3c, !PT ;  /* 0x80000000171d7812 */ /* 0x000fe400078e3cff */
[----:B------:R-:W-:Y:S01]  /*11e0*/  SHF.R.U32.HI R50, RZ, UR6, R33 ;  /* 0x00000006ff327c19 */ /* 0x000fe20008011621 */
[----:B------:R1:W-:Y:S01]  /*11f0*/  ATOMS.POPC.INC.32 RZ, [R28+URZ] ;  /* 0x000000001cff7f8c */ /* 0x0003e2000d8000ff */
[----:B------:R-:W-:-:S02]  /*1200*/  SHF.R.U32.HI R51, RZ, UR6, R32 ;  /* 0x00000006ff337c19 */ /* 0x000fc40008011620 */
[----:B------:R-:W-:Y:S02]  /*1210*/  LOP3.LUT R53, R53, UR5, RZ, 0x30, !PT ;  /* 0x0000000535357c12 */ /* 0x000fe4000f8e30ff */
[----:B0-----:R-:W-:Y:S02]  /*1220*/  SHF.R.U32.HI R27, RZ, UR6, R31 ;  /* 0x00000006ff1b7c19 */ /* 0x001fe4000801161f */
[----:B------:R-:W-:Y:S01]  /*1230*/  LOP3.LUT R48, R48, UR5, RZ, 0x30, !PT ;  /* 0x0000000530307c12 */ /* 0x000fe2000f8e30ff */
[----:B------:R-:W-:Y:S01]  /*1240*/  IMAD R26, R53, 0x4, R4 ;  /* 0x00000004351a7824 */ /* 0x000fe200078e0204 */
[----:B-1----:R-:W-:Y:S02]  /*1250*/  LOP3.LUT R28, R24, 0x80000000, RZ, 0x3c, !PT ;  /* 0x80000000181c7812 */ /* 0x002fe400078e3cff */
[----:B------:R-:W-:Y:S01]  /*1260*/  SHF.R.U32.HI R25, RZ, UR6, R30 ;  /* 0x00000006ff197c19 */ /* 0x000fe2000801161e */
[----:B------:R-:W-:Y:S01]  /*1270*/  IMAD R48, R48, 0x4, R4 ;  /* 0x0000000430307824 */ /* 0x000fe200078e0204 */
[----:B------:R-:W-:Y:S01]  /*1280*/  LOP3.LUT R50, R50, UR5, RZ, 0x30, !PT ;  /* 0x0000000532327c12 */ /* 0x000fe2000f8e30ff */
[----:B------:R0:W-:Y:S01]  /*1290*/  ATOMS.POPC.INC.32 RZ, [R26+URZ] ;  /* 0x000000001aff7f8c */ /* 0x0001e2000d8000ff */
[----:B------:R-:W-:-:S02]  /*12a0*/  SHF.R.U32.HI R5, RZ, UR6, R29 ;  /* 0x00000006ff057c19 */ /* 0x000fc4000801161d */
[----:B------:R-:W-:Y:S01]  /*12b0*/  LOP3.LUT R51, R51, UR5, RZ, 0x30, !PT ;  /* 0x0000000533337c12 */ /* 0x000fe2000f8e30ff */
[----:B------:R-:W-:Y:S01]  /*12c0*/  IMAD R50, R50, 0x4, R4 ;  /* 0x0000000432327824 */ /* 0x000fe200078e0204 */
[----:B------:R-:W-:Y:S01]  /*12d0*/  SHF.R.U32.HI R49, RZ, UR6, R28 ;  /* 0x00000006ff317c19 */ /* 0x000fe2000801161c */
[----:B------:R0:W-:Y:S01]  /*12e0*/  ATOMS.POPC.INC.32 RZ, [R48+URZ] ;  /* 0x0000000030ff7f8c */ /* 0x0001e2000d8000ff */
[----:B------:R-:W-:Y:S01]  /*12f0*/  LOP3.LUT R27, R27, UR5, RZ, 0x30, !PT ;  /* 0x000000051b1b7c12 */ /* 0x000fe2000f8e30ff */
[--C-:B------:R-:W-:Y:S01]  /*1300*/  IMAD R51, R51, 0x4, R4.reuse ;  /* 0x0000000433337824 */ /* 0x100fe200078e0204 */
[----:B------:R-:W-:Y:S01]  /*1310*/  LOP3.LUT R25, R25, UR5, RZ, 0x30, !PT ;  /* 0x0000000519197c12 */ /* 0x000fe2000f8e30ff */
[----:B------:R0:W-:Y:S01]  /*1320*/  ATOMS.POPC.INC.32 RZ, [R50+URZ] ;  /* 0x0000000032ff7f8c */ /* 0x0001e2000d8000ff */
[----:B------:R-:W-:Y:S01]  /*1330*/  LOP3.LUT R5, R5, UR5, RZ, 0x30, !PT ;  /* 0x0000000505057c12 */ /* 0x000fe2000f8e30ff */
[--C-:B------:R-:W-:Y:S01]  /*1340*/  IMAD R52, R27, 0x4, R4.reuse ;  /* 0x000000041b347824 */ /* 0x100fe200078e0204 */
[----:B------:R-:W-:Y:S01]  /*1350*/  ISETP.GT.U32.AND P1, PT, R3, 0xff, PT ;  /* 0x000000ff0300780c */ /* 0x000fe20003f24070 */
[--C-:B------:R-:W-:Y:S01]  /*1360*/  IMAD R25, R25, 0x4, R4.reuse ;  /* 0x0000000419197824 */ /* 0x100fe200078e0204 */
[----:B------:R-:W-:Y:S01]  /*1370*/  LOP3.LUT R49, R49, UR5, RZ, 0x30, !PT ;  /* 0x0000000531317c12 */ /* 0x000fe2000f8e30ff */
[----:B------:R-:W-:Y:S01]  /*1380*/  IMAD R5, R5, 0x4, R4 ;  /* 0x0000000405057824 */ /* 0x000fe200078e0204 */
[----:B------:R0:W-:Y:S01]  /*1390*/  ATOMS.POPC.INC.32 RZ, [R51+URZ] ;  /* 0x0000000033ff7f8c */ /* 0x0001e2000d8000ff */
[----:B------:R-:W-:Y:S01]  /*13a0*/  P2R R53, PR, RZ, 0x2 ;  /* 0x00000002ff357803 */ /* 0x000fe20000000000 */
[----:B------:R-:W-:-:S02]  /*13b0*/  IMAD.MOV.U32 R27, RZ, RZ, RZ ;  /* 0x000000ffff1b7224 */ /* 0x000fc400078e00ff */
[----:B------:R-:W-:Y:S01]  /*13c0*/  IMAD R49, R49, 0x4, R4 ;  /* 0x0000000431317824 */ /* 0x000fe200078e0204 */
[----:B------:R0:W-:Y:S01]  /*13d0*/  ATOMS.POPC.INC.32 RZ, [R52+URZ] ;  /* 0x0000000034ff7f8c */ /* 0x0001e2000d8000ff */
[----:B------:R-:W-:-:S03]  /*13e0*/  LEA R4, R3, UR4, 0x2 ;  /* 0x0000000403047c11 */ /* 0x000fc6000f8e10ff */
[----:B------:R0:W-:Y:S04]  /*13f0*/  ATOMS.POPC.INC.32 RZ, [R25+URZ] ;  /* 0x0000000019ff7f8c */ /* 0x0001e8000d8000ff */
[----:B------:R0:W-:Y:S04]  /*1400*/  ATOMS.POPC.INC.32 RZ, [R5+URZ] ;  /* 0x0000000005ff7f8c */ /* 0x0001e8000d8000ff */
[----:B------:R0:W-:Y:S01]  /*1410*/  ATOMS.POPC.INC.32 RZ, [R49+URZ] ;  /* 0x0000000031ff7f8c */ /* 0x0001e2000d8000ff */
[----:B------:R-:W-:Y:S06]  /*1420*/  BAR.SYNC.DEFER_BLOCKING 0x0 ;  /* 0x0000000000007b1d */ /* 0x000fec0000010000 */
[----:B------:R-:W-:Y:S05]  /*1430*/  @P1 BRA `(.L_x_13) ;  /* 0x00000000008c1947 */ /* 0x000fea0003800000 */
[----:B0-----:R-:W0:Y:S04]  /*1440*/  LDS R51, [R4] ;  /* 0x0000000004337984 */ /* 0x001e280000000800 */
[----:B------:R-:W1:Y:S04]  /*1450*/  LDS R26, [R4+0x400] ;  /* 0x00040000041a7984 */ /* 0x000e680000000800 */
[----:B------:R-:W2:Y:S04]  /*1460*/  LDS R5, [R4+0x800] ;  /* 0x0008000004057984 */ /* 0x000ea80000000800 */
[----:B------:R-:W3:Y:S04]  /*1470*/  LDS R48, [R4+0xc00] ;  /* 0x000c000004307984 */ /* 0x000ee80000000800 */
[----:B------:R-:W4:Y:S04]  /*1480*/  LDS R49, [R4+0x1000] ;  /* 0x0010000004317984 */ /* 0x000f280000000800 */
[----:B------:R-:W5:Y:S04]  /*1490*/  LDS R50, [R4+0x1400] ;  /* 0x0014000004327984 */ /* 0x000f680000000800 */
[----:B------:R-:W-:Y:S04]  /*14a0*/  LDS R27, [R4+0x2000] ;  /* 0x00200000041b7984 */ /* 0x000fe80000000800 */
[----:B------:R-:W-:Y:S04]  /*14b0*/  STS [R4], RZ ;  /* 0x000000ff04007388 */ /* 0x000fe80000000800 */
[----:B0-----:R-:W-:Y:S01]  /*14c0*/  STS [R4+0x400], R51 ;  /* 0x0004003304007388 */ /* 0x001fe20000000800 */
[----:B-1----:R-:W-:-:S03]  /*14d0*/  IMAD.IADD R52, R51, 0x1, R26 ;  /* 0x0000000133347824 */ /* 0x002fc600078e021a */
[----:B------:R-:W-:Y:S01]  /*14e0*/  LDS R26, [R4+0x2400] ;  /* 0x00240000041a7984 */ /* 0x000fe20000000800 */
[----:B--2---:R-:W-:-:S03]  /*14f0*/  IMAD.IADD R25, R52, 0x1, R5 ;  /* 0x0000000134197824 */ /* 0x004fc600078e0205 */
[----:B------:R-:W0:Y:S04]  /*1500*/  LDS R5, [R4+0x1800] ;  /* 0x0018000004057984 */ /* 0x000e280000000800 */
[----:B------:R3:W-:Y:S04]  /*1510*/  STS [R4+0x800], R52 ;  /* 0x0008003404007388 */ /* 0x0007e80000000800 */
[----:B------:R-:W-:Y:S01]  /*1520*/  STS [R4+0xc00], R25 ;  /* 0x000c001904007388 */ /* 0x000fe20000000800 */
[----:B---3--:R-:W-:-:S03]  /*1530*/  IMAD.IADD R52, R25, 0x1, R48 ;  /* 0x0000000119347824 */ /* 0x008fc600078e0230 */
[----:B------:R-:W1:Y:S01]  /*1540*/  LDS R48, [R4+0x1c00] ;  /* 0x001c000004307984 */ /* 0x000e620000000800 */
[----:B----4-:R-:W-:-:S03]  /*1550*/  IMAD.IADD R49, R52, 0x1, R49 ;  /* 0x0000000134317824 */ /* 0x010fc600078e0231 */
[----:B------:R-:W2:Y:S01]  /*1560*/  LDS R25, [R4+0x2800] ;  /* 0x0028000004197984 */ /* 0x000ea20000000800 */
[----:B-----5:R-:W-:-:S03]  /*1570*/  IMAD.IADD R51, R49, 0x1, R50 ;  /* 0x0000000131337824 */ /* 0x020fc600078e0232 */
[----:B------:R-:W3:Y:S04]  /*1580*/  LDS R50, [R4+0x2c00] ;  /* 0x002c000004327984 */ /* 0x000ee80000000800 */
[----:B------:R-:W-:Y:S04]  /*1590*/  STS [R4+0x1000], R52 ;  /* 0x0010003404007388 */ /* 0x000fe80000000800 */
[----:B------:R-:W-:Y:S04]  /*15a0*/  STS [R4+0x1400], R49 ;  /* 0x0014003104007388 */ /* 0x000fe80000000800 */
[----:B------:R-:W-:Y:S01]  /*15b0*/  STS [R4+0x1800], R51 ;  /* 0x0018003304007388 */ /* 0x000fe20000000800 */
[----:B0-----:R-:W-:-:S05]  /*15c0*/  IMAD.IADD R5, R51, 0x1, R5 ;  /* 0x0000000133057824 */ /* 0x001fca00078e0205 */
[----:B------:R-:W-:Y:S01]  /*15d0*/  STS [R4+0x1c00], R5 ;  /* 0x001c000504007388 */ /* 0x000fe20000000800 */
[----:B-1----:R-:W-:-:S04]  /*15e0*/  IMAD.IADD R48, R5, 0x1, R48 ;  /* 0x0000000105307824 */ /* 0x002fc800078e0230 */
[----:B------:R-:W-:Y:S01]  /*15f0*/  IMAD.IADD R27, R48, 0x1, R27 ;  /* 0x00000001301b7824 */ /* 0x000fe200078e021b */
[----:B------:R-:W-:Y:S03]  /*1600*/  STS [R4+0x2000], R48 ;  /* 0x0020003004007388 */ /* 0x000fe60000000800 */
[----:B------:R-:W-:Y:S01]  /*1610*/  IMAD.IADD R26, R27, 0x1, R26 ;  /* 0x000000011b1a7824 */ /* 0x000fe200078e021a */
[----:B------:R3:W-:Y:S03]  /*1620*/  STS [R4+0x2400], R27 ;  /* 0x0024001b04007388 */ /* 0x0007e60000000800 */
[----:B--2---:R-:W-:Y:S01]  /*1630*/  IMAD.IADD R25, R26, 0x1, R25 ;  /* 0x000000011a197824 */ /* 0x004fe200078e0219 */
[----:B------:R1:W-:Y:S04]  /*1640*/  STS [R4+0x2800], R26 ;  /* 0x0028001a04007388 */ /* 0x0003e80000000800 */
[----:B------:R1:W-:Y:S01]  /*1650*/  STS [R4+0x2c00], R25 ;  /* 0x002c001904007388 */ /* 0x0003e20000000800 */
[----:B---3--:R-:W-:-:S07]  /*1660*/  IMAD.IADD R27, R25, 0x1, R50 ;  /* 0x00000001191b7824 */ /* 0x008fce00078e0232 */
.L_x_13:
[----:B------:R-:W-:Y:S05]  /*1670*/  BSYNC.RECONVERGENT B0 ;  /* 0x0000000000007941 */ /* 0x000fea0003800200 */
.L_x_12:
[----:B01----:R-:W0:Y:S01]  /*1680*/  LDC.64 R4, c[0x0][0x380] ;  /* 0x0000e000ff047b82 */ /* 0x003e220000000a00 */
[C---:B------:R-:W-:Y:S01]  /*1690*/  ISETP.NE.AND P0, PT, R27.reuse, 0x1c80, PT ;  /* 0x00001c801b00780c */ /* 0x040fe20003f05270 */
[----:B------:R-:W-:Y:S01]  /*16a0*/  IMAD.U32 R25, RZ, RZ, UR7 ;  /* 0x00000007ff197e24 */ /* 0x000fe2000f8e00ff */
[----:B------:R-:W-:Y:S02]  /*16b0*/  @!P1 LOP3.LUT R49, R27, 0x40000000, RZ, 0xfc, !PT ;  /* 0x400000001b319812 */ /* 0x000fe400078efcff */
[----:B------:R-:W-:Y:S01]  /*16c0*/  ISETP.LT.U32.AND P0, PT, R3, 0x100, !P0 ;  /* 0x000001000300780c */ /* 0x000fe20004701070 */
[----:B------:R-:W-:Y:S01]  /*16d0*/  IMAD R25, R25, 0x100, R3 ;  /* 0x0000010019197824 */ /* 0x000fe200078e0203 */
[----:B------:R-:W-:-:S03]  /*16e0*/  LOP3.LUT R26, R18, 0x80000000, RZ, 0x3c, !PT ;  /* 0x80000000121a7812 */ /* 0x000fc600078e3cff */
[----:B0-----:R-:W-:Y:S01]  /*16f0*/  IMAD.WIDE R4, R25, 0x4, R4 ;  /* 0x0000000419047825 */ /* 0x001fe200078e0204 */
[----:B------:R-:W-:-:S04]  /*1700*/  LOP3.LUT R25, R12, 0x80000000, RZ, 0x3c, !PT ;  /* 0x800000000c197812 */ /* 0x000fc800078e3cff */
[----:B------:R0:W-:Y:S03]  /*1710*/  @!P1 STG.E.STRONG.SYS desc[UR8][R4.64], R49 ;  /* 0x0000003104009986 */ /* 0x0001e6000c115908 */
[----:B------:R-:W-:Y:S06]  /*1720*/  BAR.RED.OR.DEFER_BLOCKING 0x0, P0 ;  /* 0x0000000000007b1d */ /* 0x000fec0000014800 */
[----:B------:R-:W1:Y:S02]  /*1730*/  B2R.RESULT RZ, P0 ;  /* 0x0000000000ff731c */ /* 0x000e640000004000 */
[----:B01----:R-:W-:Y:S05]  /*1740*/  @!P0 BRA `(.L_x_14) ;  /* 0x0000000800908947 */ /* 0x003fea0003800000 */
[C---:B------:R-:W-:Y:S01]  /*1750*/  ISETP.GT.U32.AND P0, PT, R3.reuse, R47, PT ;  /* 0x0000002f0300720c */ /* 0x040fe20003f04070 */
[----:B------:R-:W-:Y:S01]  /*1760*/  BSSY B1, `(.L_x_15) ;  /* 0x000002e000017945 */ /* 0x000fe20003800000 */
[----:B------:R-:W-:Y:S02]  /*1770*/  LEA R11, R3, UR4, 0x3 ;  /* 0x00000004030b7c11 */ /* 0x000fe4000f8e18ff */
[----:B------:R-:W-:Y:S01]  /*1780*/  SEL R0, RZ, 0x1c80, !P0 ;  /* 0x00001c80ff007807 */ /* 0x000fe20004000000 */
[----:B------:R-:W-:Y:S08]  /*1790*/  @P1 BRA `(.L_x_16) ;  /* 0x0000000000a81947 */ /* 0x000ff00003800000 */
[----:B------:R-:W0:Y:S02]  /*17a0*/  LDC.64 R28, c[0x0][0x398] ;  /* 0x0000e600ff1c7b82 */ /* 0x000e240000000a00 */
[----:B0-----:R-:W-:-:S06]  /*17b0*/  IMAD.WIDE.U32 R28, R3, 0x8, R28 ;  /* 0x00000008031c7825 */ /* 0x001fcc00078e001c */
[----:B------:R-:W2:Y:S01]  /*17c0*/  LDG.E.64 R28, desc[UR8][R28.64] ;  /* 0x000000081c1c7981 */ /* 0x000ea2000c1e1b00 */
[----:B------:R-:W-:Y:S01]  /*17d0*/  UISETP.GE.AND UP0, UPT, UR7, 0x1, UPT ;  /* 0x000000010700788c */ /* 0x000fe2000bf06270 */
[----:B------:R-:W-:Y:S01]  /*17e0*/  IMAD.MOV.U32 R26, RZ, RZ, R27 ;  /* 0x000000ffff1a7224 */ /* 0x000fe200078e001b */
[----:B--2---:R-:W-:-:S04]  /*17f0*/  IADD3 R6, P0, PT, -R0, R28, RZ ;  /* 0x0000001c00067210 */ /* 0x004fc80007f1e1ff */
[----:B------:R-:W-:-:S05]  /*1800*/  IADD3.X R7, PT, PT, R29, -0x1, RZ, P0, !PT ;  /* 0xffffffff1d077810 */ /* 0x000fca00007fe4ff */
[----:B------:R0:W-:Y:S01]  /*1810*/  STS.64 [R11+0x7200], R6 ;  /* 0x007200060b007388 */ /* 0x0001e20000000a00 */
[----:B------:R-:W-:Y:S05]  /*1820*/  BRA.U !UP0, `(.L_x_17) ;  /* 0x00000001086c7547 */ /* 0x000fea000b800000 */
[----:B------:R-:W-:Y:S01]  /*1830*/  BSSY B0, `(.L_x_18) ;  /* 0x0000019000007945 */ /* 0x000fe20003800000 */
[----:B------:R-:W-:Y:S02]  /*1840*/  IMAD.MOV.U32 R25, RZ, RZ, -0x1 ;  /* 0xffffffffff197424 */ /* 0x000fe400078e00ff */
[----:B------:R-:W-:Y:S02]  /*1850*/  IMAD.U32 R28, RZ, RZ, UR7 ;  /* 0x00000007ff1c7e24 */ /* 0x000fe4000f8e00ff */
[----:B------:R-:W-:-:S07]  /*1860*/  IMAD.MOV.U32 R26, RZ, RZ, R27 ;  /* 0x000000ffff1a7224 */ /* 0x000fce00078e001b */
.L_x_22:
[----:B0-----:R-:W0:Y:S01]  /*1870*/  LDC.64 R6, c[0x0][0x380] ;  /* 0x0000e000ff067b82 */ /* 0x001e220000000a00 */
[----:B------:R-:W-:Y:S01]  /*1880*/  VIADD R31, R28, 0xffffffff ;  /* 0xffffffff1c1f7836 */ /* 0x000fe20000000000 */
[----:B------:R-:W-:Y:S03]  /*1890*/  BSSY B2, `(.L_x_19) ;  /* 0x0000008000027945 */ /* 0x000fe60003800000 */
[----:B------:R-:W-:-:S04]  /*18a0*/  IMAD R29, R31, 0x100, R3 ;  /* 0x000001001f1d7824 */ /* 0x000fc800078e0203 */
[----:B0-----:R-:W-:-:S07]  /*18b0*/  IMAD.WIDE R6, R29, 0x4, R6 ;  /* 0x000000041d067825 */ /* 0x001fce00078e0206 */
.L_x_20:
[----:B------:R-:W-:Y:S05]  /*18c0*/  YIELD ;  /* 0x0000000000007946 */ /* 0x000fea0003800000 */
[----:B------:R0:W-:Y:S06]  /*18d0*/  MEMBAR.SC.CTA ;  /* 0x0000000000007992 */ /* 0x0001ec0000000000 */
[----:B0-----:R-:W2:Y:S02]  /*18e0*/  LDG.E.STRONG.SYS R29, desc[UR8][R6.64] ;  /* 0x00000008061d7981 */ /* 0x001ea4000c1f5900 */
[----:B--2---:R-:W-:-:S13]  /*18f0*/  ISETP.NE.AND P0, PT, R29, RZ, PT ;  /* 0x000000ff1d00720c */ /* 0x004fda0003f05270 */
[----:B------:R-:W-:Y:S05]  /*1900*/  @!P0 BRA `(.L_x_20) ;  /* 0xfffffffc00ec8947 */ /* 0x000fea000383ffff */
[----:B------:R-:W-:Y:S05]  /*1910*/  BSYNC B2 ;  /* 0x0000000000027941 */ /* 0x000fea0003800000 */
.L_x_19:
[----:B------:R-:W-:Y:S01]  /*1920*/  BSSY.RECONVERGENT B2, `(.L_x_21) ;  /* 0x0000006000027945 */ /* 0x000fe20003800200 */
[C---:B------:R-:W-:Y:S02]  /*1930*/  ISETP.GT.AND P0, PT, R29.reuse, -0x1, PT ;  /* 0xffffffff1d00780c */ /* 0x040fe40003f04270 */
[----:B------:R-:W-:Y:S01]  /*1940*/  LOP3.LUT R29, R29, 0x3fffffff, RZ, 0xc0, !PT ;  /* 0x3fffffff1d1d7812 */ /* 0x000fe200078ec0ff */
[----:B------:R-:W-:Y:S05]  /*1950*/  WARPSYNC.EXCLUSIVE R25 ;  /* 0x0000000019007348 */ /* 0x000fea0003a00000 */
[----:B------:R-:W-:-:S05]  /*1960*/  IMAD.IADD R26, R29, 0x1, R26 ;  /* 0x000000011d1a7824 */ /* 0x000fca00078e021a */
[----:B------:R-:W-:-:S07]  /*1970*/  VOTE.ANY R25, PT, P0 ;  /* 0x0000000000197806 */ /* 0x000fce00000e0100 */
[----:B------:R-:W-:Y:S05]  /*1980*/  BSYNC.RECONVERGENT B2 ;  /* 0x0000000000027941 */ /* 0x000fea0003800200 */
.L_x_21:
[----:B------:R-:W-:Y:S01]  /*1990*/  ISETP.GT.U32.AND P1, PT, R28, 0x1, PT ;  /* 0x000000011c00780c */ /* 0x000fe20003f24070 */
[----:B------:R-:W-:-:S12]  /*19a0*/  IMAD.MOV.U32 R28, RZ, RZ, R31 ;  /* 0x000000ffff1c7224 */ /* 0x000fd800078e001f */
[----:B------:R-:W-:Y:S05]  /*19b0*/  @P0 BRA P1, `(.L_x_22) ;  /* 0xfffffffc00ac0947 */ /* 0x000fea000083ffff */
[----:B------:R-:W-:Y:S05]  /*19c0*/  BSYNC B0 ;  /* 0x0000000000007941 */ /* 0x000fea0003800000 */
.L_x_18:
[----:B------:R1:W2:Y:S02]  /*19d0*/  LDS.64 R6, [R11+0x7200] ;  /* 0x007200000b067984 */ /* 0x0002a40000000a00 */
.L_x_17:
[C---:B------:R-:W-:Y:S01]  /*19e0*/  IMAD.IADD R29, R26.reuse, 0x1, -R27 ;  /* 0x000000011a1d7824 */ /* 0x040fe200078e0a1b */
[----:B------:R-:W-:-:S04]  /*19f0*/  LOP3.LUT R25, R26, 0x80000000, RZ, 0xfc, !PT ;  /* 0x800000001a197812 */ /* 0x000fc800078efcff */
[C---:B0-2---:R-:W-:Y:S01]  /*1a00*/  IADD3 R6, P0, PT, R29.reuse, R6, RZ ;  /* 0x000000061d067210 */ /* 0x045fe20007f1e0ff */
[----:B------:R0:W-:Y:S03]  /*1a10*/  STG.E.STRONG.SYS desc[UR8][R4.64], R25 ;  /* 0x0000001904007986 */ /* 0x0001e6000c115908 */
[----:B------:R-:W-:-:S05]  /*1a20*/  LEA.HI.X.SX32 R7, R29, R7, 0x1, P0 ;  /* 0x000000071d077211 */ /* 0x000fca00000f0eff */
[----:B------:R0:W-:Y:S04]  /*1a30*/  STS.64 [R11+0x7200], R6 ;  /* 0x007200060b007388 */ /* 0x0001e80000000a00 */
.L_x_16:
[----:B------:R-:W-:Y:S05]  /*1a40*/  BSYNC B1 ;  /* 0x0000000000017941 */ /* 0x000fea0003800000 */
.L_x_15:
[----:B------:R-:W2:Y:S01]  /*1a50*/  LDC R26, c[0x0][0x3c0] ;  /* 0x0000f000ff1a7b82 */ /* 0x000ea20000000800 */
[----:B------:R-:W-:-:S07]  /*1a60*/  LEA R47, R47, UR4, 0x3 ;  /* 0x000000042f2f7c11 */ /* 0x000fce000f8e18ff */
[----:B0-----:R-:W0:Y:S01]  /*1a70*/  LDC.64 R4, c[0x0][0x390] ;  /* 0x0000e400ff047b82 */ /* 0x001e220000000a00 */
[----:B--2---:R-:W-:Y:S02]  /*1a80*/  ISETP.LE.AND P0, PT, R26, UR10, PT ;  /* 0x0000000a1a007c0c */ /* 0x004fe4000bf03270 */
[----:B0-----:R-:W-:-:S04]  /*1a90*/  ISETP.EQ.U32.AND P1, PT, R4, RZ, PT ;  /* 0x000000ff0400720c */ /* 0x001fc80003f22070 */
[----:B------:R-:W-:-:S04]  /*1aa0*/  ISETP.EQ.OR.EX P0, PT, R5, RZ, !P0, P1 ;  /* 0x000000ff0500720c */ /* 0x000fc80004702710 */
[----:B------:R-:W-:-:S13]  /*1ab0*/  ISETP.GT.U32.OR P0, PT, R3, 0xff, P0 ;  /* 0x000000ff0300780c */ /* 0x000fda0000704470 */
[----:B------:R-:W-:Y:S05]  /*1ac0*/  @P0 BRA `(.L_x_23) ;  /* 0x00000000001c0947 */ /* 0x000fea0003800000 */
[----:B------:R-:W0:Y:S01]  /*1ad0*/  LDS.64 R6, [R11+0x7200] ;  /* 0x007200000b067984 */ /* 0x000e220000000a00 */
[C---:B------:R-:W-:Y:S02]  /*1ae0*/  LEA R4, P2, R3.reuse, R4, 0x3 ;  /* 0x0000000403047211 */ /* 0x040fe400078418ff */
[--C-:B------:R-:W-:Y:S02]  /*1af0*/  SHF.R.S32.HI R25, RZ, 0x1f, R27.reuse ;  /* 0x0000001fff197819 */ /* 0x100fe4000001141b */
[----:B------:R-:W-:Y:S02]  /*1b00*/  LEA.HI.X R5, R3, R5, RZ, 0x3, P2 ;  /* 0x0000000503057211 */ /* 0x000fe400010f1cff */
[----:B0-----:R-:W-:-:S04]  /*1b10*/  IADD3 R6, P0, P1, R6, R0, R27 ;  /* 0x0000000006067210 */ /* 0x001fc8000791e01b */
[----:B------:R-:W-:-:S05]  /*1b20*/  IADD3.X R7, PT, PT, R7, RZ, R25, P0, P1 ;  /* 0x000000ff07077210 */ /* 0x000fca00007e2419 */
[----:B------:R0:W-:Y:S04]  /*1b30*/  STG.E.64 desc[UR8][R4.64], R6 ;  /* 0x0000000604007986 */ /* 0x0001e8000c101b08 */
.L_x_23:
[----:B------:R-:W-:Y:S05]  /*1b40*/  WARPSYNC.ALL ;  /* 0x0000000000007948 */ /* 0x000fea0003800000 */
[----:B------:R-:W-:Y:S01]  /*1b50*/  BAR.SYNC.DEFER_BLOCKING 0x0 ;  /* 0x0000000000007b1d */ /* 0x000fe20000010000 */
[----:B------:R-:W-:-:S05]  /*1b60*/  ISETP.LT.AND P0, PT, R26, UR10, PT ;  /* 0x0000000a1a007c0c */ /* 0x000fca000bf01270 */
[----:B0-----:R0:W2:Y:S08]  /*1b70*/  LDS.64 R4, [R47+0x7200] ;  /* 0x007200002f047984 */ /* 0x0010b00000000a00 */
[----:B0-----:R-:W-:Y:S05]  /*1b80*/  @P0 BRA `(.L_x_24) ;  /* 0x0000000000700947 */ /* 0x001fea0003800000 */
[----:B------:R-:W0:Y:S01]  /*1b90*/  LDCU.64 UR12, c[0x0][0x3a0] ;  /* 0x00007400ff0c77ac */ /* 0x000e220008000a00 */
[C---:B------:R-:W-:Y:S02]  /*1ba0*/  LOP3.LUT R7, R3.reuse, 0x3e0, RZ, 0xc0, !PT ;  /* 0x000003e003077812 */ /* 0x040fe400078ec0ff */
[----:B------:R-:W-:-:S05]  /*1bb0*/  LOP3.LUT R2, R3, 0x1f, RZ, 0xc0, !PT ;  /* 0x0000001f03027812 */ /* 0x000fca00078ec0ff */
[----:B------:R-:W-:-:S05]  /*1bc0*/  IMAD R7, R7, 0x13, R2 ;  /* 0x0000001307077824 */ /* 0x000fca00078e0202 */
[----:B--2---:R-:W-:-:S05]  /*1bd0*/  IADD3 R0, P0, PT, R7, R4, RZ ;  /* 0x0000000407007210 */ /* 0x004fca0007f1e0ff */
[----:B------:R-:W-:Y:S01]  /*1be0*/  IMAD.X R5, RZ, RZ, R5, P0 ;  /* 0x000000ffff057224 */ /* 0x000fe200000e0605 */
[----:B0-----:R-:W-:-:S04]  /*1bf0*/  LEA R2, P0, R0, UR12, 0x2 ;  /* 0x0000000c00027c11 */ /* 0x001fc8000f8010ff */
[----:B------:R-:W-:-:S05]  /*1c00*/  LEA.HI.X R3, R0, UR13, R5, 0x2, P0 ;  /* 0x0000000d00037c11 */ /* 0x000fca00080f1405 */
[----:B------:R-:W-:Y:S04]  /*1c10*/  STG.E desc[UR8][R2.64], R44 ;  /* 0x0000002c02007986 */ /* 0x000fe8000c101908 */
        /* <DEDUP_REMOVED lines=17> */
[----:B------:R-:W-:Y:S01]  /*1d30*/  STG.E desc[UR8][R2.64+0x900], R24 ;  /* 0x0009001802007986 */ /* 0x000fe2000c101908 */
[----:B------:R-:W-:Y:S05]  /*1d40*/  EXIT ;  /* 0x000000000000794d */ /* 0x000fea0003800000 */
.L_x_24:
[C---:B------:R-:W-:Y:S01]  /*1d50*/  LOP3.LUT R7, R3.reuse, 0x3e0, RZ, 0xc0, !PT ;  /* 0x000003e003077812 */ /* 0x040fe200078ec0ff */
[----:B------:R-:W0:Y:S01]  /*1d60*/  LDCU.64 UR12, c[0x0][0x3a0] ;  /* 0x00007400ff0c77ac */ /* 0x000e220008000a00 */
[----:B------:R-:W-:Y:S01]  /*1d70*/  LOP3.LUT R2, R3, 0x1f, RZ, 0xc0, !PT ;  /* 0x0000001f03027812 */ /* 0x000fe200078ec0ff */
[----:B-1----:R-:W-:-:S04]  /*1d80*/  IMAD.U32 R11, RZ, RZ, UR7 ;  /* 0x00000007ff0b7e24 */ /* 0x002fc8000f8e00ff */
[----:B------:R-:W-:Y:S02]  /*1d90*/  IMAD R7, R7, 0x13, R2 ;  /* 0x0000001307077824 */ /* 0x000fe400078e0202 */
[----:B------:R-:W-:Y:S02]  /*1da0*/  IMAD R0, R11, -0x1c80, R26 ;  /* 0xffffe3800b007824 */ /* 0x000fe400078e021a */
[C---:B------:R-:W-:Y:S01]  /*1db0*/  VIADD R11, R7.reuse, 0x20 ;  /* 0x00000020070b7836 */ /* 0x040fe20000000000 */
[C---:B--2---:R-:W-:Y:S01]  /*1dc0*/  IADD3 R3, P0, PT, R7.reuse, R4, RZ ;  /* 0x0000000407037210 */ /* 0x044fe20007f1e0ff */
[C---:B------:R-:W-:Y:S01]  /*1dd0*/  VIADD R25, R7.reuse, 0x60 ;  /* 0x0000006007197836 */ /* 0x040fe20000000000 */
[-C--:B------:R-:W-:Y:S02]  /*1de0*/  ISETP.GE.AND P1, PT, R7, R0.reuse, PT ;  /* 0x000000000700720c */ /* 0x080fe40003f26270 */
[-C--:B------:R-:W-:Y:S01]  /*1df0*/  ISETP.GE.AND P2, PT, R11, R0.reuse, PT ;  /* 0x000000000b00720c */ /* 0x080fe20003f46270 */
[----:B------:R-:W-:Y:S01]  /*1e00*/  IMAD.X R4, RZ, RZ, R5, P0 ;  /* 0x000000ffff047224 */ /* 0x000fe200000e0605 */
[----:B------:R-:W-:Y:S01]  /*1e10*/  ISETP.GE.AND P4, PT, R25, R0, PT ;  /* 0x000000001900720c */ /* 0x000fe20003f86270 */
[----:B------:R-:W-:Y:S01]  /*1e20*/  VIADD R5, R7, 0x40 ;  /* 0x0000004007057836 */ /* 0x000fe20000000000 */
[----:B0-----:R-:W-:Y:S01]  /*1e30*/  LEA R2, P0, R3, UR12, 0x2 ;  /* 0x0000000c03027c11 */ /* 0x001fe2000f8010ff */
[----:B------:R-:W-:-:S02]  /*1e40*/  VIADD R11, R7, 0xa0 ;  /* 0x000000a0070b7836 */ /* 0x000fc40000000000 */
[----:B------:R-:W-:Y:S01]  /*1e50*/  VIADD R25, R7, 0xc0 ;  /* 0x000000c007197836 */ /* 0x000fe20000000000 */
[-C--:B------:R-:W-:Y:S01]  /*1e60*/  ISETP.GE.AND P3, PT, R5, R0.reuse, PT ;  /* 0x000000000500720c */ /* 0x080fe20003f66270 */
[----:B------:R-:W-:Y:S01]  /*1e70*/  VIADD R5, R7, 0x80 ;  /* 0x0000008007057836 */ /* 0x000fe20000000000 */
[----:B------:R-:W-:Y:S02]  /*1e80*/  LEA.HI.X R3, R3, UR13, R4, 0x2, P0 ;  /* 0x0000000d03037c11 */ /* 0x000fe400080f1404 */
[-C--:B------:R-:W-:Y:S01]  /*1e90*/  ISETP.GE.AND P6, PT, R11, R0.reuse, PT ;  /* 0x000000000b00720c */ /* 0x080fe20003fc6270 */
[----:B------:R-:W-:Y:S01]  /*1ea0*/  VIADD R11, R7, 0x100 ;  /* 0x00000100070b7836 */ /* 0x000fe20000000000 */
[-C--:B------:R-:W-:Y:S01]  /*1eb0*/  ISETP.GE.AND P5, PT, R5, R0.reuse, PT ;  /* 0x000000000500720c */ /* 0x080fe20003fa6270 */
[----:B------:R-:W-:Y:S01]  /*1ec0*/  VIADD R5, R7, 0xe0 ;  /* 0x000000e007057836 */ /* 0x000fe20000000000 */
[----:B------:R-:W-:Y:S01]  /*1ed0*/  @!P1 STG.E desc[UR8][R2.64], R44 ;  /* 0x0000002c02009986 */ /* 0x000fe2000c101908 */
[----:B------:R-:W-:-:S03]  /*1ee0*/  ISETP.GE.AND P0, PT, R25, R0, PT ;  /* 0x000000001900720c */ /* 0x000fc60003f06270 */
[-C--:B------:R-:W-:Y:S01]  /*1ef0*/  ISETP.GE.AND P1, PT, R5, R0.reuse, PT ;  /* 0x000000000500720c */ /* 0x080fe20003f26270 */
[----:B------:R-:W-:Y:S01]  /*1f00*/  VIADD R5, R7, 0x120 ;  /* 0x0000012007057836 */ /* 0x000fe20000000000 */
[----:B------:R-:W-:Y:S04]  /*1f10*/  @!P3 STG.E desc[UR8][R2.64+0x100], R42 ;  /* 0x0001002a0200b986 */ /* 0x000fe8000c101908 */
[-C--:B------:R-:W-:Y:S01]  /*1f20*/  ISETP.GE.AND P3, PT, R5, R0.reuse, PT ;  /* 0x000000000500720c */ /* 0x080fe20003f66270 */
[----:B------:R-:W-:Y:S01]  /*1f30*/  VIADD R5, R7, 0x160 ;  /* 0x0000016007057836 */ /* 0x000fe20000000000 */
[----:B------:R-:W-:Y:S01]  /*1f40*/  @!P2 STG.E desc[UR8][R2.64+0x80], R43 ;  /* 0x0000802b0200a986 */ /* 0x000fe2000c101908 */
[----:B------:R-:W-:Y:S01]  /*1f50*/  ISETP.GE.AND P2, PT, R11, R0, PT ;  /* 0x000000000b00720c */ /* 0x000fe20003f46270 */
[----:B------:R-:W-:-:S02]  /*1f60*/  VIADD R11, R7, 0x140 ;  /* 0x00000140070b7836 */ /* 0x000fc40000000000 */
[----:B------:R0:W-:Y:S01]  /*1f70*/  @!P5 STG.E desc[UR8][R2.64+0x200], R9 ;  /* 0x000200090200d986 */ /* 0x0001e2000c101908 */
[-C--:B------:R-:W-:Y:S01]  /*1f80*/  ISETP.GE.AND P5, PT, R5, R0.reuse, PT ;  /* 0x000000000500720c */ /* 0x080fe20003fa6270 */
[----:B------:R-:W-:Y:S02]  /*1f90*/  VIADD R5, R7, 0x1a0 ;  /* 0x000001a007057836 */ /* 0x000fe40000000000 */
[----:B------:R1:W-:Y:S01]  /*1fa0*/  @!P4 STG.E desc[UR8][R2.64+0x180], R8 ;  /* 0x000180080200c986 */ /* 0x0003e2000c101908 */
[-C--:B------:R-:W-:Y:S01]  /*1fb0*/  ISETP.GE.AND P4, PT, R11, R0.reuse, PT ;  /* 0x000000000b00720c */ /* 0x080fe20003f86270 */
[----:B------:R-:W-:Y:S02]  /*1fc0*/  VIADD R11, R7, 0x180 ;  /* 0x00000180070b7836 */ /* 0x000fe40000000000 */
[----:B------:R1:W-:Y:S01]  /*1fd0*/  @!P0 STG.E desc[UR8][R2.64+0x300], R12 ;  /* 0x0003000c02008986 */ /* 0x0003e2000c101908 */
[----:B------:R-:W-:Y:S01]  /*1fe0*/  ISETP.GE.AND P0, PT, R5, R0, PT ;  /* 0x000000000500720c */ /* 0x000fe20003f06270 */
[----:B------:R-:W-:-:S02]  /*1ff0*/  VIADD R5, R7, 0x1e0 ;  /* 0x000001e007057836 */ /* 0x000fc40000000000 */
[----:B------:R1:W-:Y:S01]  /*2000*/  @!P6 STG.E desc[UR8][R2.64+0x280], R10 ;  /* 0x0002800a0200e986 */ /* 0x0003e2000c101908 */
[-C--:B------:R-:W-:Y:S01]  /*2010*/  ISETP.GE.AND P6, PT, R11, R0.reuse, PT ;  /* 0x000000000b00720c */ /* 0x080fe20003fc6270 */
[----:B------:R-:W-:Y:S02]  /*2020*/  VIADD R11, R7, 0x1c0 ;  /* 0x000001c0070b7836 */ /* 0x000fe40000000000 */
[----:B------:R1:W-:Y:S01]  /*2030*/  @!P2 STG.E desc[UR8][R2.64+0x400], R14 ;  /* 0x0004000e0200a986 */ /* 0x0003e2000c101908 */
[-C--:B------:R-:W-:Y:S01]  /*2040*/  ISETP.GE.AND P2, PT, R5, R0.reuse, PT ;  /* 0x000000000500720c */ /* 0x080fe20003f46270 */
[C---:B0-----:R-:W-:Y:S02]  /*2050*/  VIADD R9, R7.reuse, 0x200 ;  /* 0x0000020007097836 */ /* 0x041fe40000000000 */
[C---:B------:R-:W-:Y:S01]  /*2060*/  VIADD R5, R7.reuse, 0x220 ;  /* 0x0000022007057836 */ /* 0x040fe20000000000 */
[----:B------:R1:W-:Y:S01]  /*2070*/  @!P1 STG.E desc[UR8][R2.64+0x380], R13 ;  /* 0x0003800d02009986 */ /* 0x0003e2000c101908 */
[----:B------:R-:W-:Y:S01]  /*2080*/  VIADD R7, R7, 0x240 ;  /* 0x0000024007077836 */ /* 0x000fe20000000000 */
[----:B------:R-:W-:-:S02]  /*2090*/  ISETP.GE.AND P1, PT, R11, R0, PT ;  /* 0x000000000b00720c */ /* 0x000fc40003f26270 */
[----:B------:R1:W-:Y:S01]  /*20a0*/  @!P3 STG.E desc[UR8][R2.64+0x480], R15 ;  /* 0x0004800f0200b986 */ /* 0x0003e2000c101908 */
[----:B------:R-:W-:-:S03]  /*20b0*/  ISETP.GE.AND P3, PT, R9, R0, PT ;  /* 0x000000000900720c */ /* 0x000fc60003f66270 */
[----:B------:R1:W-:Y:S01]  /*20c0*/  @!P4 STG.E desc[UR8][R2.64+0x500], R16 ;  /* 0x000500100200c986 */ /* 0x0003e2000c101908 */
[----:B------:R-:W-:-:S03]  /*20d0*/  ISETP.GE.AND P4, PT, R5, R0, PT ;  /* 0x000000000500720c */ /* 0x000fc60003f86270 */
[----:B------:R1:W-:Y:S01]  /*20e0*/  @!P5 STG.E desc[UR8][R2.64+0x580], R17 ;  /* 0x000580110200d986 */ /* 0x0003e2000c101908 */
[----:B------:R-:W-:-:S03]  /*20f0*/  ISETP.GE.AND P5, PT, R7, R0, PT ;  /* 0x000000000700720c */ /* 0x000fc60003fa6270 */
[----:B------:R1:W-:Y:S04]  /*2100*/  @!P6 STG.E desc[UR8][R2.64+0x600], R18 ;  /* 0x000600120200e986 */ /* 0x0003e8000c101908 */
[----:B------:R1:W-:Y:S04]  /*2110*/  @!P0 STG.E desc[UR8][R2.64+0x680], R19 ;  /* 0x0006801302008986 */ /* 0x0003e8000c101908 */
[----:B------:R1:W-:Y:S04]  /*2120*/  @!P1 STG.E desc[UR8][R2.64+0x700], R20 ;  /* 0x0007001402009986 */ /* 0x0003e8000c101908 */
[----:B------:R1:W-:Y:S04]  /*2130*/  @!P2 STG.E desc[UR8][R2.64+0x780], R21 ;  /* 0x000780150200a986 */ /* 0x0003e8000c101908 */
[----:B------:R1:W-:Y:S04]  /*2140*/  @!P3 STG.E desc[UR8][R2.64+0x800], R22 ;  /* 0x000800160200b986 */ /* 0x0003e8000c101908 */
[----:B------:R1:W-:Y:S01]  /*2150*/  @!P4 STG.E desc[UR8][R2.64+0x880], R23 ;  /* 0x000880170200c986 */ /* 0x0003e2000c101908 */
[----:B------:R-:W-:Y:S05]  /*2160*/  @P5 EXIT ;  /* 0x000000000000594d */ /* 0x000fea0003800000 */
[----:B------:R-:W-:Y:S01]  /*2170*/  STG.E desc[UR8][R2.64+0x900], R24 ;  /* 0x0009001802007986 */ /* 0x000fe2000c101908 */
[----:B------:R-:W-:Y:S05]  /*2180*/  EXIT ;  /* 0x000000000000794d */ /* 0x000fea0003800000 */
.L_x_14:
[----:B------:R-:W-:Y:S01]  /*2190*/  IMAD.MOV.U32 R2, RZ, RZ, RZ ;  /* 0x000000ffff027224 */ /* 0x000fe200078e00ff */
[C---:B------:R-:W-:Y:S01]  /*21a0*/  ISETP.GT.U32.AND P0, PT, R3.reuse, 0x1f, PT ;  /* 0x0000001f0300780c */ /* 0x040fe20003f04070 */
[----:B------:R-:W-:Y:S05]  /*21b0*/  WARPSYNC.ALL ;  /* 0x0000000000007948 */ /* 0x000fea0003800000 */
[----:B------:R-:W-:-:S05]  /*21c0*/  IMAD.HI.U32 R24, R3, 0x15555556, R2 ;  /* 0x1555555603187827 */ /* 0x000fca00078e0002 */
[----:B------:R-:W-:-:S05]  /*21d0*/  LEA R24, R24, UR4, 0x2 ;  /* 0x0000000418187c11 */ /* 0x000fca000f8e10ff */
[----:B------:R0:W-:Y:S01]  /*21e0*/  STS [R24+0x3410], R27 ;  /* 0x0034101b18007388 */ /* 0x0001e20000000800 */
[----:B------:R-:W-:Y:S06]  /*21f0*/  BAR.SYNC.DEFER_BLOCKING 0x0 ;  /* 0x0000000000007b1d */ /* 0x000fec0000010000 */
[----:B------:R-:W-:Y:S05]  /*2200*/  @P0 BRA `(.L_x_25) ;  /* 0x0000000000e00947 */ /* 0x000fea0003800000 */
[----:B------:R-:W-:Y:S01]  /*2210*/  IMAD.MOV.U32 R5, RZ, RZ, 0x34 ;  /* 0x00000034ff057424 */ /* 0x000fe200078e00ff */
[----:B------:R-:W-:-:S03]  /*2220*/  UMOV UR11, 0xffffffff ;  /* 0xffffffff000b7882 */ /* 0x000fc60000000000 */
[----:B------:R-:W-:-:S05]  /*2230*/  IMAD R18, R3, R5, UR4 ;  /* 0x0000000403127e24 */ /* 0x000fca000f8e0205 */
[----:B------:R-:W-:Y:S04]  /*2240*/  LDS R16, [R18+0x3410] ;  /* 0x0034100012107984 */ /* 0x000fe80000000800 */
[----:B------:R-:W-:Y:S04]  /*2250*/  LDS R17, [R18+0x3414] ;  /* 0x0034140012117984 */ /* 0x000fe80000000800 */
[----:B------:R-:W1:Y:S04]  /*2260*/  LDS R14, [R18+0x3418] ;  /* 0x00341800120e7984 */ /* 0x000e680000000800 */
[----:B------:R-:W-:Y:S04]  /*2270*/  LDS R15, [R18+0x341c] ;  /* 0x00341c00120f7984 */ /* 0x000fe80000000800 */
[----:B------:R-:W2:Y:S04]  /*2280*/  LDS R12, [R18+0x3420] ;  /* 0x00342000120c7984 */ /* 0x000ea80000000800 */
[----:B------:R-:W-:Y:S04]  /*2290*/  LDS R13, [R18+0x3424] ;  /* 0x00342400120d7984 */ /* 0x000fe80000000800 */
[----:B------:R-:W3:Y:S04]  /*22a0*/  LDS R10, [R18+0x3428] ;  /* 0x00342800120a7984 */ /* 0x000ee80000000800 */
[----:B------:R-:W-:Y:S04]  /*22b0*/  LDS R9, [R18+0x342c] ;  /* 0x00342c0012097984 */ /* 0x000fe80000000800 */
[----:B------:R-:W4:Y:S04]  /*22c0*/  LDS R8, [R18+0x3430] ;  /* 0x0034300012087984 */ /* 0x000f280000000800 */
[----:B------:R-:W-:Y:S04]  /*22d0*/  LDS R5, [R18+0x3434] ;  /* 0x0034340012057984 */ /* 0x000fe80000000800 */
[----:B------:R-:W5:Y:S04]  /*22e0*/  LDS R4, [R18+0x3438] ;  /* 0x0034380012047984 */ /* 0x000f680000000800 */
[----:B------:R-:W0:Y:S01]  /*22f0*/  LDS R19, [R18+0x343c] ;  /* 0x00343c0012137984 */ /* 0x000e220000000800 */
[----:B-1----:R-:W-:-:S04]  /*2300*/  IADD3 R20, PT, PT, R14, R17, R16 ;  /* 0x000000110e147210 */ /* 0x002fc80007ffe010 */
[----:B--2---:R-:W-:-:S04]  /*2310*/  IADD3 R20, PT, PT, R12, R20, R15 ;  /* 0x000000140c147210 */ /* 0x004fc80007ffe00f */
[----:B---3--:R-:W-:-:S04]  /*2320*/  IADD3 R20, PT, PT, R10, R20, R13 ;  /* 0x000000140a147210 */ /* 0x008fc80007ffe00d */
[----:B----4-:R-:W-:-:S04]  /*2330*/  IADD3 R20, PT, PT, R8, R20, R9 ;  /* 0x0000001408147210 */ /* 0x010fc80007ffe009 */
[----:B-----5:R-:W-:-:S05]  /*2340*/  IADD3 R20, PT, PT, R4, R20, R5 ;  /* 0x0000001404147210 */ /* 0x020fca0007ffe005 */
[----:B0-----:R-:W-:Y:S01]  /*2350*/  IMAD.IADD R19, R19, 0x1, R20 ;  /* 0x0000000113137824 */ /* 0x001fe200078e0214 */
[----:B------:R-:W-:Y:S06]  /*2360*/  BRA.DIV UR11, `(.L_x_26) ;  /* 0x0000005e0be47947 */ /* 0x000fec000b800000 */
[----:B------:R-:W0:Y:S02]  /*2370*/  SHFL.UP P0, R20, R19, 0x1, RZ ;  /* 0x0420000013147989 */ /* 0x000e2400000000ff */
[----:B0-----:R-:W-:-:S05]  /*2380*/  @P0 IMAD.IADD R20, R19, 0x1, R20 ;  /* 0x0000000113140824 */ /* 0x001fca00078e0214 */
[----:B------:R-:W0:Y:S02]  /*2390*/  SHFL.UP P0, R21, R20, 0x2, RZ ;  /* 0x0440000014157989 */ /* 0x000e2400000000ff */
[----:B0-----:R-:W-:-:S05]  /*23a0*/  @P0 IMAD.IADD R21, R20, 0x1, R21 ;  /* 0x0000000114150824 */ /* 0x001fca00078e0215 */
[----:B------:R-:W0:Y:S02]  /*23b0*/  SHFL.UP P0, R22, R21, 0x4, RZ ;  /* 0x0480000015167989 */ /* 0x000e2400000000ff */
[----:B0-----:R-:W-:-:S05]  /*23c0*/  @P0 IMAD.IADD R22, R21, 0x1, R22 ;  /* 0x0000000115160824 */ /* 0x001fca00078e0216 */
[----:B------:R-:W0:Y:S02]  /*23d0*/  SHFL.UP P0, R23, R22, 0x8, RZ ;  /* 0x0500000016177989 */ /* 0x000e2400000000ff */
[----:B0-----:R-:W-:-:S05]  /*23e0*/  @P0 IMAD.IADD R23, R22, 0x1, R23 ;  /* 0x0000000116170824 */ /* 0x001fca00078e0217 */
[----:B------:R0:W1:Y:S02]  /*23f0*/  SHFL.UP P0, R48, R23, 0x10, RZ ;  /* 0x0600000017307989 */ /* 0x00006400000000ff */
.L_x_118:
[----:B-1----:R-:W-:-:S04]  /*2400*/  @P0 IMAD.IADD R48, R23, 0x1, R48 ;  /* 0x0000000117300824 */ /* 0x002fc800078e0230 */
[----:B------:R-:W-:-:S04]  /*2410*/  IMAD.IADD R19, R48, 0x1, -R19 ;  /* 0x0000000130137824 */ /* 0x000fc800078e0a13 */
[----:B------:R-:W-:Y:S01]  /*2420*/  IMAD.IADD R16, R16, 0x1, R19 ;  /* 0x0000000110107824 */ /* 0x000fe200078e0213 */
[----:B------:R1:W-:Y:S03]  /*2430*/  STS [R18+0x3410], R19 ;  /* 0x0034101312007388 */ /* 0x0003e60000000800 */
        /* <DEDUP_REMOVED lines=19> */
[----:B------:R1:W-:Y:S04]  /*2570*/  STS [R18+0x3438], R5 ;  /* 0x0034380512007388 */ /* 0x0003e80000000800 */
[----:B------:R1:W-:Y:S02]  /*2580*/  STS [R18+0x343c], R21 ;  /* 0x00343c1512007388 */ /* 0x0003e40000000800 */
.L_x_25:
[----:B------:R-:W-:Y:S05]  /*2590*/  WARPSYNC.ALL ;  /* 0x0000000000007948 */ /* 0x000fea0003800000 */
[----:B------:R-:W-:Y:S01]  /*25a0*/  BAR.SYNC.DEFER_BLOCKING 0x0 ;  /* 0x0000000000007b1d */ /* 0x000fe20000010000 */
[----:B------:R-:W-:Y:S02]  /*25b0*/  ISETP.NE.AND P0, PT, R53, RZ, PT ;  /* 0x000000ff3500720c */ /* 0x000fe40003f05270 */
[----:B-1----:R-:W-:-:S03]  /*25c0*/  SHF.R.U32.HI R5, RZ, UR6, R45 ;  /* 0x00000006ff057c19 */ /* 0x002fc6000801162d */
[----:B------:R-:W-:Y:S01]  /*25d0*/  BSSY.RECONVERGENT B0, `(.L_x_27) ;  /* 0x0000029000007945 */ /* 0x000fe20003800200 */
[----:B------:R-:W-:Y:S01]  /*25e0*/  LOP3.LUT R5, R5, UR5, RZ, 0x30, !PT ;  /* 0x0000000505057c12 */ /* 0x000fe2000f8e30ff */
[----:B0-----:R-:W0:Y:S06]  /*25f0*/  LDS R24, [R24+0x3410] ;  /* 0x0034100018187984 */ /* 0x001e2c0000000800 */
[----:B------:R-:W-:Y:S05]  /*2600*/  @P0 BRA `(.L_x_28) ;  /* 0x0000000000940947 */ /* 0x000fea0003800000 */
[----:B------:R-:W-:-:S05]  /*2610*/  LEA R4, R3, UR4, 0x2 ;  /* 0x0000000403047c11 */ /* 0x000fca000f8e10ff */
[----:B------:R-:W0:Y:S04]  /*2620*/  LDS R13, [R4] ;  /* 0x00000000040d7984 */ /* 0x000e280000000800 */
[----:B------:R-:W1:Y:S04]  /*2630*/  LDS R15, [R4+0x400] ;  /* 0x00040000040f7984 */ /* 0x000e680000000800 */
[----:B------:R-:W2:Y:S04]  /*2640*/  LDS R17, [R4+0x800] ;  /* 0x0008000004117984 */ /* 0x000ea80000000800 */
[----:B------:R-:W3:Y:S04]  /*2650*/  LDS R19, [R4+0xc00] ;  /* 0x000c000004137984 */ /* 0x000ee80000000800 */
[----:B------:R-:W4:Y:S04]  /*2660*/  LDS R21, [R4+0x1000] ;  /* 0x0010000004157984 */ /* 0x000f280000000800 */
[----:B------:R-:W5:Y:S04]  /*2670*/  LDS R23, [R4+0x1400] ;  /* 0x0014000004177984 */ /* 0x000f680000000800 */
[----:B------:R-:W5:Y:S04]  /*2680*/  LDS R45, [R4+0x1800] ;  /* 0x00180000042d7984 */ /* 0x000f680000000800 */
[----:B------:R-:W5:Y:S04]  /*2690*/  LDS R47, [R4+0x1c00] ;  /* 0x001c0000042f7984 */ /* 0x000f680000000800 */
[----:B------:R-:W5:Y:S04]  /*26a0*/  LDS R49, [R4+0x2000] ;  /* 0x0020000004317984 */ /* 0x000f680000000800 */
[----:B------:R-:W5:Y:S04]  /*26b0*/  LDS R51, [R4+0x2400] ;  /* 0x0024000004337984 */ /* 0x000f680000000800 */
[----:B------:R-:W5:Y:S01]  /*26c0*/  LDS R8, [R4+0x2800] ;  /* 0x0028000004087984 */ /* 0x000f620000000800 */
[----:B0-----:R-:W-:-:S03]  /*26d0*/  IMAD.IADD R13, R24, 0x1, R13 ;  /* 0x00000001180d7824 */ /* 0x001fc600078e020d */
[----:B------:R-:W0:Y:S01]  /*26e0*/  LDS R9, [R4+0x2c00] ;  /* 0x002c000004097984 */ /* 0x000e220000000800 */
[----:B-1----:R-:W-:-:S03]  /*26f0*/  IMAD.IADD R15, R24, 0x1, R15 ;  /* 0x00000001180f7824 */ /* 0x002fc600078e020f */
[----:B------:R1:W-:Y:S01]  /*2700*/  STS [R4], R13 ;  /* 0x0000000d04007388 */ /* 0x0003e20000000800 */
[C---:B--2---:R-:W-:Y:S02]  /*2710*/  IMAD.IADD R17, R24.reuse, 0x1, R17 ;  /* 0x0000000118117824 */ /* 0x044fe400078e0211 */
[C---:B---3--:R-:W-:Y:S01]  /*2720*/  IMAD.IADD R19, R24.reuse, 0x1, R19 ;  /* 0x0000000118137824 */ /* 0x048fe200078e0213 */
[----:B------:R2:W-:Y:S01]  /*2730*/  STS [R4+0x400], R15 ;  /* 0x0004000f04007388 */ /* 0x0005e20000000800 */
[----:B----4-:R-:W-:-:S03]  /*2740*/  IMAD.IADD R21, R24, 0x1, R21 ;  /* 0x0000000118157824 */ /* 0x010fc600078e0215 */
[----:B------:R2:W-:Y:S01]  /*2750*/  STS [R4+0x800], R17 ;  /* 0x0008001104007388 */ /* 0x0005e20000000800 */
[----:B-----5:R-:W-:-:S03]  /*2760*/  IMAD.IADD R23, R24, 0x1, R23 ;  /* 0x0000000118177824 */ /* 0x020fc600078e0217 */
[----:B------:R2:W-:Y:S01]  /*2770*/  STS [R4+0xc00], R19 ;  /* 0x000c001304007388 */ /* 0x0005e20000000800 */
[----:B------:R-:W-:-:S03]  /*2780*/  IMAD.IADD R45, R24, 0x1, R45 ;  /* 0x00000001182d7824 */ /* 0x000fc600078e022d */
[----:B------:R2:W-:Y:S01]  /*2790*/  STS [R4+0x1000], R21 ;  /* 0x0010001504007388 */ /* 0x0005e20000000800 */
[----:B------:R-:W-:-:S03]  /*27a0*/  IMAD.IADD R47, R24, 0x1, R47 ;  /* 0x00000001182f7824 */ /* 0x000fc600078e022f */
[----:B------:R2:W-:Y:S01]  /*27b0*/  STS [R4+0x1400], R23 ;  /* 0x0014001704007388 */ /* 0x0005e20000000800 */
[----:B------:R-:W-:-:S03]  /*27c0*/  IMAD.IADD R49, R24, 0x1, R49 ;  /* 0x0000000118317824 */ /* 0x000fc600078e0231 */
[----:B------:R2:W-:Y:S01]  /*27d0*/  STS [R4+0x1800], R45 ;  /* 0x0018002d04007388 */ /* 0x0005e20000000800 */
[----:B------:R-:W-:-:S03]  /*27e0*/  IMAD.IADD R51, R24, 0x1, R51 ;  /* 0x0000000118337824 */ /* 0x000fc600078e0233 */
[----:B------:R2:W-:Y:S01]  /*27f0*/  STS [R4+0x1c00], R47 ;  /* 0x001c002f04007388 */ /* 0x0005e20000000800 */
[----:B-1----:R-:W-:-:S03]  /*2800*/  IMAD.IADD R13, R24, 0x1, R8 ;  /* 0x00000001180d7824 */ /* 0x002fc600078e0208 */
[----:B------:R2:W-:Y:S01]  /*2810*/  STS [R4+0x2000], R49 ;  /* 0x0020003104007388 */ /* 0x0005e20000000800 */
[----:B0-----:R-:W-:-:S03]  /*2820*/  IMAD.IADD R9, R24, 0x1, R9 ;  /* 0x0000000118097824 */ /* 0x001fc600078e0209 */
[----:B------:R2:W-:Y:S04]  /*2830*/  STS [R4+0x2400], R51 ;  /* 0x0024003304007388 */ /* 0x0005e80000000800 */
[----:B------:R2:W-:Y:S04]  /*2840*/  STS [R4+0x2800], R13 ;  /* 0x0028000d04007388 */ /* 0x0005e80000000800 */
[----:B------:R2:W-:Y:S02]  /*2850*/  STS [R4+0x2c00], R9 ;  /* 0x002c000904007388 */ /* 0x0005e40000000800 */
.L_x_28:
[----:B------:R-:W-:Y:S05]  /*2860*/  BSYNC.RECONVERGENT B0 ;  /* 0x0000000000007941 */ /* 0x000fea0003800200 */
.L_x_27:
[----:B------:R-:W-:Y:S01]  /*2870*/  BAR.SYNC.DEFER_BLOCKING 0x0 ;  /* 0x0000000000007b1d */ /* 0x000fe20000010000 */
[----:B------:R-:W-:Y:S01]  /*2880*/  R2P PR, R5, 0x7f ;  /* 0x0000007f05007804 */ /* 0x000fe20000000000 */
[----:B------:R-:W-:-:S04]  /*2890*/  IMAD.MOV.U32 R8, RZ, RZ, RZ ;  /* 0x000000ffff087224 */ /* 0x000fc800078e00ff */
[----:B------:R-:W-:Y:S01]  /*28a0*/  BSSY.RECONVERGENT B0, `(.L_x_29) ;  /* 0x0000026000007945 */ /* 0x000fe20003800200 */
[----:B--2---:R-:W1:Y:S07]  /*28b0*/  S2R R23, SR_LEMASK ;  /* 0x0000000000177919 */ /* 0x004e6e0000003a00 */
[----:B------:R-:W-:Y:S02]  /*28c0*/  VOTE.ANY R4, PT, P0 ;  /* 0x0000000000047806 */ /* 0x000fe400000e0100 */
[----:B------:R-:W-:-:S02]  /*28d0*/  VOTE.ANY R9, PT, P1 ;  /* 0x0000000000097806 */ /* 0x000fc400008e0100 */
[----:B------:R-:W-:Y:S02]  /*28e0*/  @!P0 LOP3.LUT R4, RZ, R4, RZ, 0x33, !PT ;  /* 0x00000004ff048212 */ /* 0x000fe400078e33ff */
[----:B------:R-:W-:Y:S02]  /*28f0*/  VOTE.ANY R13, PT, P2 ;  /* 0x00000000000d7806 */ /* 0x000fe400010e0100 */
[----:B------:R-:W-:Y:S02]  /*2900*/  @!P1 LOP3.LUT R9, RZ, R9, RZ, 0x33, !PT ;  /* 0x00000009ff099212 */ /* 0x000fe400078e33ff */
[----:B------:R-:W-:Y:S02]  /*2910*/  VOTE.ANY R15, PT, P3 ;  /* 0x00000000000f7806 */ /* 0x000fe400018e0100 */
[----:B------:R-:W-:Y:S02]  /*2920*/  @!P2 LOP3.LUT R13, RZ, R13, RZ, 0x33, !PT ;  /* 0x0000000dff0da212 */ /* 0x000fe400078e33ff */
[----:B------:R-:W-:-:S02]  /*2930*/  LOP3.LUT R4, R9, R4, RZ, 0xc0, !PT ;  /* 0x0000000409047212 */ /* 0x000fc400078ec0ff */
[----:B------:R-:W-:Y:S02]  /*2940*/  @!P3 LOP3.LUT R15, RZ, R15, RZ, 0x33, !PT ;  /* 0x0000000fff0fb212 */ /* 0x000fe400078e33ff */
[----:B------:R-:W-:Y:S02]  /*2950*/  LOP3.LUT R4, R13, R4, RZ, 0xc0, !PT ;  /* 0x000000040d047212 */ /* 0x000fe400078ec0ff */
[----:B------:R-:W-:Y:S02]  /*2960*/  VOTE.ANY R9, PT, P4 ;  /* 0x0000000000097806 */ /* 0x000fe400020e0100 */
[----:B------:R-:W-:Y:S02]  /*2970*/  LOP3.LUT P0, RZ, R5, 0x80, RZ, 0xc0, !PT ;  /* 0x0000008005ff7812 */ /* 0x000fe4000780c0ff */
[----:B------:R-:W-:Y:S02]  /*2980*/  LOP3.LUT R4, R15, R4, RZ, 0xc0, !PT ;  /* 0x000000040f047212 */ /* 0x000fe400078ec0ff */
[----:B------:R-:W-:-:S02]  /*2990*/  VOTE.ANY R13, PT, P5 ;  /* 0x00000000000d7806 */ /* 0x000fc400028e0100 */
[----:B------:R-:W-:Y:S02]  /*29a0*/  @!P4 LOP3.LUT R9, RZ, R9, RZ, 0x33, !PT ;  /* 0x00000009ff09c212 */ /* 0x000fe400078e33ff */
[----:B------:R-:W-:Y:S02]  /*29b0*/  @!P5 LOP3.LUT R13, RZ, R13, RZ, 0x33, !PT ;  /* 0x0000000dff0dd212 */ /* 0x000fe400078e33ff */
[----:B------:R-:W-:Y:S02]  /*29c0*/  LOP3.LUT R4, R9, R4, RZ, 0xc0, !PT ;  /* 0x0000000409047212 */ /* 0x000fe400078ec0ff */
[----:B------:R-:W-:Y:S02]  /*29d0*/  VOTE.ANY R9, PT, P6 ;  /* 0x0000000000097806 */ /* 0x000fe400030e0100 */
[----:B------:R-:W-:Y:S02]  /*29e0*/  LOP3.LUT R4, R13, R4, RZ, 0xc0, !PT ;  /* 0x000000040d047212 */ /* 0x000fe400078ec0ff */
[----:B------:R-:W-:-:S02]  /*29f0*/  VOTE.ANY R13, PT, P0 ;  /* 0x00000000000d7806 */ /* 0x000fc400000e0100 */
[----:B------:R-:W-:Y:S02]  /*2a00*/  @!P6 LOP3.LUT R9, RZ, R9, RZ, 0x33, !PT ;  /* 0x00000009ff09e212 */ /* 0x000fe400078e33ff */
[----:B------:R-:W-:Y:S02]  /*2a10*/  @!P0 LOP3.LUT R13, RZ, R13, RZ, 0x33, !PT ;  /* 0x0000000dff0d8212 */ /* 0x000fe400078e33ff */
[----:B------:R-:W-:Y:S02]  /*2a20*/  LOP3.LUT R4, R9, R4, RZ, 0xc0, !PT ;  /* 0x0000000409047212 */ /* 0x000fe400078ec0ff */
[----:B------:R-:W-:Y:S02]  /*2a30*/  SHF.R.U32.HI R9, RZ, UR6, R6 ;  /* 0x00000006ff097c19 */ /* 0x000fe40008011606 */
[----:B------:R-:W-:Y:S01]  /*2a40*/  LOP3.LUT R10, R13, R4, RZ, 0xc0, !PT ;  /* 0x000000040d0a7212 */ /* 0x000fe200078ec0ff */
[----:B------:R-:W-:Y:S01]  /*2a50*/  IMAD.SHL.U32 R4, R3, 0x20, RZ ;  /* 0x0000002003047824 */ /* 0x000fe200078e00ff */
[----:B------:R-:W-:-:S02]  /*2a60*/  LOP3.LUT R9, R9, UR5, RZ, 0x30, !PT ;  /* 0x0000000509097c12 */ /* 0x000fc4000f8e30ff */
[----:B------:R-:W2:Y:S01]  /*2a70*/  FLO.U32 R15, R10 ;  /* 0x0000000a000f7300 */ /* 0x000ea200000e0000 */
[----:B-1----:R-:W-:Y:S02]  /*2a80*/  LOP3.LUT R14, R23, R10, RZ, 0xc0, !PT ;  /* 0x0000000a170e7212 */ /* 0x002fe400078ec0ff */
[----:B------:R-:W-:-:S05]  /*2a90*/  LOP3.LUT R4, R4, 0x7c00, RZ, 0xc0, !PT ;  /* 0x00007c0004047812 */ /* 0x000fca00078ec0ff */
[----:B------:R-:W1:Y:S01]  /*2aa0*/  POPC R14, R14 ;  /* 0x0000000e000e7309 */ /* 0x000e620000000000 */
[----:B------:R-:W-:Y:S01]  /*2ab0*/  VIADD R22, R4, UR4 ;  /* 0x0000000404167c36 */ /* 0x000fe20008000000 */
[----:B--2---:R-:W-:-:S13]  /*2ac0*/  ISETP.NE.AND P0, PT, R46, R15, PT ;  /* 0x0000000f2e00720c */ /* 0x004fda0003f05270 */
[----:B-1----:R-:W-:Y:S05]  /*2ad0*/  @P0 BRA `(.L_x_30) ;  /* 0x0000000000080947 */ /* 0x002fea0003800000 */
[----:B------:R-:W-:-:S05]  /*2ae0*/  IMAD R5, R5, 0x4, R22 ;  /* 0x0000000405057824 */ /* 0x000fca00078e0216 */
[----:B------:R1:W2:Y:S02]  /*2af0*/  ATOMS.ADD R8, [R5], R14 ;  /* 0x0000000e0508738c */ /* 0x0002a40000000000 */
.L_x_30:
[----:B------:R-:W-:Y:S05]  /*2b00*/  BSYNC.RECONVERGENT B0 ;  /* 0x0000000000007941 */ /* 0x000fea0003800200 */
.L_x_29:
[----:B------:R-:W-:Y:S01]  /*2b10*/  R2P PR, R9, 0x7f ;  /* 0x0000007f09007804 */ /* 0x000fe20000000000 */
[----:B--2---:R2:W3:Y:S01]  /*2b20*/  SHFL.IDX PT, R8, R8, R15, 0x1f ;  /* 0x00001f0f08087589 */ /* 0x0044e200000e0000 */
[----:B------:R-:W-:Y:S01]  /*2b30*/  BSSY.RECONVERGENT B0, `(.L_x_31) ;  /* 0x0000023000007945 */ /* 0x000fe20003800200 */
[----:B------:R-:W-:-:S10]  /*2b40*/  IMAD.MOV.U32 R12, RZ, RZ, RZ ;  /* 0x000000ffff0c7224 */ /* 0x000fd400078e00ff */
[----:B------:R-:W-:Y:S02]  /*2b50*/  VOTE.ANY R4, PT, P0 ;  /* 0x0000000000047806 */ /* 0x000fe400000e0100 */
[----:B-1----:R-:W-:Y:S02]  /*2b60*/  VOTE.ANY R5, PT, P1 ;  /* 0x0000000000057806 */ /* 0x002fe400008e0100 */
[----:B------:R-:W-:Y:S02]  /*2b70*/  @!P0 LOP3.LUT R4, RZ, R4, RZ, 0x33, !PT ;  /* 0x00000004ff048212 */ /* 0x000fe400078e33ff */
[----:B------:R-:W-:Y:S02]  /*2b80*/  VOTE.ANY R13, PT, P2 ;  /* 0x00000000000d7806 */ /* 0x000fe400010e0100 */
[----:B------:R-:W-:Y:S02]  /*2b90*/  @!P1 LOP3.LUT R5, RZ, R5, RZ, 0x33, !PT ;  /* 0x00000005ff059212 */ /* 0x000fe400078e33ff */
[----:B------:R-:W-:-:S02]  /*2ba0*/  @!P2 LOP3.LUT R13, RZ, R13, RZ, 0x33, !PT ;  /* 0x0000000dff0da212 */ /* 0x000fc400078e33ff */
[----:B------:R-:W-:Y:S02]  /*2bb0*/  LOP3.LUT R4, R5, R4, RZ, 0xc0, !PT ;  /* 0x0000000405047212 */ /* 0x000fe400078ec0ff */
[----:B------:R-:W-:Y:S02]  /*2bc0*/  VOTE.ANY R5, PT, P3 ;  /* 0x0000000000057806 */ /* 0x000fe400018e0100 */
[----:B------:R-:W-:Y:S02]  /*2bd0*/  LOP3.LUT R4, R13, R4, RZ, 0xc0, !PT ;  /* 0x000000040d047212 */ /* 0x000fe400078ec0ff */
[----:B------:R-:W-:Y:S02]  /*2be0*/  LOP3.LUT P0, RZ, R9, 0x80, RZ, 0xc0, !PT ;  /* 0x0000008009ff7812 */ /* 0x000fe4000780c0ff */
[----:B------:R-:W-:Y:S02]  /*2bf0*/  VOTE.ANY R13, PT, P4 ;  /* 0x00000000000d7806 */ /* 0x000fe400020e0100 */
[----:B------:R-:W-:-:S02]  /*2c00*/  @!P3 LOP3.LUT R5, RZ, R5, RZ, 0x33, !PT ;  /* 0x00000005ff05b212 */ /* 0x000fc400078e33ff */
[----:B------:R-:W-:Y:S02]  /*2c10*/  @!P4 LOP3.LUT R13, RZ, R13, RZ, 0x33, !PT ;  /* 0x0000000dff0dc212 */ /* 0x000fe400078e33ff */
[----:B------:R-:W-:Y:S02]  /*2c20*/  LOP3.LUT R4, R5, R4, RZ, 0xc0, !PT ;  /* 0x0000000405047212 */ /* 0x000fe400078ec0ff */
[----:B------:R-:W-:Y:S02]  /*2c30*/  VOTE.ANY R5, PT, P5 ;  /* 0x0000000000057806 */ /* 0x000fe400028e0100 */
[----:B------:R-:W-:Y:S02]  /*2c40*/  LOP3.LUT R4, R13, R4, RZ, 0xc0, !PT ;  /* 0x000000040d047212 */ /* 0x000fe400078ec0ff */
[----:B------:R-:W-:Y:S02]  /*2c50*/  VOTE.ANY R13, PT, P6 ;  /* 0x00000000000d7806 */ /* 0x000fe400030e0100 */
[----:B------:R-:W-:-:S02]  /*2c60*/  @!P5 LOP3.LUT R5, RZ, R5, RZ, 0x33, !PT ;  /* 0x00000005ff05d212 */ /* 0x000fc400078e33ff */
[----:B------:R-:W-:Y:S02]  /*2c70*/  VOTE.ANY R17, PT, P0 ;  /* 0x0000000000117806 */ /* 0x000fe400000e0100 */
[----:B------:R-:W-:Y:S02]  /*2c80*/  @!P6 LOP3.LUT R13, RZ, R13, RZ, 0x33, !PT ;  /* 0x0000000dff0de212 */ /* 0x000fe400078e33ff */
[----:B------:R-:W-:Y:S02]  /*2c90*/  LOP3.LUT R4, R5, R4, RZ, 0xc0, !PT ;  /* 0x0000000405047212 */ /* 0x000fe400078ec0ff */
[----:B------:R-:W-:Y:S02]  /*2ca0*/  @!P0 LOP3.LUT R17, RZ, R17, RZ, 0x33, !PT ;  /* 0x00000011ff118212 */ /* 0x000fe400078e33ff */
[----:B------:R-:W-:-:S04]  /*2cb0*/  LOP3.LUT R4, R13, R4, RZ, 0xc0, !PT ;  /* 0x000000040d047212 */ /* 0x000fc800078ec0ff */
[----:B------:R-:W-:Y:S02]  /*2cc0*/  LOP3.LUT R4, R17, R4, RZ, 0xc0, !PT ;  /* 0x0000000411047212 */ /* 0x000fe400078ec0ff */
[----:B------:R-:W-:Y:S02]  /*2cd0*/  SHF.R.U32.HI R17, RZ, UR6, R0 ;  /* 0x00000006ff117c19 */ /* 0x000fe40008011600 */
[----:B------:R-:W1:Y:S01]  /*2ce0*/  FLO.U32 R5, R4 ;  /* 0x0000000400057300 */ /* 0x000e6200000e0000 */
[----:B------:R-:W-:Y:S02]  /*2cf0*/  LOP3.LUT R13, R23, R4, RZ, 0xc0, !PT ;  /* 0x00000004170d7212 */ /* 0x000fe400078ec0ff */
[----:B------:R-:W-:-:S05]  /*2d00*/  LOP3.LUT R17, R17, UR5, RZ, 0x30, !PT ;  /* 0x0000000511117c12 */ /* 0x000fca000f8e30ff */
[----:B------:R-:W4:Y:S01]  /*2d10*/  POPC R13, R13 ;  /* 0x0000000d000d7309 */ /* 0x000f220000000000 */
[----:B-1----:R-:W-:-:S13]  /*2d20*/  ISETP.NE.AND P0, PT, R46, R5, PT ;  /* 0x000000052e00720c */ /* 0x002fda0003f05270 */
[----:B--234-:R-:W-:Y:S05]  /*2d30*/  @P0 BRA `(.L_x_32) ;  /* 0x0000000000080947 */ /* 0x01cfea0003800000 */
[----:B------:R-:W-:-:S06]  /*2d40*/  IMAD R12, R9, 0x4, R22 ;  /* 0x00000004090c7824 */ /* 0x000fcc00078e0216 */
[----:B------:R1:W2:Y:S02]  /*2d50*/  ATOMS.ADD R12, [R12], R13 ;  /* 0x0000000d0c0c738c */ /* 0x0002a40000000000 */
.L_x_32:
[----:B------:R-:W-:Y:S05]  /*2d60*/  BSYNC.RECONVERGENT B0 ;  /* 0x0000000000007941 */ /* 0x000fea0003800200 */
.L_x_31:
[----:B------:R-:W-:Y:S01]  /*2d70*/  R2P PR, R17, 0x7f ;  /* 0x0000007f11007804 */ /* 0x000fe20000000000 */
[----:B--2---:R2:W3:Y:S01]  /*2d80*/  SHFL.IDX PT, R12, R12, R5, 0x1f ;  /* 0x00001f050c0c7589 */ /* 0x0044e200000e0000 */
[----:B------:R-:W-:Y:S11]  /*2d90*/  BSSY.RECONVERGENT B0, `(.L_x_33) ;  /* 0x0000023000007945 */ /* 0x000ff60003800200 */
[----:B------:R-:W-:-:S02]  /*2da0*/  VOTE.ANY R0, PT, P0 ;  /* 0x0000000000007806 */ /* 0x000fc400000e0100 */
[----:B------:R-:W-:Y:S02]  /*2db0*/  VOTE.ANY R9, PT, P1 ;  /* 0x0000000000097806 */ /* 0x000fe400008e0100 */
[----:B------:R-:W-:Y:S02]  /*2dc0*/  @!P0 LOP3.LUT R0, RZ, R0, RZ, 0x33, !PT ;  /* 0x00000000ff008212 */ /* 0x000fe400078e33ff */
[----:B------:R-:W-:Y:S02]  /*2dd0*/  VOTE.ANY R15, PT, P2 ;  /* 0x00000000000f7806 */ /* 0x000fe400010e0100 */
[----:B------:R-:W-:Y:S02]  /*2de0*/  @!P1 LOP3.LUT R9, RZ, R9, RZ, 0x33, !PT ;  /* 0x00000009ff099212 */ /* 0x000fe400078e33ff */
[----:B------:R-:W-:Y:S02]  /*2df0*/  @!P2 LOP3.LUT R15, RZ, R15, RZ, 0x33, !PT ;  /* 0x0000000fff0fa212 */ /* 0x000fe400078e33ff */
[----:B------:R-:W-:-:S02]  /*2e00*/  LOP3.LUT R0, R9, R0, RZ, 0xc0, !PT ;  /* 0x0000000009007212 */ /* 0x000fc400078ec0ff */
[----:B------:R-:W-:Y:S02]  /*2e10*/  VOTE.ANY R9, PT, P3 ;  /* 0x0000000000097806 */ /* 0x000fe400018e0100 */
[----:B------:R-:W-:Y:S02]  /*2e20*/  LOP3.LUT R0, R15, R0, RZ, 0xc0, !PT ;  /* 0x000000000f007212 */ /* 0x000fe400078ec0ff */
[----:B------:R-:W-:Y:S02]  /*2e30*/  LOP3.LUT P0, RZ, R17, 0x80, RZ, 0xc0, !PT ;  /* 0x0000008011ff7812 */ /* 0x000fe4000780c0ff */
[----:B------:R-:W-:Y:S02]  /*2e40*/  VOTE.ANY R15, PT, P4 ;  /* 0x00000000000f7806 */ /* 0x000fe400020e0100 */
[----:B------:R-:W-:Y:S02]  /*2e50*/  @!P3 LOP3.LUT R9, RZ, R9, RZ, 0x33, !PT ;  /* 0x00000009ff09b212 */ /* 0x000fe400078e33ff */
[----:B------:R-:W-:-:S02]  /*2e60*/  @!P4 LOP3.LUT R15, RZ, R15, RZ, 0x33, !PT ;  /* 0x0000000fff0fc212 */ /* 0x000fc400078e33ff */
[----:B------:R-:W-:Y:S02]  /*2e70*/  LOP3.LUT R0, R9, R0, RZ, 0xc0, !PT ;  /* 0x0000000009007212 */ /* 0x000fe400078ec0ff */
[----:B------:R-:W-:Y:S02]  /*2e80*/  VOTE.ANY R9, PT, P5 ;  /* 0x0000000000097806 */ /* 0x000fe400028e0100 */
[----:B------:R-:W-:Y:S02]  /*2e90*/  LOP3.LUT R0, R15, R0, RZ, 0xc0, !PT ;  /* 0x000000000f007212 */ /* 0x000fe400078ec0ff */
[----:B------:R-:W-:Y:S02]  /*2ea0*/  VOTE.ANY R15, PT, P6 ;  /* 0x00000000000f7806 */ /* 0x000fe400030e0100 */
[----:B------:R-:W-:Y:S02]  /*2eb0*/  @!P5 LOP3.LUT R9, RZ, R9, RZ, 0x33, !PT ;  /* 0x00000009ff09d212 */ /* 0x000fe400078e33ff */
[----:B------:R-:W-:-:S02]  /*2ec0*/  VOTE.ANY R19, PT, P0 ;  /* 0x0000000000137806 */ /* 0x000fc400000e0100 */
[----:B------:R-:W-:Y:S02]  /*2ed0*/  @!P6 LOP3.LUT R15, RZ, R15, RZ, 0x33, !PT ;  /* 0x0000000fff0fe212 */ /* 0x000fe400078e33ff */
[----:B------:R-:W-:Y:S02]  /*2ee0*/  LOP3.LUT R0, R9, R0, RZ, 0xc0, !PT ;  /* 0x0000000009007212 */ /* 0x000fe400078ec0ff */
[----:B------:R-:W-:Y:S02]  /*2ef0*/  @!P0 LOP3.LUT R19, RZ, R19, RZ, 0x33, !PT ;  /* 0x00000013ff138212 */ /* 0x000fe400078e33ff */
[----:B------:R-:W-:Y:S02]  /*2f00*/  LOP3.LUT R0, R15, R0, RZ, 0xc0, !PT ;  /* 0x000000000f007212 */ /* 0x000fe400078ec0ff */
[----:B------:R-:W-:Y:S02]  /*2f10*/  SHF.R.U32.HI R15, RZ, UR6, R41 ;  /* 0x00000006ff0f7c19 */ /* 0x000fe40008011629 */
[----:B------:R-:W-:Y:S01]  /*2f20*/  LOP3.LUT R4, R19, R0, RZ, 0xc0, !PT ;  /* 0x0000000013047212 */ /* 0x000fe200078ec0ff */
[----:B------:R-:W-:Y:S01]  /*2f30*/  IMAD.MOV.U32 R0, RZ, RZ, RZ ;  /* 0x000000ffff007224 */ /* 0x000fe200078e00ff */
[----:B------:R-:W-:-:S02]  /*2f40*/  LOP3.LUT R15, R15, UR5, RZ, 0x30, !PT ;  /* 0x000000050f0f7c12 */ /* 0x000fc4000f8e30ff */
[----:B------:R-:W4:Y:S01]  /*2f50*/  FLO.U32 R51, R4 ;  /* 0x0000000400337300 */ /* 0x000f2200000e0000 */
[----:B------:R-:W-:-:S07]  /*2f60*/  LOP3.LUT R10, R23, R4, RZ, 0xc0, !PT ;  /* 0x00000004170a7212 */ /* 0x000fce00078ec0ff */
[----:B------:R-:W0:Y:S01]  /*2f70*/  POPC R10, R10 ;  /* 0x0000000a000a7309 */ /* 0x000e220000000000 */
[----:B----4-:R-:W-:-:S13]  /*2f80*/  ISETP.NE.AND P0, PT, R46, R51, PT ;  /* 0x000000332e00720c */ /* 0x010fda0003f05270 */
[----:B0-23--:R-:W-:Y:S05]  /*2f90*/  @P0 BRA `(.L_x_34) ;  /* 0x0000000000080947 */ /* 0x00dfea0003800000 */
[----:B------:R-:W-:-:S05]  /*2fa0*/  IMAD R17, R17, 0x4, R22 ;  /* 0x0000000411117824 */ /* 0x000fca00078e0216 */
[----:B------:R0:W2:Y:S02]  /*2fb0*/  ATOMS.ADD R0, [R17], R10 ;  /* 0x0000000a1100738c */ /* 0x0000a40000000000 */
.L_x_34:
[----:B------:R-:W-:Y:S05]  /*2fc0*/  BSYNC.RECONVERGENT B0 ;  /* 0x0000000000007941 */ /* 0x000fea0003800200 */
.L_x_33:
        /* <DEDUP_REMOVED lines=21> */
[----:B0-----:R-:W-:-:S02]  /*3120*/  VOTE.ANY R17, PT, P0 ;  /* 0x0000000000117806 */ /* 0x001fc400000e0100 */
[----:B------:R-:W-:Y:S02]  /*3130*/  @!P6 LOP3.LUT R9, RZ, R9, RZ, 0x33, !PT ;  /* 0x00000009ff09e212 */ /* 0x000fe400078e33ff */
[----:B------:R-:W-:Y:S02]  /*3140*/  LOP3.LUT R4, R5, R4, RZ, 0xc0, !PT ;  /* 0x0000000405047212 */ /* 0x000fe400078ec0ff */
[----:B------:R-:W-:Y:S02]  /*3150*/  @!P0 LOP3.LUT R17, RZ, R17, RZ, 0x33, !PT ;  /* 0x00000011ff118212 */ /* 0x000fe400078e33ff */
[----:B------:R-:W-:-:S04]  /*3160*/  LOP3.LUT R4, R9, R4, RZ, 0xc0, !PT ;  /* 0x0000000409047212 */ /* 0x000fc800078ec0ff */
[----:B------:R-:W-:Y:S01]  /*3170*/  LOP3.LUT R6, R17, R4, RZ, 0xc0, !PT ;  /* 0x0000000411067212 */ /* 0x000fe200078ec0ff */
[----:B------:R-:W-:Y:S01]  /*3180*/  IMAD.MOV.U32 R4, RZ, RZ, RZ ;  /* 0x000000ffff047224 */ /* 0x000fe200078e00ff */
[----:B------:R-:W-:Y:S02]  /*3190*/  SHF.R.U32.HI R17, RZ, UR6, R40 ;  /* 0x00000006ff117c19 */ /* 0x000fe40008011628 */
[----:B------:R-:W0:Y:S01]  /*31a0*/  FLO.U32 R45, R6 ;  /* 0x00000006002d7300 */ /* 0x000e2200000e0000 */
[----:B------:R-:W-:Y:S02]  /*31b0*/  LOP3.LUT R9, R23, R6, RZ, 0xc0, !PT ;  /* 0x0000000617097212 */ /* 0x000fe400078ec0ff */
[----:B------:R-:W-:-:S05]  /*31c0*/  LOP3.LUT R17, R17, UR5, RZ, 0x30, !PT ;  /* 0x0000000511117c12 */ /* 0x000fca000f8e30ff */
[----:B------:R-:W4:Y:S01]  /*31d0*/  POPC R9, R9 ;  /* 0x0000000900097309 */ /* 0x000f220000000000 */
[----:B0-----:R-:W-:-:S13]  /*31e0*/  ISETP.NE.AND P0, PT, R46, R45, PT ;  /* 0x0000002d2e00720c */ /* 0x001fda0003f05270 */
[----:B--234-:R-:W-:Y:S05]  /*31f0*/  @P0 BRA `(.L_x_36) ;  /* 0x0000000000080947 */ /* 0x01cfea0003800000 */
[----:B------:R-:W-:-:S06]  /*3200*/  IMAD R4, R15, 0x4, R22 ;  /* 0x000000040f047824 */ /* 0x000fcc00078e0216 */
[----:B------:R0:W2:Y:S02]  /*3210*/  ATOMS.ADD R4, [R4], R9 ;  /* 0x000000090404738c */ /* 0x0000a40000000000 */
.L_x_36:
[----:B------:R-:W-:Y:S05]  /*3220*/  BSYNC.RECONVERGENT B0 ;  /* 0x0000000000007941 */ /* 0x000fea0003800200 */
.L_x_35:
[----:B------:R-:W-:Y:S01]  /*3230*/  R2P PR, R17, 0x7f ;  /* 0x0000007f11007804 */ /* 0x000fe20000000000 */
[----:B--2---:R2:W3:Y:S01]  /*3240*/  SHFL.IDX PT, R45, R4, R45, 0x1f ;  /* 0x00001f2d042d7589 */ /* 0x0044e200000e0000 */
[----:B------:R-:W-:Y:S01]  /*3250*/  BSSY.RECONVERGENT B0, `(.L_x_37) ;  /* 0x0000023000007945 */ /* 0x000fe20003800200 */
[----:B------:R-:W-:-:S10]  /*3260*/  IMAD.MOV.U32 R6, RZ, RZ, RZ ;  /* 0x000000ffff067224 */ /* 0x000fd400078e00ff */
[----:B------:R-:W-:Y:S02]  /*3270*/  VOTE.ANY R0, PT, P0 ;  /* 0x0000000000007806 */ /* 0x000fe400000e0100 */
[----:B------:R-:W-:Y:S02]  /*3280*/  VOTE.ANY R5, PT, P1 ;  /* 0x0000000000057806 */ /* 0x000fe400008e0100 */
        /* <DEDUP_REMOVED lines=20> */
[----:B------:R-:W-:Y:S02]  /*33d0*/  LOP3.LUT R0, R15, R0, RZ, 0xc0, !PT ;  /* 0x000000000f007212 */ /* 0x000fe400078ec0ff */
[----:B------:R-:W-:-:S02]  /*33e0*/  SHF.R.U32.HI R15, RZ, UR6, R39 ;  /* 0x00000006ff0f7c19 */ /* 0x000fc40008011627 */
[----:B------:R-:W-:Y:S02]  /*33f0*/  LOP3.LUT R0, R19, R0, RZ, 0xc0, !PT ;  /* 0x0000000013007212 */ /* 0x000fe400078ec0ff */
[----:B------:R-:W-:Y:S02]  /*3400*/  LOP3.LUT R15, R15, UR5, RZ, 0x30, !PT ;  /* 0x000000050f0f7c12 */ /* 0x000fe4000f8e30ff */
[----:B------:R-:W4:Y:S01]  /*3410*/  FLO.U32 R19, R0 ;  /* 0x0000000000137300 */ /* 0x000f2200000e0000 */
[----:B------:R-:W-:-:S07]  /*3420*/  LOP3.LUT R5, R23, R0, RZ, 0xc0, !PT ;  /* 0x0000000017057212 */ /* 0x000fce00078ec0ff */
[----:B------:R-:W0:Y:S01]  /*3430*/  POPC R5, R5 ;  /* 0x0000000500057309 */ /* 0x000e220000000000 */
[----:B----4-:R-:W-:-:S13]  /*3440*/  ISETP.NE.AND P0, PT, R46, R19, PT ;  /* 0x000000132e00720c */ /* 0x010fda0003f05270 */
[----:B0-23--:R-:W-:Y:S05]  /*3450*/  @P0 BRA `(.L_x_38) ;  /* 0x0000000000080947 */ /* 0x00dfea0003800000 */
[----:B------:R-:W-:-:S06]  /*3460*/  IMAD R6, R17, 0x4, R22 ;  /* 0x0000000411067824 */ /* 0x000fcc00078e0216 */
[----:B------:R0:W2:Y:S02]  /*3470*/  ATOMS.ADD R6, [R6], R5 ;  /* 0x000000050606738c */ /* 0x0000a40000000000 */
.L_x_38:
[----:B------:R-:W-:Y:S05]  /*3480*/  BSYNC.RECONVERGENT B0 ;  /* 0x0000000000007941 */ /* 0x000fea0003800200 */
.L_x_37:
        /* <DEDUP_REMOVED lines=37> */
.L_x_40:
[----:B------:R-:W-:Y:S05]  /*36e0*/  BSYNC.RECONVERGENT B0 ;  /* 0x0000000000007941 */ /* 0x000fea0003800200 */
.L_x_39:
[----:B------:R-:W-:Y:S01]  /*36f0*/  R2P PR, R17, 0x7f ;  /* 0x0000007f11007804 */ /* 0x000fe20000000000 */
[----:B--2---:R2:W3:Y:S01]  /*3700*/  SHFL.IDX PT, R47, R0, R47, 0x1f ;  /* 0x00001f2f002f7589 */ /* 0x0044e200000e0000 */
[----:B------:R-:W-:Y:S11]  /*3710*/  BSSY.RECONVERGENT B0, `(.L_x_41) ;  /* 0x0000021000007945 */ /* 0x000ff60003800200 */
[----:B0-----:R-:W-:-:S02]  /*3720*/  VOTE.ANY R15, PT, P0 ;  /* 0x00000000000f7806 */ /* 0x001fc400000e0100 */
        /* <DEDUP_REMOVED lines=19> */
[----:B------:R-:W-:Y:S01]  /*3860*/  LOP3.LUT R15, R16, R15, RZ, 0xc0, !PT ;  /* 0x0000000f100f7212 */ /* 0x000fe200078ec0ff */
[----:B------:R-:W-:Y:S01]  /*3870*/  IMAD.MOV.U32 R16, RZ, RZ, RZ ;  /* 0x000000ffff107224 */ /* 0x000fe200078e00ff */
[----:B------:R-:W-:Y:S02]  /*3880*/  @!P0 LOP3.LUT R20, RZ, R20, RZ, 0x33, !PT ;  /* 0x00000014ff148212 */ /* 0x000fe400078e33ff */
[----:B------:R-:W-:-:S04]  /*3890*/  LOP3.LUT R15, R18, R15, RZ, 0xc0, !PT ;  /* 0x0000000f120f7212 */ /* 0x000fc800078ec0ff */
[----:B------:R-:W-:-:S04]  /*38a0*/  LOP3.LUT R20, R20, R15, RZ, 0xc0, !PT ;  /* 0x0000000f14147212 */ /* 0x000fc800078ec0ff */
[----:B------:R-:W0:Y:S01]  /*38b0*/  FLO.U32 R49, R20 ;  /* 0x0000001400317300 */ /* 0x000e2200000e0000 */
[----:B------:R-:W-:-:S07]  /*38c0*/  LOP3.LUT R50, R23, R20, RZ, 0xc0, !PT ;  /* 0x0000001417327212 */ /* 0x000fce00078ec0ff */
[----:B------:R-:W4:Y:S01]  /*38d0*/  POPC R50, R50 ;  /* 0x0000003200327309 */ /* 0x000f220000000000 */
[----:B0-----:R-:W-:-:S13]  /*38e0*/  ISETP.NE.AND P0, PT, R46, R49, PT ;  /* 0x000000312e00720c */ /* 0x001fda0003f05270 */
[----:B--234-:R-:W-:Y:S05]  /*38f0*/  @P0 BRA `(.L_x_42) ;  /* 0x0000000000080947 */ /* 0x01cfea0003800000 */
[----:B------:R-:W-:-:S05]  /*3900*/  IMAD R17, R17, 0x4, R22 ;  /* 0x0000000411117824 */ /* 0x000fca00078e0216 */
[----:B------:R0:W2:Y:S02]  /*3910*/  ATOMS.ADD R16, [R17], R50 ;  /* 0x000000321110738c */ /* 0x0000a40000000000 */
.L_x_42:
[----:B------:R-:W-:Y:S05]  /*3920*/  BSYNC.RECONVERGENT B0 ;  /* 0x0000000000007941 */ /* 0x000fea0003800200 */
.L_x_41:
[----:B------:R-:W-:Y:S01]  /*3930*/  R2P PR, R11, 0x7f ;  /* 0x0000007f0b007804 */ /* 0x000fe20000000000 */
[----:B--2---:R2:W3:Y:S01]  /*3940*/  SHFL.IDX PT, R49, R16, R49, 0x1f ;  /* 0x00001f3110317589 */ /* 0x0044e200000e0000 */
[----:B------:R-:W-:Y:S01]  /*3950*/  BSSY.RECONVERGENT B0, `(.L_x_43) ;  /* 0x0000021000007945 */ /* 0x000fe20003800200 */
[----:B------:R-:W-:-:S10]  /*3960*/  IMAD.MOV.U32 R20, RZ, RZ, RZ ;  /* 0x000000ffff147224 */ /* 0x000fd400078e00ff */
[----:B------:R-:W-:Y:S02]  /*3970*/  VOTE.ANY R0, PT, P0 ;  /* 0x0000000000007806 */ /* 0x000fe400000e0100 */
[----:B------:R-:W-:Y:S02]  /*3980*/  VOTE.ANY R15, PT, P1 ;  /* 0x00000000000f7806 */ /* 0x000fe400008e0100 */
[----:B------:R-:W-:Y:S02]  /*3990*/  @!P0 LOP3.LUT R0, RZ, R0, RZ, 0x33, !PT ;  /* 0x00000000ff008212 */ /* 0x000fe400078e33ff */
[----:B0-----:R-:W-:Y:S02]  /*39a0*/  VOTE.ANY R17, PT, P2 ;  /* 0x0000000000117806 */ /* 0x001fe400010e0100 */
        /* <DEDUP_REMOVED lines=25> */
[----:B------:R-:W-:-:S06]  /*3b40*/  IMAD R20, R11, 0x4, R22 ;  /* 0x000000040b147824 */ /* 0x000fcc00078e0216 */
[----:B------:R0:W2:Y:S02]  /*3b50*/  ATOMS.ADD R20, [R20], R21 ;  /* 0x000000151414738c */ /* 0x0000a40000000000 */
.L_x_44:
[----:B------:R-:W-:Y:S05]  /*3b60*/  BSYNC.RECONVERGENT B0 ;  /* 0x0000000000007941 */ /* 0x000fea0003800200 */
.L_x_43:
[----:B------:R-:W-:Y:S01]  /*3b70*/  R2P PR, R7, 0x7f ;  /* 0x0000007f07007804 */ /* 0x000fe20000000000 */
[----:B--2---:R2:W3:Y:S01]  /*3b80*/  SHFL.IDX PT, R20, R20, R15, 0x1f ;  /* 0x00001f0f14147589 */ /* 0x0044e200000e0000 */
[----:B------:R-:W-:Y:S01]  /*3b90*/  BSSY.RECONVERGENT B0, `(.L_x_45) ;  /* 0x0000023000007945 */ /* 0x000fe20003800200 */
[----:B------:R-:W-:-:S10]  /*3ba0*/  IMAD.MOV.U32 R16, RZ, RZ, RZ ;  /* 0x000000ffff107224 */ /* 0x000fd400078e00ff */
[----:B------:R-:W-:Y:S02]  /*3bb0*/  VOTE.ANY R0, PT, P0 ;  /* 0x0000000000007806 */ /* 0x000fe400000e0100 */
[----:B------:R-:W-:Y:S02]  /*3bc0*/  VOTE.ANY R11, PT, P1 ;  /* 0x00000000000b7806 */ /* 0x000fe400008e0100 */
[----:B------:R-:W-:Y:S02]  /*3bd0*/  @!P0 LOP3.LUT R0, RZ, R0, RZ, 0x33, !PT ;  /* 0x00000000ff008212 */ /* 0x000fe400078e33ff */
[----:B------:R-:W-:Y:S02]  /*3be0*/  @!P1 LOP3.LUT R11, RZ, R11, RZ, 0x33, !PT ;  /* 0x0000000bff0b9212 */ /* 0x000fe400078e33ff */
[----:B------:R-:W-:Y:S02]  /*3bf0*/  VOTE.ANY R17, PT, P2 ;  /* 0x0000000000117806 */ /* 0x000fe400010e0100 */
[----:B------:R-:W-:-:S02]  /*3c00*/  LOP3.LUT R0, R11, R0, RZ, 0xc0, !PT ;  /* 0x000000000b007212 */ /* 0x000fc400078ec0ff */
[----:B------:R-:W-:Y:S02]  /*3c10*/  VOTE.ANY R11, PT, P3 ;  /* 0x00000000000b7806 */ /* 0x000fe400018e0100 */
[----:B------:R-:W-:Y:S02]  /*3c20*/  @!P2 LOP3.LUT R17, RZ, R17, RZ, 0x33, !PT ;  /* 0x00000011ff11a212 */ /* 0x000fe400078e33ff */
[----:B------:R-:W-:Y:S02]  /*3c30*/  @!P3 LOP3.LUT R11, RZ, R11, RZ, 0x33, !PT ;  /* 0x0000000bff0bb212 */ /* 0x000fe400078e33ff */
[----:B------:R-:W-:Y:S02]  /*3c40*/  LOP3.LUT R0, R17, R0, RZ, 0xc0, !PT ;  /* 0x0000000011007212 */ /* 0x000fe400078ec0ff */
[----:B------:R-:W-:Y:S02]  /*3c50*/  LOP3.LUT P0, RZ, R7, 0x80, RZ, 0xc0, !PT ;  /* 0x0000008007ff7812 */ /* 0x000fe4000780c0ff */
[----:B------:R-:W-:-:S02]  /*3c60*/  VOTE.ANY R17, PT, P4 ;  /* 0x0000000000117806 */ /* 0x000fc400020e0100 */
[----:B------:R-:W-:Y:S02]  /*3c70*/  LOP3.LUT R0, R11, R0, RZ, 0xc0, !PT ;  /* 0x000000000b007212 */ /* 0x000fe400078ec0ff */
[----:B------:R-:W-:Y:S02]  /*3c80*/  VOTE.ANY R11, PT, P5 ;  /* 0x00000000000b7806 */ /* 0x000fe400028e0100 */
[----:B------:R-:W-:Y:S02]  /*3c90*/  @!P4 LOP3.LUT R17, RZ, R17, RZ, 0x33, !PT ;  /* 0x00000011ff11c212 */ /* 0x000fe400078e33ff */
[----:B------:R-:W-:Y:S02]  /*3ca0*/  @!P5 LOP3.LUT R11, RZ, R11, RZ, 0x33, !PT ;  /* 0x0000000bff0bd212 */ /* 0x000fe400078e33ff */
[----:B------:R-:W-:Y:S02]  /*3cb0*/  LOP3.LUT R0, R17, R0, RZ, 0xc0, !PT ;  /* 0x0000000011007212 */ /* 0x000fe400078ec0ff */
[----:B------:R-:W-:-:S02]  /*3cc0*/  VOTE.ANY R17, PT, P6 ;  /* 0x0000000000117806 */ /* 0x000fc400030e0100 */
[----:B------:R-:W-:Y:S02]  /*3cd0*/  LOP3.LUT R0, R11, R0, RZ, 0xc0, !PT ;  /* 0x000000000b007212 */ /* 0x000fe400078ec0ff */
[----:B------:R-:W-:Y:S02]  /*3ce0*/  VOTE.ANY R11, PT, P0 ;  /* 0x00000000000b7806 */ /* 0x000fe400000e0100 */
[----:B------:R-:W-:Y:S02]  /*3cf0*/  @!P6 LOP3.LUT R17, RZ, R17, RZ, 0x33, !PT ;  /* 0x00000011ff11e212 */ /* 0x000fe400078e33ff */
[----:B------:R-:W-:Y:S02]  /*3d00*/  @!P0 LOP3.LUT R11, RZ, R11, RZ, 0x33, !PT ;  /* 0x0000000bff0b8212 */ /* 0x000fe400078e33ff */
[----:B------:R-:W-:-:S04]  /*3d10*/  LOP3.LUT R0, R17, R0, RZ, 0xc0, !PT ;  /* 0x0000000011007212 */ /* 0x000fc800078ec0ff */
[----:B------:R-:W-:Y:S02]  /*3d20*/  LOP3.LUT R48, R11, R0, RZ, 0xc0, !PT ;  /* 0x000000000b307212 */ /* 0x000fe400078ec0ff */
[----:B------:R-:W-:Y:S02]  /*3d30*/  SHF.R.U32.HI R0, RZ, UR6, R36 ;  /* 0x00000006ff007c19 */ /* 0x000fe40008011624 */
[----:B------:R-:W4:Y:S01]  /*3d40*/  FLO.U32 R18, R48 ;  /* 0x0000003000127300 */ /* 0x000f2200000e0000 */
[----:B------:R-:W-:Y:S02]  /*3d50*/  LOP3.LUT R19, R23, R48, RZ, 0xc0, !PT ;  /* 0x0000003017137212 */ /* 0x000fe400078ec0ff */
[----:B------:R-:W-:-:S05]  /*3d60*/  LOP3.LUT R0, R0, UR5, RZ, 0x30, !PT ;  /* 0x0000000500007c12 */ /* 0x000fca000f8e30ff */
[----:B------:R-:W0:Y:S01]  /*3d70*/  POPC R19, R19 ;  /* 0x0000001300137309 */ /* 0x000e220000000000 */
[----:B----4-:R-:W-:-:S13]  /*3d80*/  ISETP.NE.AND P0, PT, R46, R18, PT ;  /* 0x000000122e00720c */ /* 0x010fda0003f05270 */
[----:B0-23--:R-:W-:Y:S05]  /*3d90*/  @P0 BRA `(.L_x_46) ;  /* 0x0000000000080947 */ /* 0x00dfea0003800000 */
[----:B------:R-:W-:-:S06]  /*3da0*/  IMAD R16, R7, 0x4, R22 ;  /* 0x0000000407107824 */ /* 0x000fcc00078e0216 */
[----:B------:R0:W2:Y:S02]  /*3db0*/  ATOMS.ADD R16, [R16], R19 ;  /* 0x000000131010738c */ /* 0x0000a40000000000 */
.L_x_46:
[----:B------:R-:W-:Y:S05]  /*3dc0*/  BSYNC.RECONVERGENT B0 ;  /* 0x0000000000007941 */ /* 0x000fea0003800200 */
.L_x_45:
[----:B------:R-:W-:Y:S01]  /*3dd0*/  R2P PR, R0, 0x7f ;  /* 0x0000007f00007804 */ /* 0x000fe20000000000 */
[----:B--2---:R2:W3:Y:S01]  /*3de0*/  SHFL.IDX PT, R18, R16, R18, 0x1f ;  /* 0x00001f1210127589 */ /* 0x0044e200000e0000 */
[----:B------:R-:W-:Y:S01]  /*3df0*/  SHF.R.U32.HI R11, RZ, UR6, R35 ;  /* 0x00000006ff0b7c19 */ /* 0x000fe20008011623 */
[----:B------:R-:W-:Y:S01]  /*3e00*/  BSSY.RECONVERGENT B0, `(.L_x_47) ;  /* 0x0000022000007945 */ /* 0x000fe20003800200 */
[----:B------:R-:W-:Y:S02]  /*3e10*/  IMAD.MOV.U32 R15, RZ, RZ, RZ ;  /* 0x000000ffff0f7224 */ /* 0x000fe400078e00ff */
[----:B------:R-:W-:-:S07]  /*3e20*/  LOP3.LUT R11, R11, UR5, RZ, 0x30, !PT ;  /* 0x000000050b0b7c12 */ /* 0x000fce000f8e30ff */
[----:B------:R-:W-:Y:S02]  /*3e30*/  VOTE.ANY R7, PT, P0 ;  /* 0x0000000000077806 */ /* 0x000fe400000e0100 */
[----:B------:R-:W-:Y:S02]  /*3e40*/  VOTE.ANY R48, PT, P1 ;  /* 0x0000000000307806 */ /* 0x000fe400008e0100 */
[----:B------:R-:W-:Y:S02]  /*3e50*/  @!P0 LOP3.LUT R7, RZ, R7, RZ, 0x33, !PT ;  /* 0x00000007ff078212 */ /* 0x000fe400078e33ff */
[----:B------:R-:W-:Y:S02]  /*3e60*/  @!P1 LOP3.LUT R48, RZ, R48, RZ, 0x33, !PT ;  /* 0x00000030ff309212 */ /* 0x000fe400078e33ff */
[----:B------:R-:W-:Y:S02]  /*3e70*/  LOP3.LUT P0, RZ, R0, 0x80, RZ, 0xc0, !PT ;  /* 0x0000008000ff7812 */ /* 0x000fe4000780c0ff */
[----:B------:R-:W-:-:S02]  /*3e80*/  LOP3.LUT R7, R48, R7, RZ, 0xc0, !PT ;  /* 0x0000000730077212 */ /* 0x000fc400078ec0ff */
[----:B------:R-:W-:-:S04]  /*3e90*/  VOTE.ANY R48, PT, P2 ;  /* 0x0000000000307806 */ /* 0x000fc800010e0100 */
[----:B------:R-:W-:-:S04]  /*3ea0*/  @!P2 LOP3.LUT R48, RZ, R48, RZ, 0x33, !PT ;  /* 0x00000030ff30a212 */ /* 0x000fc800078e33ff */
[----:B------:R-:W-:Y:S02]  /*3eb0*/  LOP3.LUT R7, R48, R7, RZ, 0xc0, !PT ;  /* 0x0000000730077212 */ /* 0x000fe400078ec0ff */
        /* <DEDUP_REMOVED lines=14> */
[----:B------:R-:W-:-:S04]  /*3fa0*/  LOP3.LUT R48, R48, R7, RZ, 0xc0, !PT ;  /* 0x0000000730307212 */ /* 0x000fc800078ec0ff */
[----:B------:R-:W4:Y:S01]  /*3fb0*/  FLO.U32 R52, R48 ;  /* 0x0000003000347300 */ /* 0x000f2200000e0000 */
[----:B------:R-:W-:-:S07]  /*3fc0*/  LOP3.LUT R17, R23, R48, RZ, 0xc0, !PT ;  /* 0x0000003017117212 */ /* 0x000fce00078ec0ff */
[----:B------:R-:W0:Y:S01]  /*3fd0*/  POPC R17, R17 ;  /* 0x0000001100117309 */ /* 0x000e220000000000 */
[----:B----4-:R-:W-:-:S13]  /*3fe0*/  ISETP.NE.AND P0, PT, R46, R52, PT ;  /* 0x000000342e00720c */ /* 0x010fda0003f05270 */
[----:B0-23--:R-:W-:Y:S05]  /*3ff0*/  @P0 BRA `(.L_x_48) ;  /* 0x0000000000080947 */ /* 0x00dfea0003800000 */
[----:B------:R-:W-:-:S05]  /*4000*/  IMAD R0, R0, 0x4, R22 ;  /* 0x0000000400007824 */ /* 0x000fca00078e0216 */
[----:B------:R0:W2:Y:S02]  /*4010*/  ATOMS.ADD R15, [R0], R17 ;  /* 0x00000011000f738c */ /* 0x0000a40000000000 */
.L_x_48:
[----:B------:R-:W-:Y:S05]  /*4020*/  BSYNC.RECONVERGENT B0 ;  /* 0x0000000000007941 */ /* 0x000fea0003800200 */
.L_x_47:
[----:B------:R-:W-:Y:S01]  /*4030*/  R2P PR, R11, 0x7f ;  /* 0x0000007f0b007804 */ /* 0x000fe20000000000 */
[----:B--2---:R2:W3:Y:S01]  /*4040*/  SHFL.IDX PT, R16, R15, R52, 0x1f ;  /* 0x00001f340f107589 */ /* 0x0044e200000e0000 */
[----:B------:R-:W-:Y:S11]  /*4050*/  BSSY.RECONVERGENT B0, `(.L_x_49) ;  /* 0x0000023000007945 */ /* 0x000ff60003800200 */
[----:B0-----:R-:W-:-:S02]  /*4060*/  VOTE.ANY R0, PT, P0 ;  /* 0x0000000000007806 */ /* 0x001fc400000e0100 */
[----:B------:R-:W-:Y:S02]  /*4070*/  VOTE.ANY R7, PT, P1 ;  /* 0x0000000000077806 */ /* 0x000fe400008e0100 */
[----:B------:R-:W-:Y:S02]  /*4080*/  @!P0 LOP3.LUT R0, RZ, R0, RZ, 0x33, !PT ;  /* 0x00000000ff008212 */ /* 0x000fe400078e33ff */
[----:B------:R-:W-:Y:S02]  /*4090*/  @!P1 LOP3.LUT R7, RZ, R7, RZ, 0x33, !PT ;  /* 0x00000007ff079212 */ /* 0x000fe400078e33ff */
[----:B------:R-:W-:Y:S02]  /*40a0*/  LOP3.LUT P0, RZ, R11, 0x80, RZ, 0xc0, !PT ;  /* 0x000000800bff7812 */ /* 0x000fe4000780c0ff */
        /* <DEDUP_REMOVED lines=19> */
[----:B------:R0:W4:Y:S01]  /*41e0*/  FLO.U32 R7, R0 ;  /* 0x0000000000077300 */ /* 0x00012200000e0000 */
[----:B------:R-:W-:-:S07]  /*41f0*/  LOP3.LUT R48, R23, R0, RZ, 0xc0, !PT ;  /* 0x0000000017307212 */ /* 0x000fce00078ec0ff */
[----:B--2---:R2:W1:Y:S01]  /*4200*/  POPC R15, R48 ;  /* 0x00000030000f7309 */ /* 0x0044620000000000 */
[----:B0-----:R-:W-:-:S04]  /*4210*/  SHF.R.U32.HI R0, RZ, UR6, R34 ;  /* 0x00000006ff007c19 */ /* 0x001fc80008011622 */
[----:B------:R-:W-:Y:S02]  /*4220*/  LOP3.LUT R0, R0, UR5, RZ, 0x30, !PT ;  /* 0x0000000500007c12 */ /* 0x000fe4000f8e30ff */
[----:B----4-:R-:W-:Y:S01]  /*4230*/  ISETP.NE.AND P0, PT, R46, R7, PT ;  /* 0x000000072e00720c */ /* 0x010fe20003f05270 */
[----:B--2---:R-:W-:-:S12]  /*4240*/  IMAD.MOV.U32 R48, RZ, RZ, RZ ;  /* 0x000000ffff307224 */ /* 0x004fd800078e00ff */
[----:B-1-3--:R-:W-:Y:S05]  /*4250*/  @P0 BRA `(.L_x_50) ;  /* 0x0000000000080947 */ /* 0x00afea0003800000 */
[----:B------:R-:W-:-:S06]  /*4260*/  IMAD R48, R11, 0x4, R22 ;  /* 0x000000040b307824 */ /* 0x000fcc00078e0216 */
[----:B------:R0:W1:Y:S02]  /*4270*/  ATOMS.ADD R48, [R48], R15 ;  /* 0x0000000f3030738c */ /* 0x0000640000000000 */
.L_x_50:
[----:B------:R-:W-:Y:S05]  /*4280*/  BSYNC.RECONVERGENT B0 ;  /* 0x0000000000007941 */ /* 0x000fea0003800200 */
.L_x_49:
[----:B------:R-:W-:Y:S01]  /*4290*/  R2P PR, R0, 0x7f ;  /* 0x0000007f00007804 */ /* 0x000fe20000000000 */
[----:B------:R-:W-:Y:S01]  /*42a0*/  IMAD.IADD R14, R14, 0x1, R8 ;  /* 0x000000010e0e7824 */ /* 0x000fe200078e0208 */
[----:B------:R-:W-:Y:S01]  /*42b0*/  BSSY.RECONVERGENT B0, `(.L_x_51) ;  /* 0x0000025000007945 */ /* 0x000fe20003800200 */
[----:B------:R-:W-:Y:S02]  /*42c0*/  IMAD.IADD R13, R13, 0x1, R12 ;  /* 0x000000010d0d7824 */ /* 0x000fe400078e020c */
[----:B-1----:R1:W2:Y:S08]  /*42d0*/  SHFL.IDX PT, R12, R48, R7, 0x1f ;  /* 0x00001f07300c7589 */ /* 0x0022b000000e0000 */
[----:B------:R-:W-:-:S02]  /*42e0*/  VOTE.ANY R11, PT, P0 ;  /* 0x00000000000b7806 */ /* 0x000fc400000e0100 */
[----:B------:R-:W-:Y:S01]  /*42f0*/  VOTE.ANY R8, PT, P1 ;  /* 0x0000000000087806 */ /* 0x000fe200008e0100 */
[----:B-1----:R-:W-:Y:S01]  /*4300*/  IMAD.MOV.U32 R7, RZ, RZ, RZ ;  /* 0x000000ffff077224 */ /* 0x002fe200078e00ff */
        /* <DEDUP_REMOVED lines=22> */
[----:B------:R1:W3:Y:S01]  /*4470*/  FLO.U32 R8, R52 ;  /* 0x0000003400087300 */ /* 0x0002e200000e0000 */
[----:B------:R-:W-:-:S07]  /*4480*/  LOP3.LUT R11, R23, R52, RZ, 0xc0, !PT ;  /* 0x00000034170b7212 */ /* 0x000fce00078ec0ff */
[----:B------:R-:W4:Y:S01]  /*4490*/  POPC R11, R11 ;  /* 0x0000000b000b7309 */ /* 0x000f220000000000 */
[----:B-1----:R-:W-:-:S04]  /*44a0*/  SHF.R.U32.HI R52, RZ, UR6, R26 ;  /* 0x00000006ff347c19 */ /* 0x002fc8000801161a */
[----:B------:R-:W-:Y:S02]  /*44b0*/  LOP3.LUT R48, R52, UR5, RZ, 0x30, !PT ;  /* 0x0000000534307c12 */ /* 0x000fe4000f8e30ff */
[----:B---3--:R-:W-:-:S13]  /*44c0*/  ISETP.NE.AND P0, PT, R46, R8, PT ;  /* 0x000000082e00720c */ /* 0x008fda0003f05270 */
[----:B--2-4-:R-:W-:Y:S05]  /*44d0*/  @P0 BRA `(.L_x_52) ;  /* 0x0000000000080947 */ /* 0x014fea0003800000 */
[----:B------:R-:W-:-:S05]  /*44e0*/  IMAD R0, R0, 0x4, R22 ;  /* 0x0000000400007824 */ /* 0x000fca00078e0216 */
[----:B------:R1:W2:Y:S02]  /*44f0*/  ATOMS.ADD R7, [R0], R11 ;  /* 0x0000000b0007738c */ /* 0x0002a40000000000 */
.L_x_52:
[----:B------:R-:W-:Y:S05]  /*4500*/  BSYNC.RECONVERGENT B0 ;  /* 0x0000000000007941 */ /* 0x000fea0003800200 */
.L_x_51:
[----:B------:R-:W-:Y:S01]  /*4510*/  R2P PR, R48, 0x7f ;  /* 0x0000007f30007804 */ /* 0x000fe20000000000 */
[----:B------:R-:W-:Y:S01]  /*4520*/  IMAD.IADD R10, R10, 0x1, R51 ;  /* 0x000000010a0a7824 */ /* 0x000fe200078e0233 */
[----:B--2---:R2:W3:Y:S01]  /*4530*/  SHFL.IDX PT, R8, R7, R8, 0x1f ;  /* 0x00001f0807087589 */ /* 0x0044e200000e0000 */
[----:B------:R-:W-:Y:S01]  /*4540*/  BSSY.RECONVERGENT B0, `(.L_x_53) ;  /* 0x0000024000007945 */ /* 0x000fe20003800200 */
[----:B------:R-:W-:Y:S02]  /*4550*/  IMAD.IADD R9, R9, 0x1, R45 ;  /* 0x0000000109097824 */ /* 0x000fe400078e022d */
[----:B------:R-:W-:-:S07]  /*4560*/  IMAD.MOV.U32 R45, RZ, RZ, RZ ;  /* 0x000000ffff2d7224 */ /* 0x000fce00078e00ff */
[----:B-1----:R-:W-:Y:S02]  /*4570*/  VOTE.ANY R0, PT, P0 ;  /* 0x0000000000007806 */ /* 0x002fe400000e0100 */
        /* <DEDUP_REMOVED lines=23> */
[----:B------:R-:W-:Y:S02]  /*46f0*/  SHF.R.U32.HI R51, RZ, UR6, R33 ;  /* 0x00000006ff337c19 */ /* 0x000fe40008011621 */
[----:B------:R1:W4:Y:S02]  /*4700*/  FLO.U32 R0, R52 ;  /* 0x0000003400007300 */ /* 0x00032400000e0000 */
[----:B------:R-:W-:Y:S02]  /*4710*/  LOP3.LUT R51, R51, UR5, RZ, 0x30, !PT ;  /* 0x0000000533337c12 */ /* 0x000fe4000f8e30ff */
[----:B-1----:R-:W-:-:S04]  /*4720*/  LOP3.LUT R52, R23, R52, RZ, 0xc0, !PT ;  /* 0x0000003417347212 */ /* 0x002fc800078ec0ff */
[----:B--2---:R1:W2:Y:S01]  /*4730*/  POPC R7, R52 ;  /* 0x0000003400077309 */ /* 0x0042a20000000000 */
[----:B----4-:R-:W-:-:S13]  /*4740*/  ISETP.NE.AND P0, PT, R46, R0, PT ;  /* 0x000000002e00720c */ /* 0x010fda0003f05270 */
[----:B-123--:R-:W-:Y:S05]  /*4750*/  @P0 BRA `(.L_x_54) ;  /* 0x0000000000080947 */ /* 0x00efea0003800000 */
[----:B------:R-:W-:-:S05]  /*4760*/  IMAD R48, R48, 0x4, R22 ;  /* 0x0000000430307824 */ /* 0x000fca00078e0216 */
[----:B------:R1:W2:Y:S02]  /*4770*/  ATOMS.ADD R45, [R48], R7 ;  /* 0x00000007302d738c */ /* 0x0002a40000000000 */
.L_x_54:
[----:B------:R-:W-:Y:S05]  /*4780*/  BSYNC.RECONVERGENT B0 ;  /* 0x0000000000007941 */ /* 0x000fea0003800200 */
.L_x_53:
[----:B------:R-:W-:Y:S01]  /*4790*/  R2P PR, R51, 0x7f ;  /* 0x0000007f33007804 */ /* 0x000fe20000000000 */
[----:B------:R-:W-:Y:S01]  /*47a0*/  IMAD.IADD R6, R5, 0x1, R6 ;  /* 0x0000000105067824 */ /* 0x000fe200078e0206 */
[----:B--2---:R2:W3:Y:S01]  /*47b0*/  SHFL.IDX PT, R0, R45, R0, 0x1f ;  /* 0x00001f002d007589 */ /* 0x0044e200000e0000 */
[----:B------:R-:W-:Y:S01]  /*47c0*/  IMAD.IADD R4, R4, 0x1, R47 ;  /* 0x0000000104047824 */ /* 0x000fe200078e022f */
[----:B------:R-:W-:Y:S01]  /*47d0*/  SHF.R.U32.HI R47, RZ, UR6, R32 ;  /* 0x00000006ff2f7c19 */ /* 0x000fe20008011620 */
[----:B------:R-:W-:Y:S03]  /*47e0*/  BSSY.RECONVERGENT B0, `(.L_x_55) ;  /* 0x0000022000007945 */ /* 0x000fe60003800200 */
[----:B------:R-:W-:-:S05]  /*47f0*/  LOP3.LUT R47, R47, UR5, RZ, 0x30, !PT ;  /* 0x000000052f2f7c12 */ /* 0x000fca000f8e30ff */
        /* <DEDUP_REMOVED lines=9> */
[----:B------:R-:W-:Y:S02]  /*4890*/  VOTE.ANY R48, PT, P3 ;  /* 0x0000000000307806 */ /* 0x000fe400018e0100 */
[----:B------:R-:W-:Y:S02]  /*48a0*/  VOTE.ANY R52, PT, P0 ;  /* 0x0000000000347806 */ /* 0x000fe400000e0100 */
[----:B------:R-:W-:Y:S02]  /*48b0*/  @!P3 LOP3.LUT R48, RZ, R48, RZ, 0x33, !PT ;  /* 0x00000030ff30b212 */ /* 0x000fe400078e33ff */
[----:B------:R-:W-:Y:S02]  /*48c0*/  @!P0 LOP3.LUT R52, RZ, R52, RZ, 0x33, !PT ;  /* 0x00000034ff348212 */ /* 0x000fe400078e33ff */
        /* <DEDUP_REMOVED lines=9> */
[----:B------:R-:W-:Y:S01]  /*4960*/  LOP3.LUT R5, R48, R5, RZ, 0xc0, !PT ;  /* 0x0000000530057212 */ /* 0x000fe200078ec0ff */
[----:B------:R-:W-:-:S03]  /*4970*/  IMAD.MOV.U32 R48, RZ, RZ, RZ ;  /* 0x000000ffff307224 */ /* 0x000fc600078e00ff */
[----:B------:R-:W-:-:S04]  /*4980*/  LOP3.LUT R52, R52, R5, RZ, 0xc0, !PT ;  /* 0x0000000534347212 */ /* 0x000fc800078ec0ff */
[----:B------:R1:W4:Y:S02]  /*4990*/  FLO.U32 R5, R52 ;  /* 0x0000003400057300 */ /* 0x00032400000e0000 */
[----:B-1----:R-:W-:-:S06]  /*49a0*/  LOP3.LUT R52, R23, R52, RZ, 0xc0, !PT ;  /* 0x0000003417347212 */ /* 0x002fcc00078ec0ff */
[----:B--2---:R1:W2:Y:S01]  /*49b0*/  POPC R45, R52 ;  /* 0x00000034002d7309 */ /* 0x0042a20000000000 */
[----:B----4-:R-:W-:-:S13]  /*49c0*/  ISETP.NE.AND P0, PT, R46, R5, PT ;  /* 0x000000052e00720c */ /* 0x010fda0003f05270 */
[----:B-1-3--:R-:W-:Y:S05]  /*49d0*/  @P0 BRA `(.L_x_56) ;  /* 0x0000000000080947 */ /* 0x00afea0003800000 */
[----:B------:R-:W-:-:S06]  /*49e0*/  IMAD R48, R51, 0x4, R22 ;  /* 0x0000000433307824 */ /* 0x000fcc00078e0216 */
[----:B--2---:R1:W3:Y:S02]  /*49f0*/  ATOMS.ADD R48, [R48], R45 ;  /* 0x0000002d3030738c */ /* 0x0042e40000000000 */
.L_x_56:
[----:B------:R-:W-:Y:S05]  /*4a00*/  BSYNC.RECONVERGENT B0 ;  /* 0x0000000000007941 */ /* 0x000fea0003800200 */
.L_x_55:
[----:B------:R-:W-:Y:S01]  /*4a10*/  R2P PR, R47, 0x7f ;  /* 0x0000007f2f007804 */ /* 0x000fe20000000000 */
[----:B------:R-:W-:Y:S01]  /*4a20*/  IMAD.IADD R50, R50, 0x1, R49 ;  /* 0x0000000132327824 */ /* 0x000fe200078e0231 */
[----:B---3--:R3:W4:Y:S01]  /*4a30*/  SHFL.IDX PT, R48, R48, R5, 0x1f ;  /* 0x00001f0530307589 */ /* 0x00872200000e0000 */
[----:B------:R-:W-:Y:S01]  /*4a40*/  IMAD.IADD R20, R21, 0x1, R20 ;  /* 0x0000000115147824 */ /* 0x000fe200078e0214 */
[----:B------:R-:W-:Y:S01]  /*4a50*/  SHF.R.U32.HI R21, RZ, UR6, R31 ;  /* 0x00000006ff157c19 */ /* 0x000fe2000801161f */
[----:B------:R-:W-:Y:S03]  /*4a60*/  BSSY.RECONVERGENT B0, `(.L_x_57) ;  /* 0x0000022000007945 */ /* 0x000fe60003800200 */
[----:B---3--:R-:W-:Y:S01]  /*4a70*/  LOP3.LUT R5, R21, UR5, RZ, 0x30, !PT ;  /* 0x0000000515057c12 */ /* 0x008fe2000f8e30ff */
[----:B------:R-:W-:-:S04]  /*4a80*/  IMAD.MOV.U32 R21, RZ, RZ, RZ ;  /* 0x000000ffff157224 */ /* 0x000fc800078e00ff */
        /* <DEDUP_REMOVED lines=23> */
[----:B------:R-:W-:-:S04]  /*4c00*/  LOP3.LUT R52, R49, R52, RZ, 0xc0, !PT ;  /* 0x0000003431347212 */ /* 0x000fc800078ec0ff */
[----:B------:R-:W3:Y:S01]  /*4c10*/  FLO.U32 R49, R52 ;  /* 0x0000003400317300 */ /* 0x000ee200000e0000 */
[----:B------:R-:W-:-:S07]  /*4c20*/  LOP3.LUT R51, R23, R52, RZ, 0xc0, !PT ;  /* 0x0000003417337212 */ /* 0x000fce00078ec0ff */
[----:B------:R-:W0:Y:S01]  /*4c30*/  POPC R51, R51 ;  /* 0x0000003300337309 */ /* 0x000e220000000000 */
[----:B---3--:R-:W-:-:S13]  /*4c40*/  ISETP.NE.AND P0, PT, R46, R49, PT ;  /* 0x000000312e00720c */ /* 0x008fda0003f05270 */
[----:B0---4-:R-:W-:Y:S05]  /*4c50*/  @P0 BRA `(.L_x_58) ;  /* 0x0000000000080947 */ /* 0x011fea0003800000 */
[----:B------:R-:W-:-:S05]  /*4c60*/  IMAD R52, R47, 0x4, R22 ;  /* 0x000000042f347824 */ /* 0x000fca00078e0216 */
[----:B------:R0:W3:Y:S02]  /*4c70*/  ATOMS.ADD R21, [R52], R51 ;  /* 0x000000333415738c */ /* 0x0000e40000000000 */
.L_x_58:
[----:B------:R-:W-:Y:S05]  /*4c80*/  BSYNC.RECONVERGENT B0 ;  /* 0x0000000000007941 */ /* 0x000fea0003800200 */
.L_x_57:
        /* <DEDUP_REMOVED lines=9> */
[----:B0-----:R-:W-:Y:S02]  /*4d20*/  VOTE.ANY R52, PT, P1 ;  /* 0x0000000000347806 */ /* 0x001fe400008e0100 */
        /* <DEDUP_REMOVED lines=22> */
[----:B------:R-:W0:Y:S01]  /*4e90*/  FLO.U32 R19, R52 ;  /* 0x0000003400137300 */ /* 0x000e2200000e0000 */
[----:B------:R-:W-:-:S07]  /*4ea0*/  LOP3.LUT R47, R23, R52, RZ, 0xc0, !PT ;  /* 0x00000034172f7212 */ /* 0x000fce00078ec0ff */
[----:B------:R-:W3:Y:S01]  /*4eb0*/  POPC R47, R47 ;  /* 0x0000002f002f7309 */ /* 0x000ee20000000000 */
[----:B0-----:R-:W-:-:S13]  /*4ec0*/  ISETP.NE.AND P0, PT, R46, R19, PT ;  /* 0x000000132e00720c */ /* 0x001fda0003f05270 */
[----:B---34-:R-:W-:Y:S05]  /*4ed0*/  @P0 BRA `(.L_x_60) ;  /* 0x0000000000080947 */ /* 0x018fea0003800000 */
[----:B------:R-:W-:-:S05]  /*4ee0*/  IMAD R52, R5, 0x4, R22 ;  /* 0x0000000405347824 */ /* 0x000fca00078e0216 */
[----:B------:R0:W3:Y:S02]  /*4ef0*/  ATOMS.ADD R17, [R52], R47 ;  /* 0x0000002f3411738c */ /* 0x0000e40000000000 */
.L_x_60:
[----:B------:R-:W-:Y:S05]  /*4f00*/  BSYNC.RECONVERGENT B0 ;  /* 0x0000000000007941 */ /* 0x000fea0003800200 */
.L_x_59:
        /* <DEDUP_REMOVED lines=39> */
.L_x_62:
[----:B------:R-:W-:Y:S05]  /*5180*/  BSYNC.RECONVERGENT B0 ;  /* 0x0000000000007941 */ /* 0x000fea0003800200 */
.L_x_61:
[----:B------:R-:W-:Y:S01]  /*5190*/  R2P PR, R19, 0x7f ;  /* 0x0000007f13007804 */ /* 0x000fe20000000000 */
[----:B------:R-:W-:Y:S01]  /*51a0*/  IMAD.IADD R0, R7, 0x1, R0 ;  /* 0x0000000107007824 */ /* 0x000fe200078e0200 */
[----:B---3--:R3:W4:Y:S01]  /*51b0*/  SHFL.IDX PT, R11, R11, R5, 0x1f ;  /* 0x00001f050b0b7589 */ /* 0x00872200000e0000 */
[----:B--2---:R-:W-:Y:S01]  /*51c0*/  IMAD.IADD R48, R45, 0x1, R48 ;  /* 0x000000012d307824 */ /* 0x004fe200078e0230 */
[----:B-1----:R-:W-:Y:S01]  /*51d0*/  SHF.R.U32.HI R45, RZ, UR6, R28 ;  /* 0x00000006ff2d7c19 */ /* 0x002fe2000801161c */
[----:B------:R-:W-:Y:S03]  /*51e0*/  BSSY.RECONVERGENT B0, `(.L_x_63) ;  /* 0x0000022000007945 */ /* 0x000fe60003800200 */
[----:B------:R-:W-:-:S05]  /*51f0*/  LOP3.LUT R45, R45, UR5, RZ, 0x30, !PT ;  /* 0x000000052d2d7c12 */ /* 0x000fca000f8e30ff */
        /* <DEDUP_REMOVED lines=24> */
[----:B------:R0:W1:Y:S01]  /*5380*/  FLO.U32 R7, R52 ;  /* 0x0000003400077300 */ /* 0x00006200000e0000 */
[----:B------:R-:W-:-:S07]  /*5390*/  LOP3.LUT R49, R23, R52, RZ, 0xc0, !PT ;  /* 0x0000003417317212 */ /* 0x000fce00078ec0ff */
[----:B------:R-:W2:Y:S01]  /*53a0*/  POPC R49, R49 ;  /* 0x0000003100317309 */ /* 0x000ea20000000000 */
[----:B0-----:R-:W-:Y:S01]  /*53b0*/  IMAD.MOV.U32 R52, RZ, RZ, RZ ;  /* 0x000000ffff347224 */ /* 0x001fe200078e00ff */
[----:B-1----:R-:W-:-:S13]  /*53c0*/  ISETP.NE.AND P0, PT, R46, R7, PT ;  /* 0x000000072e00720c */ /* 0x002fda0003f05270 */
[----:B--234-:R-:W-:Y:S05]  /*53d0*/  @P0 BRA `(.L_x_64) ;  /* 0x0000000000080947 */ /* 0x01cfea0003800000 */
[----:B------:R-:W-:-:S06]  /*53e0*/  IMAD R52, R19, 0x4, R22 ;  /* 0x0000000413347824 */ /* 0x000fcc00078e0216 */
[----:B------:R0:W1:Y:S02]  /*53f0*/  ATOMS.ADD R52, [R52], R49 ;  /* 0x000000313434738c */ /* 0x0000640000000000 */
.L_x_64:
[----:B------:R-:W-:Y:S05]  /*5400*/  BSYNC.RECONVERGENT B0 ;  /* 0x0000000000007941 */ /* 0x000fea0003800200 */
.L_x_63:
[----:B------:R-:W-:Y:S01]  /*5410*/  R2P PR, R45, 0x7f ;  /* 0x0000007f2d007804 */ /* 0x000fe20000000000 */
[----:B-1----:R1:W2:Y:S01]  /*5420*/  SHFL.IDX PT, R52, R52, R7, 0x1f ;  /* 0x00001f0734347589 */ /* 0x0022a200000e0000 */
[----:B------:R-:W-:Y:S11]  /*5430*/  BSSY.RECONVERGENT B0, `(.L_x_65) ;  /* 0x0000021000007945 */ /* 0x000ff60003800200 */
[----:B------:R-:W-:-:S02]  /*5440*/  VOTE.ANY R5, PT, P0 ;  /* 0x0000000000057806 */ /* 0x000fc400000e0100 */
[----:B------:R-:W-:Y:S02]  /*5450*/  VOTE.ANY R19, PT, P1 ;  /* 0x0000000000137806 */ /* 0x000fe400008e0100 */
[----:B------:R-:W-:Y:S02]  /*5460*/  @!P0 LOP3.LUT R5, RZ, R5, RZ, 0x33, !PT ;  /* 0x00000005ff058212 */ /* 0x000fe400078e33ff */
[----:B------:R-:W-:Y:S02]  /*5470*/  @!P1 LOP3.LUT R19, RZ, R19, RZ, 0x33, !PT ;  /* 0x00000013ff139212 */ /* 0x000fe400078e33ff */
[----:B-1----:R-:W-:Y:S02]  /*5480*/  VOTE.ANY R7, PT, P5 ;  /* 0x0000000000077806 */ /* 0x002fe400028e0100 */
[----:B------:R-:W-:Y:S02]  /*5490*/  LOP3.LUT R5, R19, R5, RZ, 0xc0, !PT ;  /* 0x0000000513057212 */ /* 0x000fe400078ec0ff */
[----:B------:R-:W-:-:S02]  /*54a0*/  VOTE.ANY R19, PT, P2 ;  /* 0x0000000000137806 */ /* 0x000fc400010e0100 */
        /* <DEDUP_REMOVED lines=9> */
[----:B------:R-:W-:-:S04]  /*5540*/  LOP3.LUT R5, R19, R5, RZ, 0xc0, !PT ;  /* 0x0000000513057212 */ /* 0x000fc800078ec0ff */
[----:B------:R-:W-:Y:S02]  /*5550*/  LOP3.LUT R5, R7, R5, RZ, 0xc0, !PT ;  /* 0x0000000507057212 */ /* 0x000fe400078ec0ff */
[----:B------:R-:W-:-:S04]  /*5560*/  VOTE.ANY R7, PT, P6 ;  /* 0x0000000000077806 */ /* 0x000fc800030e0100 */
[----:B------:R-:W-:-:S04]  /*5570*/  @!P6 LOP3.LUT R7, RZ, R7, RZ, 0x33, !PT ;  /* 0x00000007ff07e212 */ /* 0x000fc800078e33ff */
[----:B------:R-:W-:Y:S02]  /*5580*/  LOP3.LUT R5, R7, R5, RZ, 0xc0, !PT ;  /* 0x0000000507057212 */ /* 0x000fe400078ec0ff */
[----:B------:R-:W-:-:S04]  /*5590*/  VOTE.ANY R7, PT, P0 ;  /* 0x0000000000077806 */ /* 0x000fc800000e0100 */
[----:B------:R-:W-:-:S04]  /*55a0*/  @!P0 LOP3.LUT R7, RZ, R7, RZ, 0x33, !PT ;  /* 0x00000007ff078212 */ /* 0x000fc800078e33ff */
[----:B------:R-:W-:-:S04]  /*55b0*/  LOP3.LUT R19, R7, R5, RZ, 0xc0, !PT ;  /* 0x0000000507137212 */ /* 0x000fc800078ec0ff */
[----:B------:R-:W1:Y:S01]  /*55c0*/  FLO.U32 R7, R19 ;  /* 0x0000001300077300 */ /* 0x000e6200000e0000 */
[----:B------:R-:W-:-:S07]  /*55d0*/  LOP3.LUT R5, R23, R19, RZ, 0xc0, !PT ;  /* 0x0000001317057212 */ /* 0x000fce00078ec0ff */
[----:B------:R-:W3:Y:S01]  /*55e0*/  POPC R5, R5 ;  /* 0x0000000500057309 */ /* 0x000ee20000000000 */
[----:B-1----:R-:W-:Y:S01]  /*55f0*/  ISETP.NE.AND P0, PT, R46, R7, PT ;  /* 0x000000072e00720c */ /* 0x002fe20003f05270 */
[----:B------:R-:W-:-:S12]  /*5600*/  IMAD.MOV.U32 R46, RZ, RZ, RZ ;  /* 0x000000ffff2e7224 */ /* 0x000fd800078e00ff */
[----:B--23--:R-:W-:Y:S05]  /*5610*/  @P0 BRA `(.L_x_66) ;  /* 0x0000000000080947 */ /* 0x00cfea0003800000 */
[----:B------:R-:W-:-:S05]  /*5620*/  IMAD R22, R45, 0x4, R22 ;  /* 0x000000042d167824 */ /* 0x000fca00078e0216 */
[----:B------:R1:W2:Y:S02]  /*5630*/  ATOMS.ADD R46, [R22], R5 ;  /* 0x00000005162e738c */ /* 0x0002a40000000000 */
.L_x_66:
[----:B------:R-:W-:Y:S05]  /*5640*/  BSYNC.RECONVERGENT B0 ;  /* 0x0000000000007941 */ /* 0x000fea0003800200 */
.L_x_65:
[----:B-12---:R1:W2:Y:S01]  /*5650*/  SHFL.IDX PT, R22, R46, R7, 0x1f ;  /* 0x00001f072e167589 */ /* 0x0062a200000e0000 */
[----:B------:R-:W-:Y:S01]  /*5660*/  LOP3.LUT R19, R44, 0x80000000, RZ, 0x3c, !PT ;  /* 0x800000002c137812 */ /* 0x000fe200078e3cff */
[----:B------:R-:W-:Y:S01]  /*5670*/  IMAD.IADD R11, R15, 0x1, R11 ;  /* 0x000000010f0b7824 */ /* 0x000fe200078e020b */
[----:B------:R-:W-:Y:S01]  /*5680*/  LEA R14, R14, UR4, 0x2 ;  /* 0x000000040e0e7c11 */ /* 0x000fe2000f8e10ff */
[----:B------:R-:W-:Y:S01]  /*5690*/  BAR.SYNC.DEFER_BLOCKING 0x0 ;  /* 0x0000000000007b1d */ /* 0x000fe20000010000 */
[----:B------:R-:W-:Y:S01]  /*56a0*/  LOP3.LUT R43, R43, 0x80000000, RZ, 0x3c, !PT ;  /* 0x800000002b2b7812 */ /* 0x000fe200078e3cff */
[----:B------:R-:W-:Y:S01]  /*56b0*/  IMAD.IADD R21, R51, 0x1, R21 ;  /* 0x0000000133157824 */ /* 0x000fe200078e0215 */
[----:B------:R-:W-:Y:S01]  /*56c0*/  LEA R13, R13, UR4, 0x2 ;  /* 0x000000040d0d7c11 */ /* 0x000fe2000f8e10ff */
[----:B------:R-:W-:Y:S01]  /*56d0*/  IMAD.IADD R17, R47, 0x1, R17 ;  /* 0x000000012f117824 */ /* 0x000fe200078e0211 */
[----:B------:R-:W-:Y:S01]  /*56e0*/  LOP3.LUT R15, R42, 0x80000000, RZ, 0x3c, !PT ;  /* 0x800000002a0f7812 */ /* 0x000fe200078e3cff */
[----:B------:R-:W-:Y:S01]  /*56f0*/  IMAD.IADD R52, R49, 0x1, R52 ;  /* 0x0000000131347824 */ /* 0x000fe200078e0234 */
[----:B------:R-:W-:Y:S01]  /*5700*/  LEA R10, R10, UR4, 0x2 ;  /* 0x000000040a0a7c11 */ /* 0x000fe2000f8e10ff */
[----:B------:R-:W-:Y:S01]  /*5710*/  BSSY B1, `(.L_x_67) ;  /* 0x0000058000017945 */ /* 0x000fe20003800000 */
[----:B------:R-:W-:-:S02]  /*5720*/  LEA R42, R9, UR4, 0x2 ;  /* 0x00000004092a7c11 */ /* 0x000fc4000f8e10ff */
[----:B------:R-:W-:Y:S02]  /*5730*/  LEA R4, R4, UR4, 0x2 ;  /* 0x0000000404047c11 */ /* 0x000fe4000f8e10ff */
[----:B------:R-:W-:Y:S02]  /*5740*/  LEA R50, R50, UR4, 0x2 ;  /* 0x0000000432327c11 */ /* 0x000fe4000f8e10ff */
[----:B-1----:R-:W-:Y:S02]  /*5750*/  LEA R7, R20, UR4, 0x2 ;  /* 0x0000000414077c11 */ /* 0x002fe4000f8e10ff */
[----:B------:R-:W-:Y:S02]  /*5760*/  LEA R18, R18, UR4, 0x2 ;  /* 0x0000000412127c11 */ /* 0x000fe4000f8e10ff */
[----:B------:R-:W-:Y:S01]  /*5770*/  LEA R9, R16, UR4, 0x2 ;  /* 0x0000000410097c11 */ /* 0x000fe2000f8e10ff */
[----:B--2---:R-:W-:Y:S01]  /*5780*/  IMAD.IADD R22, R5, 0x1, R22 ;  /* 0x0000000105167824 */ /* 0x004fe200078e0216 */
[----:B------:R-:W-:-:S02]  /*5790*/  LEA R5, R6, UR4, 0x2 ;  /* 0x0000000406057c11 */ /* 0x000fc4000f8e10ff */
[----:B------:R-:W-:Y:S01]  /*57a0*/  LEA R12, R12, UR4, 0x2 ;  /* 0x000000040c0c7c11 */ /* 0x000fe2000f8e10ff */
[----:B------:R-:W-:Y:S01]  /*57b0*/  STS [R14+-0x4], R19 ;  /* 0xfffffc130e007388 */ /* 0x000fe20000000800 */
[----:B------:R-:W-:Y:S02]  /*57c0*/  LEA R48, R48, UR4, 0x2 ;  /* 0x0000000430307c11 */ /* 0x000fe4000f8e10ff */
[----:B------:R-:W-:Y:S01]  /*57d0*/  LEA R21, R21, UR4, 0x2 ;  /* 0x0000000415157c11 */ /* 0x000fe2000f8e10ff */
[----:B------:R1:W-:Y:S01]  /*57e0*/  STS [R13+-0x4], R43 ;  /* 0xfffffc2b0d007388 */ /* 0x0003e20000000800 */
[----:B------:R-:W-:Y:S02]  /*57f0*/  LEA R11, R11, UR4, 0x2 ;  /* 0x000000040b0b7c11 */ /* 0x000fe4000f8e10ff */
[----:B------:R-:W-:Y:S01]  /*5800*/  LEA R52, R52, UR4, 0x2 ;  /* 0x0000000434347c11 */ /* 0x000fe2000f8e10ff */
[----:B------:R2:W-:Y:S01]  /*5810*/  STS [R10+-0x4], R15 ;  /* 0xfffffc0f0a007388 */ /* 0x0005e20000000800 */
[----:B------:R-:W-:-:S03]  /*5820*/  ISETP.NE.AND P0, PT, R53, RZ, PT ;  /* 0x000000ff3500720c */ /* 0x000fc60003f05270 */
[----:B------:R-:W-:Y:S01]  /*5830*/  STS [R42+-0x4], R41 ;  /* 0xfffffc292a007388 */ /* 0x000fe20000000800 */
[----:B-1----:R-:W-:-:S03]  /*5840*/  LEA R13, R8, UR4, 0x2 ;  /* 0x00000004080d7c11 */ /* 0x002fc6000f8e10ff */
[----:B------:R1:W-:Y:S01]  /*5850*/  STS [R5+-0x4], R40 ;  /* 0xfffffc2805007388 */ /* 0x0003e20000000800 */
[----:B--2---:R-:W-:-:S03]  /*5860*/  LEA R15, R0, UR4, 0x2 ;  /* 0x00000004000f7c11 */ /* 0x004fc6000f8e10ff */
[----:B------:R-:W-:Y:S01]  /*5870*/  STS [R4+-0x4], R39 ;  /* 0xfffffc2704007388 */ /* 0x000fe20000000800 */
[----:B------:R-:W-:-:S03]  /*5880*/  LEA R0, R17, UR4, 0x2 ;  /* 0x0000000411007c11 */ /* 0x000fc6000f8e10ff */
[----:B------:R-:W-:Y:S01]  /*5890*/  STS [R50+-0x4], R25 ;  /* 0xfffffc1932007388 */ /* 0x000fe20000000800 */
[----:B-1----:R-:W-:-:S03]  /*58a0*/  LEA R5, R22, UR4, 0x2 ;  /* 0x0000000416057c11 */ /* 0x002fc6000f8e10ff */
[----:B------:R-:W-:Y:S04]  /*58b0*/  STS [R7+-0x4], R38 ;  /* 0xfffffc2607007388 */ /* 0x000fe80000000800 */
[----:B------:R-:W-:Y:S04]  /*58c0*/  STS [R18+-0x4], R37 ;  /* 0xfffffc2512007388 */ /* 0x000fe80000000800 */
[----:B------:R-:W-:Y:S04]  /*58d0*/  STS [R9+-0x4], R36 ;  /* 0xfffffc2409007388 */ /* 0x000fe80000000800 */
[----:B------:R-:W-:Y:S04]  /*58e0*/  STS [R12+-0x4], R35 ;  /* 0xfffffc230c007388 */ /* 0x000fe80000000800 */
[----:B------:R1:W-:Y:S04]  /*58f0*/  STS [R13+-0x4], R34 ;  /* 0xfffffc220d007388 */ /* 0x0003e80000000800 */
[----:B------:R2:W-:Y:S04]  /*5900*/  STS [R15+-0x4], R26 ;  /* 0xfffffc1a0f007388 */ /* 0x0005e80000000800 */
[----:B------:R2:W-:Y:S01]  /*5910*/  STS [R48+-0x4], R33 ;  /* 0xfffffc2130007388 */ /* 0x0005e20000000800 */
[----:B-1----:R-:W-:-:S03]  /*5920*/  LEA R13, R3, UR4, 0x3 ;  /* 0x00000004030d7c11 */ /* 0x002fc6000f8e18ff */
[----:B------:R2:W-:Y:S04]  /*5930*/  STS [R21+-0x4], R32 ;  /* 0xfffffc2015007388 */ /* 0x0005e80000000800 */
[----:B------:R2:W-:Y:S04]  /*5940*/  STS [R0+-0x4], R31 ;  /* 0xfffffc1f00007388 */ /* 0x0005e80000000800 */
[----:B------:R2:W-:Y:S04]  /*5950*/  STS [R11+-0x4], R30 ;  /* 0xfffffc1e0b007388 */ /* 0x0005e80000000800 */
[----:B------:R2:W-:Y:S04]  /*5960*/  STS [R52+-0x4], R29 ;  /* 0xfffffc1d34007388 */ /* 0x0005e80000000800 */
[----:B------:R2:W-:Y:S01]  /*5970*/  STS [R5+-0x4], R28 ;  /* 0xfffffc1c05007388 */ /* 0x0005e20000000800 */
[----:B------:R-:W-:Y:S05]  /*5980*/  @P0 BRA `(.L_x_68) ;  /* 0x0000000000c00947 */ /* 0x000fea0003800000 */
[----:B------:R-:W1:Y:S02]  /*5990*/  LDCU.64 UR10, c[0x0][0x398] ;  /* 0x00007300ff0a77ac */ /* 0x000e640008000a00 */
[----:B-1----:R-:W-:-:S04]  /*59a0*/  LEA R6, P0, R3, UR10, 0x3 ;  /* 0x0000000a03067c11 */ /* 0x002fc8000f8018ff */
[----:B------:R-:W-:-:S05]  /*59b0*/  LEA.HI.X R7, R3, UR11, RZ, 0x3, P0 ;  /* 0x0000000b03077c11 */ /* 0x000fca00080f1cff */
[----:B--2---:R-:W2:Y:S01]  /*59c0*/  LDG.E.64 R4, desc[UR8][R6.64] ;  /* 0x0000000806047981 */ /* 0x004ea2000c1e1b00 */
[----:B------:R-:W-:Y:S01]  /*59d0*/  SHF.R.S32.HI R9, RZ, 0x1f, R24 ;  /* 0x0000001fff097819 */ /* 0x000fe20000011418 */
[----:B------:R-:W-:Y:S01]  /*59e0*/  UISETP.GE.AND UP0, UPT, UR7, 0x1, UPT ;  /* 0x000000010700788c */ /* 0x000fe2000bf06270 */
[----:B------:R-:W-:Y:S01]  /*59f0*/  IMAD.MOV.U32 R0, RZ, RZ, R27 ;  /* 0x000000ffff007224 */ /* 0x000fe200078e001b */
[----:B--2---:R-:W-:-:S05]  /*5a00*/  IADD3 R4, P0, PT, -R24, R4, RZ ;  /* 0x0000000418047210 */ /* 0x004fca0007f1e1ff */
[----:B------:R-:W-:-:S05]  /*5a10*/  IMAD.X R5, R5, 0x1, ~R9, P0 ;  /* 0x0000000105057824 */ /* 0x000fca00000e0e09 */
[----:B------:R1:W-:Y:S01]  /*5a20*/  STS.64 [R13+0x7200], R4 ;  /* 0x007200040d007388 */ /* 0x0003e20000000a00 */
[----:B------:R-:W-:Y:S05]  /*5a30*/  BRA.U !UP0, `(.L_x_69) ;  /* 0x00000001086c7547 */ /* 0x000fea000b800000 */
[----:B------:R-:W-:Y:S01]  /*5a40*/  BSSY B0, `(.L_x_70) ;  /* 0x0000019000007945 */ /* 0x000fe20003800000 */
[----:B------:R-:W-:Y:S02]  /*5a50*/  IMAD.MOV.U32 R6, RZ, RZ, -0x1 ;  /* 0xffffffffff067424 */ /* 0x000fe400078e00ff */
[----:B------:R-:W-:Y:S02]  /*5a60*/  IMAD.U32 R7, RZ, RZ, UR7 ;  /* 0x00000007ff077e24 */ /* 0x000fe4000f8e00ff */
[----:B------:R-:W-:-:S07]  /*5a70*/  IMAD.MOV.U32 R0, RZ, RZ, R27 ;  /* 0x000000ffff007224 */ /* 0x000fce00078e001b */
.L_x_74:
[----:B-1----:R-:W1:Y:S01]  /*5a80*/  LDC.64 R4, c[0x0][0x380] ;  /* 0x0000e000ff047b82 */ /* 0x002e620000000a00 */
[----:B------:R-:W-:Y:S01]  /*5a90*/  VIADD R11, R7, 0xffffffff ;  /* 0xffffffff070b7836 */ /* 0x000fe20000000000 */
[----:B------:R-:W-:Y:S03]  /*5aa0*/  BSSY B2, `(.L_x_71) ;  /* 0x0000008000027945 */ /* 0x000fe60003800000 */
[----:B------:R-:W-:-:S04]  /*5ab0*/  IMAD R9, R11, 0x100, R3 ;  /* 0x000001000b097824 */ /* 0x000fc800078e0203 */
[----:B-1----:R-:W-:-:S07]  /*5ac0*/  IMAD.WIDE R4, R9, 0x4, R4 ;  /* 0x0000000409047825 */ /* 0x002fce00078e0204 */
.L_x_72:
[----:B------:R-:W-:Y:S05]  /*5ad0*/  YIELD ;  /* 0x0000000000007946 */ /* 0x000fea0003800000 */
[----:B------:R1:W-:Y:S06]  /*5ae0*/  MEMBAR.SC.CTA ;  /* 0x0000000000007992 */ /* 0x0003ec0000000000 */
[----:B-1----:R-:W2:Y:S02]  /*5af0*/  LDG.E.STRONG.SYS R8, desc[UR8][R4.64] ;  /* 0x0000000804087981 */ /* 0x002ea4000c1f5900 */
[----:B--2---:R-:W-:-:S13]  /*5b00*/  ISETP.NE.AND P0, PT, R8, RZ, PT ;  /* 0x000000ff0800720c */ /* 0x004fda0003f05270 */
[----:B------:R-:W-:Y:S05]  /*5b10*/  @!P0 BRA `(.L_x_72) ;  /* 0xfffffffc00ec8947 */ /* 0x000fea000383ffff */
[----:B------:R-:W-:Y:S05]  /*5b20*/  BSYNC B2 ;  /* 0x0000000000027941 */ /* 0x000fea0003800000 */
.L_x_71:
[----:B------:R-:W-:Y:S01]  /*5b30*/  BSSY.RECONVERGENT B2, `(.L_x_73) ;  /* 0x0000006000027945 */ /* 0x000fe20003800200 */
[C---:B------:R-:W-:Y:S02]  /*5b40*/  ISETP.GT.AND P0, PT, R8.reuse, -0x1, PT ;  /* 0xffffffff0800780c */ /* 0x040fe40003f04270 */
[----:B------:R-:W-:Y:S01]  /*5b50*/  LOP3.LUT R5, R8, 0x3fffffff, RZ, 0xc0, !PT ;  /* 0x3fffffff08057812 */ /* 0x000fe200078ec0ff */
[----:B------:R-:W-:Y:S05]  /*5b60*/  WARPSYNC.EXCLUSIVE R6 ;  /* 0x0000000006007348 */ /* 0x000fea0003a00000 */
[----:B------:R-:W-:-:S05]  /*5b70*/  IMAD.IADD R0, R5, 0x1, R0 ;  /* 0x0000000105007824 */ /* 0x000fca00078e0200 */
[----:B------:R-:W-:-:S07]  /*5b80*/  VOTE.ANY R6, PT, P0 ;  /* 0x0000000000067806 */ /* 0x000fce00000e0100 */
[----:B------:R-:W-:Y:S05]  /*5b90*/  BSYNC.RECONVERGENT B2 ;  /* 0x0000000000027941 */ /* 0x000fea0003800200 */
.L_x_73:
[----:B------:R-:W-:Y:S01]  /*5ba0*/  ISETP.GT.U32.AND P1, PT, R7, 0x1, PT ;  /* 0x000000010700780c */ /* 0x000fe20003f24070 */
[----:B------:R-:W-:-:S12]  /*5bb0*/  IMAD.MOV.U32 R7, RZ, RZ, R11 ;  /* 0x000000ffff077224 */ /* 0x000fd800078e000b */
[----:B------:R-:W-:Y:S05]  /*5bc0*/  @P0 BRA P1, `(.L_x_74) ;  /* 0xfffffffc00ac0947 */ /* 0x000fea000083ffff */
[----:B------:R-:W-:Y:S05]  /*5bd0*/  BSYNC B0 ;  /* 0x0000000000007941 */ /* 0x000fea0003800000 */
.L_x_70:
[----:B------:R2:W3:Y:S02]  /*5be0*/  LDS.64 R4, [R13+0x7200] ;  /* 0x007200000d047984 */ /* 0x0004e40000000a00 */
.L_x_69:
[----:B------:R-:W4:Y:S01]  /*5bf0*/  LDC.64 R6, c[0x0][0x380] ;  /* 0x0000e000ff067b82 */ /* 0x000f220000000a00 */
[C---:B------:R-:W-:Y:S01]  /*5c00*/  IMAD.IADD R11, R0.reuse, 0x1, -R27 ;  /* 0x00000001000b7824 */ /* 0x040fe200078e0a1b */
[----:B------:R-:W-:Y:S01]  /*5c10*/  LOP3.LUT R9, R0, 0x80000000, RZ, 0xfc, !PT ;  /* 0x8000000000097812 */ /* 0x000fe200078efcff */
[----:B------:R-:W-:-:S03]  /*5c20*/  IMAD.U32 R15, RZ, RZ, UR7 ;  /* 0x00000007ff0f7e24 */ /* 0x000fc6000f8e00ff */
[----:B-1-3--:R-:W-:Y:S01]  /*5c30*/  IADD3 R4, P0, PT, R11, R4, RZ ;  /* 0x000000040b047210 */ /* 0x00afe20007f1e0ff */
[----:B------:R-:W-:-:S03]  /*5c40*/  IMAD R15, R15, 0x100, R3 ;  /* 0x000001000f0f7824 */ /* 0x000fc600078e0203 */
[----:B------:R-:W-:-:S05]  /*5c50*/  LEA.HI.X.SX32 R5, R11, R5, 0x1, P0 ;  /* 0x000000050b057211 */ /* 0x000fca00000f0eff */
[----:B------:R1:W-:Y:S01]  /*5c60*/  STS.64 [R13+0x7200], R4 ;  /* 0x007200040d007388 */ /* 0x0003e20000000a00 */
[----:B----4-:R-:W-:-:S05]  /*5c70*/  IMAD.WIDE R6, R15, 0x4, R6 ;  /* 0x000000040f067825 */ /* 0x010fca00078e0206 */
[----:B------:R1:W-:Y:S02]  /*5c80*/  STG.E.STRONG.SYS desc[UR8][R6.64], R9 ;  /* 0x0000000906007986 */ /* 0x0003e4000c115908 */
.L_x_68:
[----:B------:R-:W-:Y:S05]  /*5c90*/  BSYNC B1 ;  /* 0x0000000000017941 */ /* 0x000fea0003800000 */
.L_x_67:
[----:B-1----:R-:W1:Y:S01]  /*5ca0*/  LDC.64 R6, c[0x0][0x390] ;  /* 0x0000e400ff067b82 */ /* 0x002e620000000a00 */
[----:B------:R-:W-:-:S06]  /*5cb0*/  UIMAD UR6, UR7, 0x1c80, URZ ;  /* 0x00001c80070678a4 */ /* 0x000fcc000f8e02ff */
[----:B--2---:R-:W-:Y:S01]  /*5cc0*/  IMAD.U32 R0, RZ, RZ, UR6 ;  /* 0x00000006ff007e24 */ /* 0x004fe2000f8e00ff */
[----:B------:R-:W2:Y:S03]  /*5cd0*/  LDC R9, c[0x0][0x3c0] ;  /* 0x0000f000ff097b82 */ /* 0x000ea60000000800 */
[----:B------:R-:W-:Y:S01]  /*5ce0*/  VIADD R0, R0, 0x1c80 ;  /* 0x00001c8000007836 */ /* 0x000fe20000000000 */
[----:B-1----:R-:W-:-:S04]  /*5cf0*/  ISETP.EQ.U32.AND P1, PT, R6, RZ, PT ;  /* 0x000000ff0600720c */ /* 0x002fc80003f22070 */
[CC--:B--2---:R-:W-:Y:S02]  /*5d00*/  ISETP.GE.AND P0, PT, R0.reuse, R9.reuse, PT ;  /* 0x000000090000720c */ /* 0x0c4fe40003f06270 */
[----:B------:R-:W-:Y:S02]  /*5d10*/  ISETP.GT.AND P3, PT, R0, R9, PT ;  /* 0x000000090000720c */ /* 0x000fe40003f64270 */
[----:B------:R-:W-:Y:S02]  /*5d20*/  ISETP.EQ.OR.EX P0, PT, R7, RZ, !P0, P1 ;  /* 0x000000ff0700720c */ /* 0x000fe40004702710 */
[C---:B------:R-:W-:Y:S02]  /*5d30*/  LEA R0, R3.reuse, UR4, 0x2 ;  /* 0x0000000403007c11 */ /* 0x040fe4000f8e10ff */
[----:B------:R-:W-:-:S13]  /*5d40*/  ISETP.GT.U32.OR P0, PT, R3, 0xff, P0 ;  /* 0x000000ff0300780c */ /* 0x000fda0000704470 */
[----:B------:R-:W-:Y:S05]  /*5d50*/  @P0 BRA `(.L_x_75) ;  /* 0x0000000000200947 */ /* 0x000fea0003800000 */
[----:B------:R-:W1:Y:S01]  /*5d60*/  LDS.64 R4, [R13+0x7200] ;  /* 0x007200000d047984 */ /* 0x000e620000000a00 */
[C---:B------:R-:W-:Y:S02]  /*5d70*/  LEA R6, P2, R3.reuse, R6, 0x3 ;  /* 0x0000000603067211 */ /* 0x040fe400078418ff */
[--C-:B------:R-:W-:Y:S02]  /*5d80*/  SHF.R.S32.HI R11, RZ, 0x1f, R27.reuse ;  /* 0x0000001fff0b7819 */ /* 0x100fe4000001141b */
[----:B------:R-:W-:Y:S02]  /*5d90*/  LEA.HI.X R7, R3, R7, RZ, 0x3, P2 ;  /* 0x0000000703077211 */ /* 0x000fe400010f1cff */
[----:B-1----:R-:W-:Y:S02]  /*5da0*/  IADD3 R4, P0, P1, R4, R24, R27 ;  /* 0x0000001804047210 */ /* 0x002fe4000791e01b */
[----:B------:R-:W-:-:S04]  /*5db0*/  SHF.R.S32.HI R24, RZ, 0x1f, R24 ;  /* 0x0000001fff187819 */ /* 0x000fc80000011418 */
[----:B------:R-:W-:-:S05]  /*5dc0*/  IADD3.X R5, PT, PT, R5, R24, R11, P0, P1 ;  /* 0x0000001805057210 */ /* 0x000fca00007e240b */
[----:B------:R1:W-:Y:S02]  /*5dd0*/  STG.E.64 desc[UR8][R6.64], R4 ;  /* 0x0000000406007986 */ /* 0x0003e4000c101b08 */
.L_x_75:
[----:B------:R-:W-:Y:S05]  /*5de0*/  WARPSYNC.ALL ;  /* 0x0000000000007948 */ /* 0x000fea0003800000 */
[----:B------:R-:W-:Y:S06]  /*5df0*/  BAR.SYNC.DEFER_BLOCKING 0x0 ;  /* 0x0000000000007b1d */ /* 0x000fec0000010000 */
[----:B------:R-:W-:Y:S05]  /*5e00*/  @P3 BRA `(.L_x_76) ;  /* 0x0000000c009c3947 */ /* 0x000fea0003800000 */
[----:B------:R-:W1:Y:S01]  /*5e10*/  LDS R2, [R0] ;  /* 0x0000000000027984 */ /* 0x000e620000000800 */
[----:B------:R-:W1:Y:S01]  /*5e20*/  LDCU UR6, c[0x0][0x3c4] ;  /* 0x00007880ff0677ac */ /* 0x000e620008000800 */
[----:B------:R-:W2:Y:S01]  /*5e30*/  LDCU.64 UR10, c[0x0][0x3a0] ;  /* 0x00007400ff0a77ac */ /* 0x000ea20008000a00 */
[----:B-1----:R-:W-:Y:S02]  /*5e40*/  SHF.R.U32.HI R4, RZ, UR6, R2 ;  /* 0x00000006ff047c19 */ /* 0x002fe40008011602 */
[----:B------:R-:W-:Y:S02]  /*5e50*/  LOP3.LUT R11, R2, 0x80000000, RZ, 0x3c, !PT ;  /* 0x80000000020b7812 */ /* 0x000fe400078e3cff */
[----:B------:R-:W-:-:S04]  /*5e60*/  LOP3.LUT R4, R4, UR5, RZ, 0x30, !PT ;  /* 0x0000000504047c12 */ /* 0x000fc8000f8e30ff */
[----:B------:R-:W-:-:S06]  /*5e70*/  LEA R5, R4, UR4, 0x3 ;  /* 0x0000000404057c11 */ /* 0x000fcc000f8e18ff */
[----:B------:R-:W1:Y:S02]  /*5e80*/  LDS.64 R4, [R5+0x7200] ;  /* 0x0072000005047984 */ /* 0x000e640000000a00 */
[----:B-1----:R-:W-:-:S05]  /*5e90*/  IADD3 R4, P0, PT, R4, R3, RZ ;  /* 0x0000000304047210 */ /* 0x002fca0007f1e0ff */
[----:B------:R-:W-:Y:S01]  /*5ea0*/  IMAD.X R7, RZ, RZ, R5, P0 ;  /* 0x000000ffff077224 */ /* 0x000fe200000e0605 */
[----:B--2---:R-:W-:-:S04]  /*5eb0*/  LEA R6, P0, R4, UR10, 0x2 ;  /* 0x0000000a04067c11 */ /* 0x004fc8000f8010ff */
[----:B------:R-:W-:-:S05]  /*5ec0*/  LEA.HI.X R7, R4, UR11, R7, 0x2, P0 ;  /* 0x0000000b04077c11 */ /* 0x000fca00080f1407 */
[----:B------:R-:W-:Y:S01]  /*5ed0*/  STG.E desc[UR8][R6.64], R11 ;  /* 0x0000000b06007986 */ /* 0x000fe2000c101908 */
[----:B------:R-:W-:-:S03]  /*5ee0*/  NOP ;  /* 0x0000000000007918 */ /* 0x000fc60000000000 */
[----:B------:R-:W1:Y:S02]  /*5ef0*/  LDS R2, [R0+0x600] ;  /* 0x0006000000027984 */ /* 0x000e640000000800 */
[----:B-1----:R-:W-:Y:S02]  /*5f00*/  SHF.R.U32.HI R4, RZ, UR6, R2 ;  /* 0x00000006ff047c19 */ /* 0x002fe40008011602 */
[----:B------:R-:W-:Y:S02]  /*5f10*/  LOP3.LUT R11, R2, 0x80000000, RZ, 0x3c, !PT ;  /* 0x80000000020b7812 */ /* 0x000fe400078e3cff */
[----:B------:R-:W-:-:S04]  /*5f20*/  LOP3.LUT R4, R4, UR5, RZ, 0x30, !PT ;  /* 0x0000000504047c12 */ /* 0x000fc8000f8e30ff */
[----:B------:R-:W-:-:S06]  /*5f30*/  LEA R5, R4, UR4, 0x3 ;  /* 0x0000000404057c11 */ /* 0x000fcc000f8e18ff */
[----:B------:R-:W1:Y:S02]  /*5f40*/  LDS.64 R4, [R5+0x7200] ;  /* 0x0072000005047984 */ /* 0x000e640000000a00 */
[----:B-1----:R-:W-:-:S05]  /*5f50*/  IADD3 R4, P0, PT, R4, R3, RZ ;  /* 0x0000000304047210 */ /* 0x002fca0007f1e0ff */
[----:B------:R-:W-:Y:S01]  /*5f60*/  IMAD.X R9, RZ, RZ, R5, P0 ;  /* 0x000000ffff097224 */ /* 0x000fe200000e0605 */
[----:B------:R-:W-:-:S04]  /*5f70*/  LEA R8, P0, R4, UR10, 0x2 ;  /* 0x0000000a04087c11 */ /* 0x000fc8000f8010ff */
        /* <DEDUP_REMOVED lines=196> */
[----:B-1----:R-:W-:-:S04]  /*6bc0*/  SHF.R.U32.HI R2, RZ, UR6, R0 ;  /* 0x00000006ff027c19 */ /* 0x002fc80008011600 */
[----:B------:R-:W-:-:S04]  /*6bd0*/  LOP3.LUT R2, R2, UR5, RZ, 0x30, !PT ;  /* 0x0000000502027c12 */ /* 0x000fc8000f8e30ff */
[----:B------:R-:W-:-:S06]  /*6be0*/  LEA R4, R2, UR4, 0x3 ;  /* 0x0000000402047c11 */ /* 0x000fcc000f8e18ff */
[----:B------:R-:W1:Y:S02]  /*6bf0*/  LDS.64 R4, [R4+0x7200] ;  /* 0x0072000004047984 */ /* 0x000e640000000a00 */
[----:B-1----:R-:W-:-:S05]  /*6c00*/  IADD3 R3, P0, PT, R4, R3, RZ ;  /* 0x0000000304037210 */ /* 0x002fca0007f1e0ff */
[----:B------:R-:W-:Y:S01]  /*6c10*/  IMAD.X R6, RZ, RZ, R5, P0 ;  /* 0x000000ffff067224 */ /* 0x000fe200000e0605 */
[C---:B------:R-:W-:Y:S02]  /*6c20*/  LEA R2, P0, R3.reuse, UR10, 0x2 ;  /* 0x0000000a03027c11 */ /* 0x040fe4000f8010ff */
[----:B------:R-:W-:Y:S02]  /*6c30*/  LOP3.LUT R5, R0, 0x80000000, RZ, 0x3c, !PT ;  /* 0x8000000000057812 */ /* 0x000fe400078e3cff */
[----:B------:R-:W-:-:S05]  /*6c40*/  LEA.HI.X R3, R3, UR11, R6, 0x2, P0 ;  /* 0x0000000b03037c11 */ /* 0x000fca00080f1406 */
[----:B------:R-:W-:Y:S01]  /*6c50*/  STG.E desc[UR8][R2.64+0x6c00], R5 ;  /* 0x006c000502007986 */ /* 0x000fe2000c101908 */
[----:B------:R-:W-:Y:S01]  /*6c60*/  NOP ;  /* 0x0000000000007918 */ /* 0x000fe20000000000 */
[----:B------:R-:W-:Y:S05]  /*6c70*/  EXIT ;  /* 0x000000000000794d */ /* 0x000fea0003800000 */
.L_x_76:
[----:B-1----:R-:W-:Y:S01]  /*6c80*/  IMAD.U32 R4, RZ, RZ, UR7 ;  /* 0x00000007ff047e24 */ /* 0x002fe2000f8e00ff */
[----:B------:R-:W-:Y:S01]  /*6c90*/  BSSY.RECONVERGENT B0, `(.L_x_77) ;  /* 0x000001e000007945 */ /* 0x000fe20003800200 */
[C---:B------:R-:W-:Y:S02]  /*6ca0*/  VIADD R6, R3.reuse, 0x300 ;  /* 0x0000030003067836 */ /* 0x040fe40000000000 */
[----:B------:R-:W-:Y:S02]  /*6cb0*/  IMAD R5, R4, -0x1c80, R9 ;  /* 0xffffe38004057824 */ /* 0x000fe400078e0209 */
[C---:B------:R-:W-:Y:S02]  /*6cc0*/  VIADD R4, R3.reuse, 0x180 ;  /* 0x0000018003047836 */ /* 0x040fe40000000000 */
[C---:B------:R-:W-:Y:S01]  /*6cd0*/  VIADD R8, R3.reuse, 0x480 ;  /* 0x0000048003087836 */ /* 0x040fe20000000000 */
[CC--:B------:R-:W-:Y:S01]  /*6ce0*/  ISETP.GE.AND P1, PT, R3.reuse, R5.reuse, PT ;  /* 0x000000050300720c */ /* 0x0c0fe20003f26270 */
[C---:B------:R-:W-:Y:S01]  /*6cf0*/  VIADD R10, R3.reuse, 0xa80 ;  /* 0x00000a80030a7836 */ /* 0x040fe20000000000 */
[-C--:B------:R-:W-:Y:S01]  /*6d00*/  ISETP.GE.AND P2, PT, R4, R5.reuse, PT ;  /* 0x000000050400720c */ /* 0x080fe20003f46270 */
[C---:B------:R-:W-:Y:S01]  /*6d10*/  VIADD R4, R3.reuse, 0x600 ;  /* 0x0000060003047836 */ /* 0x040fe20000000000 */
[-C--:B------:R-:W-:Y:S01]  /*6d20*/  ISETP.GE.AND P3, PT, R6, R5.reuse, PT ;  /* 0x000000050600720c */ /* 0x080fe20003f66270 */
[C---:B------:R-:W-:Y:S01]  /*6d30*/  VIADD R6, R3.reuse, 0x780 ;  /* 0x0000078003067836 */ /* 0x040fe20000000000 */
[-C--:B------:R-:W-:Y:S01]  /*6d40*/  ISETP.GE.AND P4, PT, R8, R5.reuse, PT ;  /* 0x000000050800720c */ /* 0x080fe20003f86270 */
[----:B------:R-:W-:Y:S01]  /*6d50*/  VIADD R8, R3, 0x900 ;  /* 0x0000090003087836 */ /* 0x000fe20000000000 */
[----:B------:R-:W-:-:S02]  /*6d60*/  ISETP.GE.AND P5, PT, R4, R5, PT ;  /* 0x000000050400720c */ /* 0x000fc40003fa6270 */
[-C--:B------:R-:W-:Y:S02]  /*6d70*/  ISETP.GE.AND P6, PT, R6, R5.reuse, PT ;  /* 0x000000050600720c */ /* 0x080fe40003fc6270 */
[----:B------:R-:W-:Y:S01]  /*6d80*/  ISETP.GE.AND P0, PT, R8, R5, PT ;  /* 0x000000050800720c */ /* 0x000fe20003f06270 */
[----:B------:R-:W-:-:S12]  /*6d90*/  @P1 BRA `(.L_x_78) ;  /* 0x0000000000341947 */ /* 0x000fd80003800000 */
[----:B------:R-:W1:Y:S01]  /*6da0*/  LDS R4, [R0] ;  /* 0x0000000000047984 */ /* 0x000e620000000800 */
[----:B------:R-:W1:Y:S01]  /*6db0*/  LDCU UR6, c[0x0][0x3c4] ;  /* 0x00007880ff0677ac */ /* 0x000e620008000800 */
[----:B------:R-:W2:Y:S01]  /*6dc0*/  LDCU.64 UR10, c[0x0][0x3a0] ;  /* 0x00007400ff0a77ac */ /* 0x000ea20008000a00 */
[----:B-1----:R-:W-:-:S04]  /*6dd0*/  SHF.R.U32.HI R6, RZ, UR6, R4 ;  /* 0x00000006ff067c19 */ /* 0x002fc80008011604 */
[----:B------:R-:W-:-:S04]  /*6de0*/  LOP3.LUT R6, R6, UR5, RZ, 0x30, !PT ;  /* 0x0000000506067c12 */ /* 0x000fc8000f8e30ff */
[----:B------:R-:W-:-:S05]  /*6df0*/  LEA R8, R6, UR4, 0x3 ;  /* 0x0000000406087c11 */ /* 0x000fca000f8e18ff */
[----:B------:R-:W1:Y:S02]  /*6e00*/  LDS.64 R6, [R8+0x7200] ;  /* 0x0072000008067984 */ /* 0x000e640000000a00 */
[----:B-1----:R-:W-:-:S05]  /*6e10*/  IADD3 R9, P1, PT, R6, R3, RZ ;  /* 0x0000000306097210 */ /* 0x002fca0007f3e0ff */
[----:B------:R-:W-:Y:S01]  /*6e20*/  IMAD.X R12, RZ, RZ, R7, P1 ;  /* 0x000000ffff0c7224 */ /* 0x000fe200008e0607 */
[----:B--2---:R-:W-:-:S04]  /*6e30*/  LEA R6, P1, R9, UR10, 0x2 ;  /* 0x0000000a09067c11 */ /* 0x004fc8000f8210ff */
[----:B------:R-:W-:Y:S02]  /*6e40*/  LEA.HI.X R7, R9, UR11, R12, 0x2, P1 ;  /* 0x0000000b09077c11 */ /* 0x000fe400088f140c */
[----:B------:R-:W-:-:S05]  /*6e50*/  LOP3.LUT R9, R4, 0x80000000, RZ, 0x3c, !PT ;  /* 0x8000000004097812 */ /* 0x000fca00078e3cff */
[----:B------:R1:W-:Y:S02]  /*6e60*/  STG.E desc[UR8][R6.64], R9 ;  /* 0x0000000906007986 */ /* 0x0003e4000c101908 */
.L_x_78:
[----:B------:R-:W-:Y:S05]  /*6e70*/  BSYNC.RECONVERGENT B0 ;  /* 0x0000000000007941 */ /* 0x000fea0003800200 */
.L_x_77:
[----:B------:R-:W-:Y:S01]  /*6e80*/  NOP ;  /* 0x0000000000007918 */ /* 0x000fe20000000000 */
[----:B------:R-:W-:Y:S01]  /*6e90*/  BSSY.RECONVERGENT B0, `(.L_x_79) ;  /* 0x0000011000007945 */ /* 0x000fe20003800200 */
[----:B------:R-:W-:Y:S02]  /*6ea0*/  ISETP.GE.AND P1, PT, R10, R5, PT ;  /* 0x000000050a00720c */ /* 0x000fe40003f26270 */
[----:B------:R-:W-:Y:S01]  /*6eb0*/  LOP3.LUT R10, R3, 0xc00, RZ, 0xfc, !PT ;  /* 0x00000c00030a7812 */ /* 0x000fe200078efcff */
[----:B------:R-:W-:Y:S10]  /*6ec0*/  @P2 BRA `(.L_x_80) ;  /* 0x0000000000342947 */ /* 0x000ff40003800000 */
[----:B------:R-:W1:Y:S01]  /*6ed0*/  LDS R4, [R0+0x600] ;  /* 0x0006000000047984 */ /* 0x000e620000000800 */
        /* <DEDUP_REMOVED lines=12> */
.L_x_80:
[----:B------:R-:W-:Y:S05]  /*6fa0*/  BSYNC.RECONVERGENT B0 ;  /* 0x0000000000007941 */ /* 0x000fea0003800200 */
.L_x_79:
[----:B------:R-:W-:Y:S01]  /*6fb0*/  NOP ;  /* 0x0000000000007918 */ /* 0x000fe20000000000 */
[----:B------:R-:W-:Y:S01]  /*6fc0*/  BSSY.RECONVERGENT B0, `(.L_x_81) ;  /* 0x0000011000007945 */ /* 0x000fe20003800200 */
[----:B------:R-:W-:Y:S01]  /*6fd0*/  ISETP.GE.AND P2, PT, R10, R5, PT ;  /* 0x000000050a00720c */ /* 0x000fe20003f46270 */
[----:B------:R-:W-:Y:S02]  /*6fe0*/  VIADD R10, R3, 0xd80 ;  /* 0x00000d80030a7836 */ /* 0x000fe40000000000 */
[----:B------:R-:W-:Y:S10]  /*6ff0*/  @P3 BRA `(.L_x_82) ;  /* 0x0000000000343947 */ /* 0x000ff40003800000 */
[----:B------:R-:W1:Y:S01]  /*7000*/  LDS R4, [R0+0xc00] ;  /* 0x000c000000047984 */ /* 0x000e620000000800 */
[----:B------:R-:W1:Y:S01]  /*7010*/  LDCU UR6, c[0x0][0x3c4] ;  /* 0x00007880ff0677ac */ /* 0x000e620008000800 */
[----:B------:R-:W3:Y:S01]  /*7020*/  LDCU.64 UR10, c[0x0][0x3a0] ;  /* 0x00007400ff0a77ac */ /* 0x000ee20008000a00 */
[----:B-12---:R-:W-:-:S04]  /*7030*/  SHF.R.U32.HI R6, RZ, UR6, R4 ;  /* 0x00000006ff067c19 */ /* 0x006fc80008011604 */
[----:B------:R-:W-:-:S04]  /*7040*/  LOP3.LUT R6, R6, UR5, RZ, 0x30, !PT ;  /* 0x0000000506067c12 */ /* 0x000fc8000f8e30ff */
[----:B------:R-:W-:-:S05]  /*7050*/  LEA R8, R6, UR4, 0x3 ;  /* 0x0000000406087c11 */ /* 0x000fca000f8e18ff */
[----:B------:R-:W1:Y:S02]  /*7060*/  LDS.64 R6, [R8+0x7200] ;  /* 0x0072000008067984 */ /* 0x000e640000000a00 */
[----:B-1----:R-:W-:-:S05]  /*7070*/  IADD3 R9, P3, PT, R6, R3, RZ ;  /* 0x0000000306097210 */ /* 0x002fca0007f7e0ff */
[----:B------:R-:W-:Y:S01]  /*7080*/  IMAD.X R12, RZ, RZ, R7, P3 ;  /* 0x000000ffff0c7224 */ /* 0x000fe200018e0607 */
[----:B---3--:R-:W-:-:S04]  /*7090*/  LEA R6, P3, R9, UR10, 0x2 ;  /* 0x0000000a09067c11 */ /* 0x008fc8000f8610ff */
[----:B------:R-:W-:Y:S02]  /*70a0*/  LEA.HI.X R7, R9, UR11, R12, 0x2, P3 ;  /* 0x0000000b09077c11 */ /* 0x000fe400098f140c */
[----:B------:R-:W-:-:S05]  /*70b0*/  LOP3.LUT R9, R4, 0x80000000, RZ, 0x3c, !PT ;  /* 0x8000000004097812 */ /* 0x000fca00078e3cff */
[----:B------:R3:W-:Y:S02]  /*70c0*/  STG.E desc[UR8][R6.64+0xc00], R9 ;  /* 0x000c000906007986 */ /* 0x0007e4000c101908 */
.L_x_82:
[----:B------:R-:W-:Y:S05]  /*70d0*/  BSYNC.RECONVERGENT B0 ;  /* 0x0000000000007941 */ /* 0x000fea0003800200 */
.L_x_81:
[----:B------:R-:W-:Y:S01]  /*70e0*/  NOP ;  /* 0x0000000000007918 */ /* 0x000fe20000000000 */
[----:B------:R-:W-:Y:S01]  /*70f0*/  BSSY.RECONVERGENT B0, `(.L_x_83) ;  /* 0x0000011000007945 */ /* 0x000fe20003800200 */
[----:B------:R-:W-:Y:S01]  /*7100*/  ISETP.GE.AND P3, PT, R10, R5, PT ;  /* 0x000000050a00720c */ /* 0x000fe20003f66270 */
[----:B------:R-:W-:Y:S02]  /*7110*/  VIADD R10, R3, 0xf00 ;  /* 0x00000f00030a7836 */ /* 0x000fe40000000000 */
[----:B------:R-:W-:Y:S10]  /*7120*/  @P4 BRA `(.L_x_84) ;  /* 0x0000000000344947 */ /* 0x000ff40003800000 */
[----:B------:R-:W1:Y:S01]  /*7130*/  LDS R4, [R0+0x1200] ;  /* 0x0012000000047984 */ /* 0x000e620000000800 */
[----:B------:R-:W1:Y:S01]  /*7140*/  LDCU UR6, c[0x0][0x3c4] ;  /* 0x00007880ff0677ac */ /* 0x000e620008000800 */
[----:B------:R-:W4:Y:S01]  /*7150*/  LDCU.64 UR10, c[0x0][0x3a0] ;  /* 0x00007400ff0a77ac */ /* 0x000f220008000a00 */
[----:B-123--:R-:W-:-:S04]  /*7160*/  SHF.R.U32.HI R6, RZ, UR6, R4 ;  /* 0x00000006ff067c19 */ /* 0x00efc80008011604 */
[----:B------:R-:W-:-:S04]  /*7170*/  LOP3.LUT R6, R6, UR5, RZ, 0x30, !PT ;  /* 0x0000000506067c12 */ /* 0x000fc8000f8e30ff */
[----:B------:R-:W-:-:S05]  /*7180*/  LEA R8, R6, UR4, 0x3 ;  /* 0x0000000406087c11 */ /* 0x000fca000f8e18ff */
[----:B------:R-:W1:Y:S02]  /*7190*/  LDS.64 R6, [R8+0x7200] ;  /* 0x0072000008067984 */ /* 0x000e640000000a00 */
[----:B-1----:R-:W-:-:S05]  /*71a0*/  IADD3 R9, P4, PT, R6, R3, RZ ;  /* 0x0000000306097210 */ /* 0x002fca0007f9e0ff */
[----:B------:R-:W-:Y:S01]  /*71b0*/  IMAD.X R12, RZ, RZ, R7, P4 ;  /* 0x000000ffff0c7224 */ /* 0x000fe200020e0607 */
[----:B----4-:R-:W-:-:S04]  /*71c0*/  LEA R6, P4, R9, UR10, 0x2 ;  /* 0x0000000a09067c11 */ /* 0x010fc8000f8810ff */
[----:B------:R-:W-:Y:S02]  /*71d0*/  LEA.HI.X R7, R9, UR11, R12, 0x2, P4 ;  /* 0x0000000b09077c11 */ /* 0x000fe4000a0f140c */
[----:B------:R-:W-:-:S05]  /*71e0*/  LOP3.LUT R9, R4, 0x80000000, RZ, 0x3c, !PT ;  /* 0x8000000004097812 */ /* 0x000fca00078e3cff */
[----:B------:R4:W-:Y:S02]  /*71f0*/  STG.E desc[UR8][R6.64+0x1200], R9 ;  /* 0x0012000906007986 */ /* 0x0009e4000c101908 */
.L_x_84:
[----:B------:R-:W-:Y:S05]  /*7200*/  BSYNC.RECONVERGENT B0 ;  /* 0x0000000000007941 */ /* 0x000fea0003800200 */
.L_x_83:
[----:B------:R-:W-:Y:S01]  /*7210*/  NOP ;  /* 0x0000000000007918 */ /* 0x000fe20000000000 */
[----:B------:R-:W-:Y:S01]  /*7220*/  BSSY.RECONVERGENT B0, `(.L_x_85) ;  /* 0x0000011000007945 */ /* 0x000fe20003800200 */
[----:B------:R-:W-:Y:S01]  /*7230*/  ISETP.GE.AND P4, PT, R10, R5, PT ;  /* 0x000000050a00720c */ /* 0x000fe20003f86270 */
[----:B------:R-:W-:Y:S02]  /*7240*/  VIADD R10, R3, 0x1080 ;  /* 0x00001080030a7836 */ /* 0x000fe40000000000 */
[----:B------:R-:W-:Y:S10]  /*7250*/  @P5 BRA `(.L_x_86) ;  /* 0x0000000000345947 */ /* 0x000ff40003800000 */
[----:B------:R-:W1:Y:S01]  /*7260*/  LDS R4, [R0+0x1800] ;  /* 0x0018000000047984 */ /* 0x000e620000000800 */
[----:B------:R-:W1:Y:S01]  /*7270*/  LDCU UR6, c[0x0][0x3c4] ;  /* 0x00007880ff0677ac */ /* 0x000e620008000800 */
[----:B------:R-:W5:Y:S01]  /*7280*/  LDCU.64 UR10, c[0x0][0x3a0] ;  /* 0x00007400ff0a77ac */ /* 0x000f620008000a00 */
[----:B-1234-:R-:W-:-:S04]  /*7290*/  SHF.R.U32.HI R6, RZ, UR6, R4 ;  /* 0x00000006ff067c19 */ /* 0x01efc80008011604 */
[----:B------:R-:W-:-:S04]  /*72a0*/  LOP3.LUT R6, R6, UR5, RZ, 0x30, !PT ;  /* 0x0000000506067c12 */ /* 0x000fc8000f8e30ff */
[----:B------:R-:W-:-:S05]  /*72b0*/  LEA R8, R6, UR4, 0x3 ;  /* 0x0000000406087c11 */ /* 0x000fca000f8e18ff */
[----:B------:R-:W1:Y:S02]  /*72c0*/  LDS.64 R6, [R8+0x7200] ;  /* 0x0072000008067984 */ /* 0x000e640000000a00 */
[----:B-1----:R-:W-:-:S05]  /*72d0*/  IADD3 R9, P5, PT, R6, R3, RZ ;  /* 0x0000000306097210 */ /* 0x002fca0007fbe0ff */
[----:B------:R-:W-:Y:S01]  /*72e0*/  IMAD.X R12, RZ, RZ, R7, P5 ;  /* 0x000000ffff0c7224 */ /* 0x000fe200028e0607 */
[----:B-----5:R-:W-:-:S04]  /*72f0*/  LEA R6, P5, R9, UR10, 0x2 ;  /* 0x0000000a09067c11 */ /* 0x020fc8000f8a10ff */
[----:B------:R-:W-:Y:S02]  /*7300*/  LEA.HI.X R7, R9, UR11, R12, 0x2, P5 ;  /* 0x0000000b09077c11 */ /* 0x000fe4000a8f140c */
[----:B------:R-:W-:-:S05]  /*7310*/  LOP3.LUT R9, R4, 0x80000000, RZ, 0x3c, !PT ;  /* 0x8000000004097812 */ /* 0x000fca00078e3cff */
[----:B------:R1:W-:Y:S02]  /*7320*/  STG.E desc[UR8][R6.64+0x1800], R9 ;  /* 0x0018000906007986 */ /* 0x0003e4000c101908 */
.L_x_86:
[----:B------:R-:W-:Y:S05]  /*7330*/  BSYNC.RECONVERGENT B0 ;  /* 0x0000000000007941 */ /* 0x000fea0003800200 */
.L_x_85:
        /* <DEDUP_REMOVED lines=18> */
.L_x_88:
[----:B------:R-:W-:Y:S05]  /*7460*/  BSYNC.RECONVERGENT B0 ;  /* 0x0000000000007941 */ /* 0x000fea0003800200 */
.L_x_87:
        /* <DEDUP_REMOVED lines=18> */
.L_x_90:
[----:B------:R-:W-:Y:S05]  /*7590*/  BSYNC.RECONVERGENT B0 ;  /* 0x0000000000007941 */ /* 0x000fea0003800200 */
.L_x_89:
        /* <DEDUP_REMOVED lines=18> */
.L_x_92:
[----:B------:R-:W-:Y:S05]  /*76c0*/  BSYNC.RECONVERGENT B0 ;  /* 0x0000000000007941 */ /* 0x000fea0003800200 */
.L_x_91:
        /* <DEDUP_REMOVED lines=18> */
.L_x_94:
[----:B------:R-:W-:Y:S05]  /*77f0*/  BSYNC.RECONVERGENT B0 ;  /* 0x0000000000007941 */ /* 0x000fea0003800200 */
.L_x_93:
[----:B------:R-:W-:Y:S01]  /*7800*/  NOP ;  /* 0x0000000000007918 */ /* 0x000fe20000000000 */
[----:B------:R-:W-:Y:S01]  /*7810*/  BSSY.RECONVERGENT B0, `(.L_x_95) ;  /* 0x0000011000007945 */ /* 0x000fe20003800200 */
[----:B------:R-:W-:Y:S02]  /*7820*/  ISETP.GE.AND P2, PT, R10, R5, PT ;  /* 0x000000050a00720c */ /* 0x000fe40003f46270 */
[----:B------:R-:W-:Y:S01]  /*7830*/  LOP3.LUT R10, R3, 0x1800, RZ, 0xfc, !PT ;  /* 0x00001800030a7812 */ /* 0x000fe200078efcff */
        /* <DEDUP_REMOVED lines=14> */
.L_x_96:
[----:B------:R-:W-:Y:S05]  /*7920*/  BSYNC.RECONVERGENT B0 ;  /* 0x0000000000007941 */ /* 0x000fea0003800200 */
.L_x_95:
        /* <DEDUP_REMOVED lines=18> */
.L_x_98:
[----:B------:R-:W-:Y:S05]  /*7a50*/  BSYNC.RECONVERGENT B0 ;  /* 0x0000000000007941 */ /* 0x000fea0003800200 */
.L_x_97:
[----:B------:R-:W-:Y:S01]  /*7a60*/  NOP ;  /* 0x0000000000007918 */ /* 0x000fe20000000000 */
[----:B------:R-:W-:Y:S01]  /*7a70*/  BSSY.RECONVERGENT B0, `(.L_x_99) ;  /* 0x0000010000007945 */ /* 0x000fe20003800200 */
[----:B------:R-:W-:-:S03]  /*7a80*/  ISETP.GE.AND P4, PT, R10, R5, PT ;  /* 0x000000050a00720c */ /* 0x000fc60003f86270 */
        /* <DEDUP_REMOVED lines=14> */
.L_x_100:
[----:B------:R-:W-:Y:S05]  /*7b70*/  BSYNC.RECONVERGENT B0 ;  /* 0x0000000000007941 */ /* 0x000fea0003800200 */
.L_x_99:
[----:B------:R-:W-:Y:S01]  /*7b80*/  NOP ;  /* 0x0000000000007918 */ /* 0x000fe20000000000 */
[----:B------:R-:W-:Y:S04]  /*7b90*/  BSSY.RECONVERGENT B0, `(.L_x_101) ;  /* 0x000000f000007945 */ /* 0x000fe80003800200 */
[----:B------:R-:W-:Y:S05]  /*7ba0*/  @P6 BRA `(.L_x_102) ;  /* 0x0000000000346947 */ /* 0x000fea0003800000 */
        /* <DEDUP_REMOVED lines=13> */
.L_x_102:
[----:B------:R-:W-:Y:S05]  /*7c80*/  BSYNC.RECONVERGENT B0 ;  /* 0x0000000000007941 */ /* 0x000fea0003800200 */
.L_x_101:
        /* <DEDUP_REMOVED lines=16> */
.L_x_104:
[----:B------:R-:W-:Y:S05]  /*7d90*/  BSYNC.RECONVERGENT B0 ;  /* 0x0000000000007941 */ /* 0x000fea0003800200 */
.L_x_103:
        /* <DEDUP_REMOVED lines=16> */
.L_x_106:
[----:B------:R-:W-:Y:S05]  /*7ea0*/  BSYNC.RECONVERGENT B0 ;  /* 0x0000000000007941 */ /* 0x000fea0003800200 */
.L_x_105:
        /* <DEDUP_REMOVED lines=16> */
.L_x_108:
[----:B------:R-:W-:Y:S05]  /*7fb0*/  BSYNC.RECONVERGENT B0 ;  /* 0x0000000000007941 */ /* 0x000fea0003800200 */
.L_x_107:
        /* <DEDUP_REMOVED lines=16> */
.L_x_110:
[----:B------:R-:W-:Y:S05]  /*80c0*/  BSYNC.RECONVERGENT B0 ;  /* 0x0000000000007941 */ /* 0x000fea0003800200 */
.L_x_109:
        /* <DEDUP_REMOVED lines=16> */
.L_x_112:
[----:B------:R-:W-:Y:S05]  /*81d0*/  BSYNC.RECONVERGENT B0 ;  /* 0x0000000000007941 */ /* 0x000fea0003800200 */
.L_x_111:
[----:B------:R-:W-:Y:S01]  /*81e0*/  NOP ;  /* 0x0000000000007918 */ /* 0x000fe20000000000 */
[----:B------:R-:W5:Y:S01]  /*81f0*/  LDS R0, [R0+0x6c00] ;  /* 0x006c000000007984 */ /* 0x000f620000000800 */
[----:B------:R-:W5:Y:S02]  /*8200*/  LDCU UR6, c[0x0][0x3c4] ;  /* 0x00007880ff0677ac */ /* 0x000f640008000800 */
[----:B-----5:R-:W-:-:S04]  /*8210*/  SHF.R.U32.HI R2, RZ, UR6, R0 ;  /* 0x00000006ff027c19 */ /* 0x020fc80008011600 */
[----:B------:R-:W-:-:S04]  /*8220*/  LOP3.LUT R2, R2, UR5, RZ, 0x30, !PT ;  /* 0x0000000502027c12 */ /* 0x000fc8000f8e30ff */
[----:B-1234-:R-:W-:Y:S01]  /*8230*/  LEA R6, R2, UR4, 0x3 ;  /* 0x0000000402067c11 */ /* 0x01efe2000f8e18ff */
[----:B------:R-:W-:-:S05]  /*8240*/  VIADD R2, R3, 0x1b00 ;  /* 0x00001b0003027836 */ /* 0x000fca0000000000 */
[----:B------:R-:W1:Y:S01]  /*8250*/  LDS.64 R6, [R6+0x7200] ;  /* 0x0072000006067984 */ /* 0x000e620000000a00 */
[----:B------:R-:W-:-:S13]  /*8260*/  ISETP.GE.AND P0, PT, R2, R5, PT ;  /* 0x000000050200720c */ /* 0x000fda0003f06270 */
[----:B------:R-:W2:Y:S01]  /*8270*/  @!P0 LDC.64 R8, c[0x0][0x3a0] ;  /* 0x0000e800ff088b82 */ /* 0x000ea20000000a00 */
[----:B------:R-:W-:Y:S02]  /*8280*/  @!P0 LOP3.LUT R5, R0, 0x80000000, RZ, 0x3c, !PT ;  /* 0x8000000000058812 */ /* 0x000fe400078e3cff */
[----:B-1----:R-:W-:-:S05]  /*8290*/  IADD3 R3, P1, PT, R6, R3, RZ ;  /* 0x0000000306037210 */ /* 0x002fca0007f3e0ff */
[----:B------:R-:W-:Y:S01]  /*82a0*/  IMAD.X R4, RZ, RZ, R7, P1 ;  /* 0x000000ffff047224 */ /* 0x000fe200008e0607 */
[----:B--2---:R-:W-:-:S04]  /*82b0*/  @!P0 LEA R2, P1, R3, R8, 0x2 ;  /* 0x0000000803028211 */ /* 0x004fc800078210ff */
[----:B------:R-:W-:-:S05]  /*82c0*/  @!P0 LEA.HI.X R3, R3, R9, R4, 0x2, P1 ;  /* 0x0000000903038211 */ /* 0x000fca00008f1404 */
[----:B------:R-:W-:Y:S01]  /*82d0*/  @!P0 STG.E desc[UR8][R2.64+0x6c00], R5 ;  /* 0x006c000502008986 */ /* 0x000fe2000c101908 */
[----:B------:R-:W-:Y:S01]  /*82e0*/  NOP ;  /* 0x0000000000007918 */ /* 0x000fe20000000000 */
[----:B------:R-:W-:Y:S05]  /*82f0*/  EXIT ;  /* 0x000000000000794d */ /* 0x000fea0003800000 */
.L_x_26:
[----:B------:R-:W-:Y:S02]  /*8300*/  IMAD.MOV.U32 R50, RZ, RZ, R19 ;  /* 0x000000ffff327224 */ /* 0x000fe400078e0013 */
[----:B------:R-:W-:Y:S02]  /*8310*/  IMAD.MOV.U32 R49, RZ, RZ, 0x1 ;  /* 0x00000001ff317424 */ /* 0x000fe400078e00ff */
[----:B------:R-:W-:Y:S02]  /*8320*/  IMAD.MOV.U32 R52, RZ, RZ, RZ ;  /* 0x000000ffff347224 */ /* 0x000fe400078e00ff */
[----:B------:R-:W-:-:S07]  /*8330*/  IMAD.MOV.U32 R47, RZ, RZ, -0x1 ;  /* 0xffffffffff2f7424 */ /* 0x000fce00078e00ff */
[----:B------:R-:W-:Y:S05]  /*8340*/  WARPSYNC.COLLECTIVE R47, `(.L_x_113) ;  /* 0x000000002f087348 */ /* 0x000fea0003c00000 */
[----:B------:R0:W1:Y:S02]  /*8350*/  SHFL.UP P0, R48, R50, R49, R52 ;  /* 0x0400003132307389 */ /* 0x0000640000000034 */
[----:B01----:R-:W-:Y:S05]  /*8360*/  ENDCOLLECTIVE ;  /* 0x000000000000791b */ /* 0x003fea0003800000 */
.L_x_113:
[----:B------:R-:W-:Y:S02]  /*8370*/  IMAD.MOV.U32 R49, RZ, RZ, 0x2 ;  /* 0x00000002ff317424 */ /* 0x000fe400078e00ff */
[----:B------:R-:W-:-:S04]  /*8380*/  IMAD.MOV.U32 R20, RZ, RZ, R48 ;  /* 0x000000ffff147224 */ /* 0x000fc800078e0030 */
[----:B------:R-:W-:-:S04]  /*8390*/  @P0 IMAD.IADD R20, R19, 0x1, R20 ;  /* 0x0000000113140824 */ /* 0x000fc800078e0214 */
[----:B------:R-:W-:-:S07]  /*83a0*/  IMAD.MOV.U32 R50, RZ, RZ, R20 ;  /* 0x000000ffff327224 */ /* 0x000fce00078e0014 */
[----:B------:R-:W-:Y:S05]  /*83b0*/  WARPSYNC.COLLECTIVE R47, `(.L_x_114) ;  /* 0x000000002f087348 */ /* 0x000fea0003c00000 */
[----:B------:R0:W1:Y:S02]  /*83c0*/  SHFL.UP P0, R48, R50, R49, R52 ;  /* 0x0400003132307389 */ /* 0x0000640000000034 */
[----:B01----:R-:W-:Y:S05]  /*83d0*/  ENDCOLLECTIVE ;  /* 0x000000000000791b */ /* 0x003fea0003800000 */
.L_x_114:
[----:B------:R-:W-:Y:S02]  /*83e0*/  IMAD.MOV.U32 R49, RZ, RZ, 0x4 ;  /* 0x00000004ff317424 */ /* 0x000fe400078e00ff */
[----:B------:R-:W-:-:S04]  /*83f0*/  IMAD.MOV.U32 R21, RZ, RZ, R48 ;  /* 0x000000ffff157224 */ /* 0x000fc800078e0030 */
[----:B------:R-:W-:-:S04]  /*8400*/  @P0 IMAD.IADD R21, R20, 0x1, R21 ;  /* 0x0000000114150824 */ /* 0x000fc800078e0215 */
[----:B------:R-:W-:-:S07]  /*8410*/  IMAD.MOV.U32 R50, RZ, RZ, R21 ;  /* 0x000000ffff327224 */ /* 0x000fce00078e0015 */
[----:B------:R-:W-:Y:S05]  /*8420*/  WARPSYNC.COLLECTIVE R47, `(.L_x_115) ;  /* 0x000000002f087348 */ /* 0x000fea0003c00000 */
[----:B------:R0:W1:Y:S02]  /*8430*/  SHFL.UP P0, R48, R50, R49, R52 ;  /* 0x0400003132307389 */ /* 0x0000640000000034 */
[----:B01----:R-:W-:Y:S05]  /*8440*/  ENDCOLLECTIVE ;  /* 0x000000000000791b */ /* 0x003fea0003800000 */
.L_x_115:
[----:B------:R-:W-:Y:S02]  /*8450*/  IMAD.MOV.U32 R49, RZ, RZ, 0x8 ;  /* 0x00000008ff317424 */ /* 0x000fe400078e00ff */
[----:B------:R-:W-:-:S04]  /*8460*/  IMAD.MOV.U32 R22, RZ, RZ, R48 ;  /* 0x000000ffff167224 */ /* 0x000fc800078e0030 */
[----:B------:R-:W-:-:S04]  /*8470*/  @P0 IMAD.IADD R22, R21, 0x1, R22 ;  /* 0x0000000115160824 */ /* 0x000fc800078e0216 */
[----:B------:R-:W-:-:S07]  /*8480*/  IMAD.MOV.U32 R50, RZ, RZ, R22 ;  /* 0x000000ffff327224 */ /* 0x000fce00078e0016 */
[----:B------:R-:W-:Y:S05]  /*8490*/  WARPSYNC.COLLECTIVE R47, `(.L_x_116) ;  /* 0x000000002f087348 */ /* 0x000fea0003c00000 */
[----:B------:R0:W1:Y:S02]  /*84a0*/  SHFL.UP P0, R48, R50, R49, R52 ;  /* 0x0400003132307389 */ /* 0x0000640000000034 */
[----:B01----:R-:W-:Y:S05]  /*84b0*/  ENDCOLLECTIVE ;  /* 0x000000000000791b */ /* 0x003fea0003800000 */
.L_x_116:
[----:B------:R-:W-:Y:S02]  /*84c0*/  IMAD.MOV.U32 R49, RZ, RZ, 0x10 ;  /* 0x00000010ff317424 */ /* 0x000fe400078e00ff */
[----:B------:R-:W-:-:S04]  /*84d0*/  IMAD.MOV.U32 R23, RZ, RZ, R48 ;  /* 0x000000ffff177224 */ /* 0x000fc800078e0030 */
[----:B------:R-:W-:-:S04]  /*84e0*/  @P0 IMAD.IADD R23, R22, 0x1, R23 ;  /* 0x0000000116170824 */ /* 0x000fc800078e0217 */
[----:B------:R-:W-:-:S07]  /*84f0*/  IMAD.MOV.U32 R50, RZ, RZ, R23 ;  /* 0x000000ffff327224 */ /* 0x000fce00078e0017 */
[----:B------:R-:W-:Y:S05]  /*8500*/  WARPSYNC.COLLECTIVE R47, `(.L_x_117) ;  /* 0x000000002f087348 */ /* 0x000fea0003c00000 */
[----:B------:R0:W1:Y:S02]  /*8510*/  SHFL.UP P0, R48, R50, R49, R52 ;  /* 0x0400003132307389 */ /* 0x0000640000000034 */
[----:B01----:R-:W-:Y:S05]  /*8520*/  ENDCOLLECTIVE ;  /* 0x000000000000791b */ /* 0x003fea0003800000 */
.L_x_117:
[----:B------:R-:W-:Y:S05]  /*8530*/  BRA `(.L_x_118) ;  /* 0xffffff9c00b07947 */ /* 0x000fea000383ffff */
.L_x_119:
[----:B------:R-:W-:-:S00]  /*8540*/  BRA `(.L_x_119) ;  /* 0xfffffffc00fc7947 */ /* 0x000fc0000383ffff */
[----:B------:R-:W-:-:S00]  /*8550*/  NOP ;  /* 0x0000000000007918 */ /* 0x000fc00000000000 */
        /* <DEDUP_REMOVED lines=10> */
.L_x_224:


//--------------------- .text._ZN3cub18CUB_300001_SM_10006detail10radix_sort33DeviceRadixSortExclusiveSumKernelINS1_5radix10policy_hubIiNS0_8NullTypeEyE10Policy1000EyEEvPT0_ --------------------------
	.section	.text._ZN3cub18CUB_300001_SM_10006detail10radix_sort33DeviceRadixSortExclusiveSumKernelINS1_5radix10policy_hubIiNS0_8NullTypeEyE10Policy1000EyEEvPT0_,"ax",@progbits
	.align	128
        .global         _ZN3cub18CUB_300001_SM_10006detail10radix_sort33DeviceRadixSortExclusiveSumKernelINS1_5radix10policy_hubIiNS0_8NullTypeEyE10Policy1000EyEEvPT0_
        .type           _ZN3cub18CUB_300001_SM_10006detail10radix_sort33DeviceRadixSortExclusiveSumKernelINS1_5radix10policy_hubIiNS0_8NullTypeEyE10Policy1000EyEEvPT0_,@function
        .size           _ZN3cub18CUB_300001_SM_10006detail10radix_sort33DeviceRadixSortExclusiveSumKernelINS1_5radix10policy_hubIiNS0_8NullTypeEyE10Policy1000EyEEvPT0_,(.L_x_225 - _ZN3cub18CUB_300001_SM_10006detail10radix_sort33DeviceRadixSortExclusiveSumKernelINS1_5radix10policy_hubIiNS0_8NullTypeEyE10Policy1000EyEEvPT0_)
        .other          _ZN3cub18CUB_300001_SM_10006detail10radix_sort33DeviceRadixSortExclusiveSumKernelINS1_5radix10policy_hubIiNS0_8NullTypeEyE10Policy1000EyEEvPT0_,@"STO_CUDA_ENTRY STV_DEFAULT"
_ZN3cub18CUB_300001_SM_10006detail10radix_sort33DeviceRadixSortExclusiveSumKernelINS1_5radix10policy_hubIiNS0_8NullTypeEyE10Policy1000EyEEvPT0_:
.text._ZN3cub18CUB_300001_SM_10006detail10radix_sort33DeviceRadixSortExclusiveSumKernelINS1_5radix10policy_hubIiNS0_8NullTypeEyE10Policy1000EyEEvPT0_:
[----:B------:R-:W-:Y:S01]  /*0000*/  LDC R1, c[0x0][0x37c] ;  /* 0x0000df00ff017b82 */ /* 0x000fe20000000800 */
[----:B------:R-:W0:Y:S07]  /*0010*/  S2R R18, SR_TID.X ;  /* 0x0000000000127919 */ /* 0x000e2e0000002100 */
[----:B------:R-:W1:Y:S01]  /*0020*/  LDC.64 R16, c[0x0][0x380] ;  /* 0x0000e000ff107b82 */ /* 0x000e620000000a00 */
[----:B------:R-:W2:Y:S01]  /*0030*/  LDCU.64 UR4, c[0x0][0x358] ;  /* 0x00006b00ff0477ac */ /* 0x000ea20008000a00 */
[----:B------:R-:W3:Y:S01]  /*0040*/  S2R R5, SR_CTAID.X ;  /* 0x0000000000057919 */ /* 0x000ee20000002500 */
[----:B0-----:R-:W-:Y:S01]  /*0050*/  ISETP.GT.U32.AND P1, PT, R18, 0xff, PT ;  /* 0x000000ff1200780c */ /* 0x001fe20003f24070 */
[----:B---3--:R-:W-:-:S04]  /*0060*/  IMAD R5, R5, 0x100, R18 ;  /* 0x0000010005057824 */ /* 0x008fc800078e0212 */
[----:B-1----:R-:W-:-:S08]  /*0070*/  IMAD.WIDE R16, R5, 0x8, R16 ;  /* 0x0000000805107825 */ /* 0x002fd000078e0210 */
[----:B--2---:R-:W2:Y:S01]  /*0080*/  @!P1 LDG.E.64 R2, desc[UR4][R16.64] ;  /* 0x0000000410029981 */ /* 0x004ea2000c1e1b00 */
[----:B------:R-:W-:Y:S02]  /*0090*/  MOV R0, 0x400 ;  /* 0x0000040000007802 */ /* 0x000fe40000000f00 */
[C---:B------:R-:W-:Y:S01]  /*00a0*/  ISETP.GT.U32.AND P0, PT, R18.reuse, 0x1f, PT ;  /* 0x0000001f1200780c */ /* 0x040fe20003f04070 */
[----:B------:R-:W0:Y:S02]  /*00b0*/  S2R R5, SR_CgaCtaId ;  /* 0x0000000000057919 */ /* 0x000e240000008800 */
[----:B0-----:R-:W-:Y:S02]  /*00c0*/  LEA R5, R5, R0, 0x18 ;  /* 0x0000000005057211 */ /* 0x001fe400078ec0ff */
[----:B------:R-:W-:-:S05]  /*00d0*/  LEA.HI R0, R18, R18, RZ, 0x1d ;  /* 0x0000001212007211 */ /* 0x000fca00078fe8ff */
[----:B------:R-:W-:-:S05]  /*00e0*/  IMAD R0, R0, 0x8, R5 ;  /* 0x0000000800007824 */ /* 0x000fca00078e0205 */
[----:B--2---:R0:W-:Y:S01]  /*00f0*/  STS.64 [R0+0x10], R2 ;  /* 0x0000100200007388 */ /* 0x0041e20000000a00 */
[----:B------:R-:W-:Y:S06]  /*0100*/  BAR.SYNC.DEFER_BLOCKING 0x0 ;  /* 0x0000000000007b1d */ /* 0x000fec0000010000 */
[----:B------:R-:W-:Y:S05]  /*0110*/  @P0 BRA `(.L_x_120) ;  /* 0x0000000400240947 */ /* 0x000fea0003800000 */
[----:B------:R-:W-:Y:S01]  /*0120*/  IMAD R18, R18, 0x48, R5 ;  /* 0x0000004812127824 */ /* 0x000fe200078e0205 */
[----:B------:R-:W-:-:S04]  /*0130*/  UMOV UR6, 0xffffffff ;  /* 0xffffffff00067882 */ /* 0x000fc80000000000 */
[----:B------:R-:W-:Y:S04]  /*0140*/  LDS.64 R14, [R18+0x10] ;  /* 0x00001000120e7984 */ /* 0x000fe80000000a00 */
[----:B------:R-:W-:Y:S04]  /*0150*/  LDS.64 R12, [R18+0x18] ;  /* 0x00001800120c7984 */ /* 0x000fe80000000a00 */
[----:B------:R-:W1:Y:S04]  /*0160*/  LDS.64 R10, [R18+0x20] ;  /* 0x00002000120a7984 */ /* 0x000e680000000a00 */
[----:B------:R-:W-:Y:S04]  /*0170*/  LDS.64 R8, [R18+0x28] ;  /* 0x0000280012087984 */ /* 0x000fe80000000a00 */
[----:B------:R-:W2:Y:S04]  /*0180*/  LDS.64 R6, [R18+0x30] ;  /* 0x0000300012067984 */ /* 0x000ea80000000a00 */
[----:B------:R-:W-:Y:S04]  /*0190*/  LDS.64 R4, [R18+0x38] ;  /* 0x0000380012047984 */ /* 0x000fe80000000a00 */
[----:B0-----:R-:W0:Y:S04]  /*01a0*/  LDS.64 R2, [R18+0x40] ;  /* 0x0000400012027984 */ /* 0x001e280000000a00 */
[----:B------:R-:W3:Y:S01]  /*01b0*/  LDS.64 R20, [R18+0x48] ;  /* 0x0000480012147984 */ /* 0x000ee20000000a00 */
[----:B-1----:R-:W-:-:S04]  /*01c0*/  IADD3 R19, P3, P4, R10, R12, R14 ;  /* 0x0000000c0a137210 */ /* 0x002fc80007c7e00e */
[----:B------:R-:W-:Y:S02]  /*01d0*/  IADD3.X R23, PT, PT, R11, R13, R15, P3, P4 ;  /* 0x0000000d0b177210 */ /* 0x000fe40001fe840f */
[----:B--2---:R-:W-:-:S04]  /*01e0*/  IADD3 R19, P0, P2, R6, R19, R8 ;  /* 0x0000001306137210 */ /* 0x004fc80007a1e008 */
[----:B------:R-:W-:Y:S02]  /*01f0*/  IADD3.X R23, PT, PT, R7, R23, R9, P0, P2 ;  /* 0x0000001707177210 */ /* 0x000fe400007e4409 */
[----:B0-----:R-:W-:-:S04]  /*0200*/  IADD3 R19, P3, P4, R2, R19, R4 ;  /* 0x0000001302137210 */ /* 0x001fc80007c7e004 */
[----:B---3--:R-:W-:Y:S02]  /*0210*/  IADD3 R20, P0, PT, R20, R19, RZ ;  /* 0x0000001314147210 */ /* 0x008fe40007f1e0ff */
[----:B------:R-:W-:-:S05]  /*0220*/  IADD3.X R19, PT, PT, R3, R23, R5, P3, P4 ;  /* 0x0000001703137210 */ /* 0x000fca0001fe8405 */
[----:B------:R-:W-:Y:S01]  /*0230*/  IMAD.X R19, R21, 0x1, R19, P0 ;  /* 0x0000000115137824 */ /* 0x000fe200000e0613 */
[----:B------:R-:W-:Y:S06]  /*0240*/  BRA.DIV UR6, `(.L_x_121) ;  /* 0x0000000206f07947 */ /* 0x000fec000b800000 */
[----:B------:R-:W0:Y:S04]  /*0250*/  SHFL.UP PT, R27, R20, 0x1, RZ ;  /* 0x04200000141b7989 */ /* 0x000e2800000e00ff */
[----:B------:R-:W1:Y:S01]  /*0260*/  SHFL.UP P0, R25, R19, 0x1, RZ ;  /* 0x0420000013197989 */ /* 0x000e6200000000ff */
[----:B0-----:R-:W-:-:S04]  /*0270*/  IADD3 R22, P2, PT, R27, R20, RZ ;  /* 0x000000141b167210 */ /* 0x001fc80007f5e0ff */
[----:B-1----:R-:W-:Y:S01]  /*0280*/  SEL R27, R22, R27, P0 ;  /* 0x0000001b161b7207 */ /* 0x002fe20000000000 */
[----:B------:R-:W-:-:S04]  /*0290*/  IMAD.X R26, R25, 0x1, R19, P2 ;  /* 0x00000001191a7824 */ /* 0x000fc800010e0613 */
[----:B------:R-:W0:Y:S01]  /*02a0*/  SHFL.UP PT, R28, R27, 0x2, RZ ;  /* 0x044000001b1c7989 */ /* 0x000e2200000e00ff */
[----:B------:R-:W-:-:S05]  /*02b0*/  SEL R26, R26, R25, P0 ;  /* 0x000000191a1a7207 */ /* 0x000fca0000000000 */
[----:B------:R-:W1:Y:S01]  /*02c0*/  SHFL.UP P0, R25, R26, 0x2, RZ ;  /* 0x044000001a197989 */ /* 0x000e6200000000ff */
[----:B0-----:R-:W-:-:S05]  /*02d0*/  IADD3 R21, P2, PT, R28, R27, RZ ;  /* 0x0000001b1c157210 */ /* 0x001fca0007f5e0ff */
[----:B-1----:R-:W-:Y:S01]  /*02e0*/  IMAD.X R22, R25, 0x1, R26, P2 ;  /* 0x0000000119167824 */ /* 0x002fe200010e061a */
[----:B------:R-:W-:-:S04]  /*02f0*/  SEL R28, R21, R28, P0 ;  /* 0x0000001c151c7207 */ /* 0x000fc80000000000 */
[----:B------:R-:W-:Y:S01]  /*0300*/  SEL R29, R22, R25, P0 ;  /* 0x00000019161d7207 */ /* 0x000fe20000000000 */
        /* <DEDUP_REMOVED lines=12> */
[----:B------:R0:W1:Y:S04]  /*03d0*/  SHFL.UP PT, R28, R27, 0x10, RZ ;  /* 0x060000001b1c7989 */ /* 0x00006800000e00ff */
[----:B------:R0:W2:Y:S02]  /*03e0*/  SHFL.UP P0, R25, R26, 0x10, RZ ;  /* 0x060000001a197989 */ /* 0x0000a400000000ff */
.L_x_132:
[----:B-1----:R-:W-:-:S04]  /*03f0*/  IADD3 R21, P2, PT, R28, R27, RZ ;  /* 0x0000001b1c157210 */ /* 0x002fc80007f5e0ff */
[----:B--2---:R-:W-:Y:S01]  /*0400*/  SEL R21, R21, R28, P0 ;  /* 0x0000001c15157207 */ /* 0x004fe20000000000 */
[----:B------:R-:W-:-:S05]  /*0410*/  IMAD.X R22, R25, 0x1, R26, P2 ;  /* 0x0000000119167824 */ /* 0x000fca00010e061a */
[----:B------:R-:W-:Y:S02]  /*0420*/  SEL R22, R22, R25, P0 ;  /* 0x0000001916167207 */ /* 0x000fe40000000000 */
[----:B------:R-:W-:-:S05]  /*0430*/  IADD3 R20, P0, PT, R21, -R20, RZ ;  /* 0x8000001415147210 */ /* 0x000fca0007f1e0ff */
[----:B------:R-:W-:Y:S01]  /*0440*/  IMAD.X R21, R22, 0x1, ~R19, P0 ;  /* 0x0000000116157824 */ /* 0x000fe200000e0e13 */
[----:B------:R-:W-:-:S04]  /*0450*/  IADD3 R14, P0, PT, R14, R20, RZ ;  /* 0x000000140e0e7210 */ /* 0x000fc80007f1e0ff */
[----:B------:R1:W-:Y:S01]  /*0460*/  STS.64 [R18+0x10], R20 ;  /* 0x0000101412007388 */ /* 0x0003e20000000a00 */
[----:B------:R-:W-:Y:S01]  /*0470*/  IMAD.X R15, R15, 0x1, R21, P0 ;  /* 0x000000010f0f7824 */ /* 0x000fe200000e0615 */
        /* <DEDUP_REMOVED lines=17> */
[----:B------:R-:W-:-:S05]  /*0590*/  IMAD.X R3, R3, 0x1, R5, P0 ;  /* 0x0000000103037824 */ /* 0x000fca00000e0605 */
[----:B------:R1:W-:Y:S03]  /*05a0*/  STS.64 [R18+0x48], R2 ;  /* 0x0000480212007388 */ /* 0x0003e60000000a00 */
.L_x_120:
[----:B------:R-:W-:Y:S05]  /*05b0*/  WARPSYNC.ALL ;  /* 0x0000000000007948 */ /* 0x000fea0003800000 */
[----:B------:R-:W-:Y:S06]  /*05c0*/  BAR.SYNC.DEFER_BLOCKING 0x0 ;  /* 0x0000000000007b1d */ /* 0x000fec0000010000 */
[----:B------:R-:W-:Y:S05]  /*05d0*/  @P1 EXIT ;  /* 0x000000000000194d */ /* 0x000fea0003800000 */
[----:B01----:R-:W0:Y:S04]  /*05e0*/  LDS.64 R2, [R0+0x10] ;  /* 0x0000100000027984 */ /* 0x003e280000000a00 */
[----:B0-----:R-:W-:Y:S01]  /*05f0*/  STG.E.64 desc[UR4][R16.64], R2 ;  /* 0x0000000210007986 */ /* 0x001fe2000c101b04 */
[----:B------:R-:W-:Y:S05]  /*0600*/  EXIT ;  /* 0x000000000000794d */ /* 0x000fea0003800000 */
.L_x_121:
[----:B------:R-:W-:Y:S02]  /*0610*/  IMAD.MOV.U32 R24, RZ, RZ, R20 ;  /* 0x000000ffff187224 */ /* 0x000fe400078e0014 */
[----:B------:R-:W-:Y:S02]  /*0620*/  IMAD.MOV.U32 R23, RZ, RZ, 0x1 ;  /* 0x00000001ff177424 */ /* 0x000fe400078e00ff */
[----:B------:R-:W-:Y:S02]  /*0630*/  IMAD.MOV.U32 R22, RZ, RZ, RZ ;  /* 0x000000ffff167224 */ /* 0x000fe400078e00ff */
[----:B------:R-:W-:-:S07]  /*0640*/  IMAD.MOV.U32 R21, RZ, RZ, -0x1 ;  /* 0xffffffffff157424 */ /* 0x000fce00078e00ff */
[----:B------:R-:W-:Y:S05]  /*0650*/  WARPSYNC.COLLECTIVE R21, `(.L_x_122) ;  /* 0x0000000015087348 */ /* 0x000fea0003c00000 */
[----:B------:R0:W1:Y:S02]  /*0660*/  SHFL.UP P0, R25, R24, R23, R22 ;  /* 0x0400001718197389 */ /* 0x0000640000000016 */
[----:B01----:R-:W-:Y:S05]  /*0670*/  ENDCOLLECTIVE ;  /* 0x000000000000791b */ /* 0x003fea0003800000 */
.L_x_122:
[----:B------:R-:W-:Y:S02]  /*0680*/  IMAD.MOV.U32 R24, RZ, RZ, R19 ;  /* 0x000000ffff187224 */ /* 0x000fe400078e0013 */
[----:B------:R-:W-:-:S07]  /*0690*/  IMAD.MOV.U32 R27, RZ, RZ, R25 ;  /* 0x000000ffff1b7224 */ /* 0x000fce00078e0019 */
[----:B------:R-:W-:Y:S05]  /*06a0*/  WARPSYNC.COLLECTIVE R21, `(.L_x_123) ;  /* 0x0000000015087348 */ /* 0x000fea0003c00000 */
[----:B------:R0:W1:Y:S02]  /*06b0*/  SHFL.UP P0, R25, R24, R23, R22 ;  /* 0x0400001718197389 */ /* 0x0000640000000016 */
[----:B01----:R-:W-:Y:S05]  /*06c0*/  ENDCOLLECTIVE ;  /* 0x000000000000791b */ /* 0x003fea0003800000 */
.L_x_123:
[----:B------:R-:W-:Y:S01]  /*06d0*/  IADD3 R26, P2, PT, R27, R20, RZ ;  /* 0x000000141b1a7210 */ /* 0x000fe20007f5e0ff */
[----:B------:R-:W-:-:S03]  /*06e0*/  IMAD.MOV.U32 R23, RZ, RZ, 0x2 ;  /* 0x00000002ff177424 */ /* 0x000fc600078e00ff */
[----:B------:R-:W-:Y:S01]  /*06f0*/  SEL R27, R26, R27, P0 ;  /* 0x0000001b1a1b7207 */ /* 0x000fe20000000000 */
[----:B------:R-:W-:-:S04]  /*0700*/  IMAD.X R26, R25, 0x1, R19, P2 ;  /* 0x00000001191a7824 */ /* 0x000fc800010e0613 */
[----:B------:R-:W-:Y:S01]  /*0710*/  IMAD.MOV.U32 R24, RZ, RZ, R27 ;  /* 0x000000ffff187224 */ /* 0x000fe200078e001b */
[----:B------:R-:W-:-:S07]  /*0720*/  SEL R26, R26, R25, P0 ;  /* 0x000000191a1a7207 */ /* 0x000fce0000000000 */
[----:B------:R-:W-:Y:S05]  /*0730*/  WARPSYNC.COLLECTIVE R21, `(.L_x_124) ;  /* 0x0000000015087348 */ /* 0x000fea0003c00000 */
[----:B------:R0:W1:Y:S02]  /*0740*/  SHFL.UP P0, R25, R24, R23, R22 ;  /* 0x0400001718197389 */ /* 0x0000640000000016 */
[----:B01----:R-:W-:Y:S05]  /*0750*/  ENDCOLLECTIVE ;  /* 0x000000000000791b */ /* 0x003fea0003800000 */
.L_x_124:
[----:B------:R-:W-:Y:S02]  /*0760*/  IMAD.MOV.U32 R24, RZ, RZ, R26 ;  /* 0x000000ffff187224 */ /* 0x000fe400078e001a */
[----:B------:R-:W-:-:S07]  /*0770*/  IMAD.MOV.U32 R28, RZ, RZ, R25 ;  /* 0x000000ffff1c7224 */ /* 0x000fce00078e0019 */
[----:B------:R-:W-:Y:S05]  /*0780*/  WARPSYNC.COLLECTIVE R21, `(.L_x_125) ;  /* 0x0000000015087348 */ /* 0x000fea0003c00000 */
[----:B------:R0:W1:Y:S02]  /*0790*/  SHFL.UP P0, R25, R24, R23, R22 ;  /* 0x0400001718197389 */ /* 0x0000640000000016 */
[----:B01----:R-:W-:Y:S05]  /*07a0*/  ENDCOLLECTIVE ;  /* 0x000000000000791b */ /* 0x003fea0003800000 */
.L_x_125:
        /* <DEDUP_REMOVED lines=9> */
.L_x_126:
[----:B------:R-:W-:Y:S02]  /*0840*/  IMAD.MOV.U32 R24, RZ, RZ, R29 ;  /* 0x000000ffff187224 */ /* 0x000fe400078e001d */
[----:B------:R-:W-:-:S07]  /*0850*/  IMAD.MOV.U32 R27, RZ, RZ, R25 ;  /* 0x000000ffff1b7224 */ /* 0x000fce00078e0019 */
[----:B------:R-:W-:Y:S05]  /*0860*/  WARPSYNC.COLLECTIVE R21, `(.L_x_127) ;  /* 0x0000000015087348 */ /* 0x000fea0003c00000 */
[----:B------:R0:W1:Y:S02]  /*0870*/  SHFL.UP P0, R25, R24, R23, R22 ;  /* 0x0400001718197389 */ /* 0x0000640000000016 */
[----:B01----:R-:W-:Y:S05]  /*0880*/  ENDCOLLECTIVE ;  /* 0x000000000000791b */ /* 0x003fea0003800000 */
.L_x_127:
        /* <DEDUP_REMOVED lines=9> */
.L_x_128:
[----:B------:R-:W-:Y:S02]  /*0920*/  IMAD.MOV.U32 R24, RZ, RZ, R29 ;  /* 0x000000ffff187224 */ /* 0x000fe400078e001d */
[----:B------:R-:W-:-:S07]  /*0930*/  IMAD.MOV.U32 R27, RZ, RZ, R25 ;  /* 0x000000ffff1b7224 */ /* 0x000fce00078e0019 */
[----:B------:R-:W-:Y:S05]  /*0940*/  WARPSYNC.COLLECTIVE R21, `(.L_x_129) ;  /* 0x0000000015087348 */ /* 0x000fea0003c00000 */
[----:B------:R0:W1:Y:S02]  /*0950*/  SHFL.UP P0, R25, R24, R23, R22 ;  /* 0x0400001718197389 */ /* 0x0000640000000016 */
[----:B01----:R-:W-:Y:S05]  /*0960*/  ENDCOLLECTIVE ;  /* 0x000000000000791b */ /* 0x003fea0003800000 */
.L_x_129:
        /* <DEDUP_REMOVED lines=9> */
.L_x_130:
[----:B------:R-:W-:Y:S02]  /*0a00*/  IMAD.MOV.U32 R24, RZ, RZ, R26 ;  /* 0x000000ffff187224 */ /* 0x000fe400078e001a */
[----:B------:R-:W-:-:S07]  /*0a10*/  IMAD.MOV.U32 R28, RZ, RZ, R25 ;  /* 0x000000ffff1c7224 */ /* 0x000fce00078e0019 */
[----:B------:R-:W-:Y:S05]  /*0a20*/  WARPSYNC.COLLECTIVE R21, `(.L_x_131) ;  /* 0x0000000015087348 */ /* 0x000fea0003c00000 */
[----:B------:R0:W1:Y:S02]  /*0a30*/  SHFL.UP P0, R25, R24, R23, R22 ;  /* 0x0400001718197389 */ /* 0x0000640000000016 */
[----:B01----:R-:W-:Y:S05]  /*0a40*/  ENDCOLLECTIVE ;  /* 0x000000000000791b */ /* 0x003fea0003800000 */
.L_x_131:
[----:B------:R-:W-:Y:S05]  /*0a50*/  BRA `(.L_x_132) ;  /* 0xfffffff800647947 */ /* 0x000fea000383ffff */
.L_x_133:
        /* <DEDUP_REMOVED lines=10> */
.L_x_225:


//--------------------- .text._ZN3cub18CUB_300001_SM_10006detail10radix_sort30DeviceRadixSortHistogramKernelINS1_5radix10policy_hubIiNS0_8NullTypeEyE10Policy1000ELNS0_9SortOrderE0EiyNS1_21identity_decomposer_tEEEvPT2_PKT1_SB_iiT3_ --------------------------
	.section	.text._ZN3cub18CUB_300001_SM_10006detail10radix_sort30DeviceRadixSortHistogramKernelINS1_5radix10policy_hubIiNS0_8NullTypeEyE10Policy1000ELNS0_9SortOrderE0EiyNS1_21identity_decomposer_tEEEvPT2_PKT1_SB_iiT3_,"ax",@progbits
	.align	128
        .global         _ZN3cub18CUB_300001_SM_10006detail10radix_sort30DeviceRadixSortHistogramKernelINS1_5radix10policy_hubIiNS0_8NullTypeEyE10Policy1000ELNS0_9SortOrderE0EiyNS1_21identity_decomposer_tEEEvPT2_PKT1_SB_iiT3_
        .type           _ZN3cub18CUB_300001_SM_10006detail10radix_sort30DeviceRadixSortHistogramKernelINS1_5radix10policy_hubIiNS0_8NullTypeEyE10Policy1000ELNS0_9SortOrderE0EiyNS1_21identity_decomposer_tEEEvPT2_PKT1_SB_iiT3_,@function
        .size           _ZN3cub18CUB_300001_SM_10006detail10radix_sort30DeviceRadixSortHistogramKernelINS1_5radix10policy_hubIiNS0_8NullTypeEyE10Policy1000ELNS0_9SortOrderE0EiyNS1_21identity_decomposer_tEEEvPT2_PKT1_SB_iiT3_,(.L_x_226 - _ZN3cub18CUB_300001_SM_10006detail10radix_sort30DeviceRadixSortHistogramKernelINS1_5radix10policy_hubIiNS0_8NullTypeEyE10Policy1000ELNS0_9SortOrderE0EiyNS1_21identity_decomposer_tEEEvPT2_PKT1_SB_iiT3_)
        .other          _ZN3cub18CUB_300001_SM_10006detail10radix_sort30DeviceRadixSortHistogramKernelINS1_5radix10policy_hubIiNS0_8NullTypeEyE10Policy1000ELNS0_9SortOrderE0EiyNS1_21identity_decomposer_tEEEvPT2_PKT1_SB_iiT3_,@"STO_CUDA_ENTRY STV_DEFAULT"
_ZN3cub18CUB_300001_SM_10006detail10radix_sort30DeviceRadixSortHistogramKernelINS1_5radix10policy_hubIiNS0_8NullTypeEyE10Policy1000ELNS0_9SortOrderE0EiyNS1_21identity_decomposer_tEEEvPT2_PKT1_SB_iiT3_:
.text._ZN3cub18CUB_300001_SM_10006detail10radix_sort30DeviceRadixSortHistogramKernelINS1_5radix10policy_hubIiNS0_8NullTypeEyE10Policy1000ELNS0_9SortOrderE0EiyNS1_21identity_decomposer_tEEEvPT2_PKT1_SB_iiT3_:
[----:B------:R-:W-:Y:S01]  /*0000*/  LDC R1, c[0x0][0x37c] ;  /* 0x0000df00ff017b82 */ /* 0x000fe20000000800 */
[----:B------:R-:W0:Y:S02]  /*0010*/  LDCU.64 UR14, c[0x0][0x390] ;  /* 0x00007200ff0e77ac */ /* 0x000e240008000a00 */
[----:B0-----:R-:W-:-:S04]  /*0020*/  ISETP.NE.U32.AND P0, PT, RZ, UR14, PT ;  /* 0x0000000eff007c0c */ /* 0x001fc8000bf05070 */
[----:B------:R-:W-:-:S13]  /*0030*/  ISETP.NE.AND.EX P0, PT, RZ, UR15, PT, P0 ;  /* 0x0000000fff007c0c */ /* 0x000fda000bf05300 */
[----:B------:R-:W-:Y:S05]  /*0040*/  @!P0 EXIT ;  /* 0x000000000000894d */ /* 0x000fea0003800000 */
[----:B------:R-:W-:Y:S01]  /*0050*/  UIADD3 UR11, UP0, UPT, UR14, -0x1, URZ ;  /* 0xffffffff0e0b7890 */ /* 0x000fe2000ff1e0ff */
[----:B------:R-:W0:Y:S01]  /*0060*/  S2R R4, SR_TID.X ;  /* 0x0000000000047919 */ /* 0x000e220000002100 */
[----:B------:R-:W1:Y:S01]  /*0070*/  LDCU.64 UR4, c[0x0][0x398] ;  /* 0x00007300ff0477ac */ /* 0x000e620008000a00 */
[----:B------:R-:W2:Y:S01]  /*0080*/  S2UR UR7, SR_CgaCtaId ;  /* 0x00000000000779c3 */ /* 0x000ea20000008800 */
[----:B------:R-:W-:Y:S01]  /*0090*/  UIADD3.X UR12, UPT, UPT, UR15, -0x1, URZ, UP0, !UPT ;  /* 0xffffffff0f0c7890 */ /* 0x000fe200087fe4ff */
[----:B------:R-:W-:Y:S01]  /*00a0*/  UMOV UR6, 0x400 ;  /* 0x0000040000067882 */ /* 0x000fe20000000000 */
[----:B------:R-:W3:Y:S05]  /*00b0*/  LDCU.64 UR20, c[0x0][0x358] ;  /* 0x00006b00ff1477ac */ /* 0x000eea0008000a00 */
[----:B------:R-:W4:Y:S01]  /*00c0*/  S2UR UR8, SR_CTAID.X ;  /* 0x00000000000879c3 */ /* 0x000f220000002500 */
[----:B------:R-:W-:Y:S01]  /*00d0*/  USHF.R.U64 UR11, UR11, 0x1e, UR12 ;  /* 0x0000001e0b0b7899 */ /* 0x000fe2000800120c */
[----:B------:R-:W0:Y:S03]  /*00e0*/  LDCU UR28, c[0x0][0x370] ;  /* 0x00006e00ff1c77ac */ /* 0x000e260008000800 */
[----:B------:R-:W-:-:S02]  /*00f0*/  UIADD3 UR11, UP0, UPT, UR11, 0x1, URZ ;  /* 0x000000010b0b7890 */ /* 0x000fc4000ff1e0ff */
[----:B-1----:R-:W-:Y:S02]  /*0100*/  UIADD3 UR4, UPT, UPT, UR5, 0x7, -UR4 ;  /* 0x0000000705047890 */ /* 0x002fe4000fffe804 */
[----:B------:R-:W-:Y:S02]  /*0110*/  ULEA.HI.X UR12, UR12, URZ, URZ, 0x2, UP0 ;  /* 0x000000ff0c0c7291 */ /* 0x000fe400080f14ff */
[----:B------:R-:W-:Y:S02]  /*0120*/  UISETP.LT.U32.AND UP0, UPT, UR11, UR14, UPT ;  /* 0x0000000e0b00728c */ /* 0x000fe4000bf01070 */
[----:B------:R-:W-:Y:S02]  /*0130*/  USHF.R.S32.HI UR5, URZ, 0x1f, UR4 ;  /* 0x0000001fff057899 */ /* 0x000fe40008011404 */
[----:B------:R-:W-:Y:S02]  /*0140*/  UISETP.LT.U32.AND.EX UP0, UPT, UR12, UR15, UPT, UP0 ;  /* 0x0000000f0c00728c */ /* 0x000fe4000bf01100 */
[----:B------:R-:W-:-:S02]  /*0150*/  ULEA.HI UR5, UR5, UR4, URZ, 0x3 ;  /* 0x0000000405057291 */ /* 0x000fc4000f8f18ff */
[----:B------:R-:W-:Y:S01]  /*0160*/  USEL UR11, UR11, UR14, UP0 ;  /* 0x0000000e0b0b7287 */ /* 0x000fe20008000000 */
[C---:B0-----:R-:W-:Y:S01]  /*0170*/  VIADD R21, R4.reuse, 0x780 ;  /* 0x0000078004157836 */ /* 0x041fe20000000000 */
[----:B------:R-:W-:Y:S02]  /*0180*/  USEL UR12, UR12, UR15, UP0 ;  /* 0x0000000f0c0c7287 */ /* 0x000fe40008000000 */
[----:B------:R-:W-:Y:S02]  /*0190*/  UISETP.GE.AND UP0, UPT, UR4, 0x8, UPT ;  /* 0x000000080400788c */ /* 0x000fe4000bf06270 */
[----:B--2---:R-:W-:Y:S02]  /*01a0*/  ULEA UR6, UR7, UR6, 0x18 ;  /* 0x0000000607067291 */ /* 0x004fe4000f8ec0ff */
[----:B------:R-:W-:Y:S02]  /*01b0*/  USHF.R.S32.HI UR5, URZ, 0x3, UR5 ;  /* 0x00000003ff057899 */ /* 0x000fe40008011405 */
[----:B------:R-:W-:Y:S01]  /*01c0*/  PLOP3.LUT P0, PT, PT, PT, UP0, 0x80, 0x8 ;  /* 0x000000000008781c */ /* 0x000fe20003f0f008 */
[----:B----4-:R-:W-:Y:S01]  /*01d0*/  USHF.L.U32 UR8, UR8, 0xb, URZ ;  /* 0x0000000b08087899 */ /* 0x010fe200080006ff */
[C---:B------:R-:W-:Y:S01]  /*01e0*/  LEA R0, R4.reuse, UR6, 0x2 ;  /* 0x0000000604007c11 */ /* 0x040fe2000f8e10ff */
[----:B------:R-:W-:Y:S01]  /*01f0*/  UIADD3 UR22, UPT, UPT, UR5, -0x1, URZ ;  /* 0xffffffff05167890 */ /* 0x000fe2000fffe0ff */
[----:B------:R-:W-:Y:S01]  /*0200*/  ISETP.GT.U32.OR P0, PT, R4, 0xff, !P0 ;  /* 0x000000ff0400780c */ /* 0x000fe20004704470 */
[----:B------:R-:W-:-:S02]  /*0210*/  ULOP3.LUT UR23, UR5, 0xf, URZ, 0xc0, !UPT ;  /* 0x0000000f05177892 */ /* 0x000fc4000f8ec0ff */
[----:B------:R-:W-:Y:S01]  /*0220*/  ULOP3.LUT UR24, UR5, 0x7, URZ, 0xc0, !UPT ;  /* 0x0000000705187892 */ /* 0x000fe2000f8ec0ff */
[----:B------:R-:W-:Y:S01]  /*0230*/  P2R R20, PR, RZ, 0x1 ;  /* 0x00000001ff147803 */ /* 0x000fe20000000000 */
[----:B------:R-:W-:Y:S02]  /*0240*/  ULOP3.LUT UR25, UR5, 0x3, URZ, 0xc0, !UPT ;  /* 0x0000000305197892 */ /* 0x000fe4000f8ec0ff */
[----:B------:R-:W-:Y:S02]  /*0250*/  ULOP3.LUT UR26, UR5, 0xffffff0, URZ, 0xc0, !UPT ;  /* 0x0ffffff0051a7892 */ /* 0x000fe4000f8ec0ff */
[----:B------:R-:W-:Y:S02]  /*0260*/  ULOP3.LUT UR27, UR5, 0xffffff8, URZ, 0xc0, !UPT ;  /* 0x0ffffff8051b7892 */ /* 0x000fe4000f8ec0ff */
[----:B------:R-:W-:Y:S01]  /*0270*/  ULOP3.LUT UR9, UR5, 0x1, URZ, 0xc0, !UPT ;  /* 0x0000000105097892 */ /* 0x000fe2000f8ec0ff */
[----:B------:R-:W-:Y:S01]  /*0280*/  UMOV UR6, URZ ;  /* 0x000000ff00067c82 */ /* 0x000fe20008000000 */
[----:B---3--:R-:W-:-:S10]  /*0290*/  UMOV UR7, URZ ;  /* 0x000000ff00077c82 */ /* 0x008fd40008000000 */
.L_x_217:
[----:B------:R-:W-:Y:S01]  /*02a0*/  ISETP.NE.AND P0, PT, R20, RZ, PT ;  /* 0x000000ff1400720c */ /* 0x000fe20003f05270 */
[----:B------:R-:W-:-:S12]  /*02b0*/  BSSY.RECONVERGENT B0, `(.L_x_134) ;  /* 0x000007c000007945 */ /* 0x000fd80003800200 */
[----:B012345:R-:W-:Y:S05]  /*02c0*/  @P0 BRA `(.L_x_135) ;  /* 0x0000000400e80947 */ /* 0x03ffea0003800000 */
[----:B------:R-:W-:Y:S02]  /*02d0*/  IMAD.U32 R2, RZ, RZ, UR22 ;  /* 0x00000016ff027e24 */ /* 0x000fe4000f8e00ff */
[----:B------:R-:W-:-:S03]  /*02e0*/  IMAD.MOV.U32 R3, RZ, RZ, RZ ;  /* 0x000000ffff037224 */ /* 0x000fc600078e00ff */
[----:B------:R-:W-:-:S13]  /*02f0*/  ISETP.GE.U32.AND P1, PT, R2, 0xf, PT ;  /* 0x0000000f0200780c */ /* 0x000fda0003f26070 */
[----:B------:R-:W-:Y:S05]  /*0300*/  @!P1 BRA `(.L_x_136) ;  /* 0x00000000005c9947 */ /* 0x000fea0003800000 */
[----:B------:R-:W-:Y:S01]  /*0310*/  VIADD R2, R0, 0x2000 ;  /* 0x0000200000027836 */ /* 0x000fe20000000000 */
[----:B------:R-:W-:-:S12]  /*0320*/  UIADD3 UR4, UPT, UPT, -UR26, URZ, URZ ;  /* 0x000000ff1a047290 */ /* 0x000fd8000fffe1ff */
.L_x_137:
[----:B------:R-:W-:Y:S01]  /*0330*/  UIADD3 UR4, UPT, UPT, UR4, 0x10, URZ ;  /* 0x0000001004047890 */ /* 0x000fe2000fffe0ff */
[----:B------:R-:W-:Y:S03]  /*0340*/  STS [R2+-0x2000], RZ ;  /* 0xffe000ff02007388 */ /* 0x000fe60000000800 */
[----:B------:R-:W-:Y:S01]  /*0350*/  UISETP.NE.AND UP0, UPT, UR4, URZ, UPT ;  /* 0x000000ff0400728c */ /* 0x000fe2000bf05270 */
        /* <DEDUP_REMOVED lines=16> */
[----:B------:R-:W-:Y:S06]  /*0460*/  BRA.U UP0, `(.L_x_137) ;  /* 0xfffffffd00b07547 */ /* 0x000fec000b83ffff */
[----:B------:R-:W-:-:S07]  /*0470*/  IMAD.U32 R3, RZ, RZ, UR26 ;  /* 0x0000001aff037e24 */ /* 0x000fce000f8e00ff */
.L_x_136:
[----:B------:R-:W-:Y:S01]  /*0480*/  ISETP.NE.AND P0, PT, RZ, UR23, PT ;  /* 0x00000017ff007c0c */ /* 0x000fe2000bf05270 */
[----:B------:R-:W-:Y:S01]  /*0490*/  IMAD.U32 R6, RZ, RZ, UR24 ;  /* 0x00000018ff067e24 */ /* 0x000fe2000f8e00ff */
[----:B------:R-:W-:-:S03]  /*04a0*/  MOV R2, UR23 ;  /* 0x0000001700027c02 */ /* 0x000fc60008000f00 */
[----:B------:R-:W-:Y:S02]  /*04b0*/  VIADD R6, R6, 0xffffffff ;  /* 0xffffffff06067836 */ /* 0x000fe40000000000 */
[----:B------:R-:W-:-:S06]  /*04c0*/  VIADD R2, R2, 0xffffffff ;  /* 0xffffffff02027836 */ /* 0x000fcc0000000000 */
[----:B------:R-:W-:Y:S05]  /*04d0*/  @!P0 BRA `(.L_x_138) ;  /* 0x00000000007c8947 */ /* 0x000fea0003800000 */
[----:B------:R-:W-:Y:S01]  /*04e0*/  ISETP.GE.U32.AND P2, PT, R2, 0x7, PT ;  /* 0x000000070200780c */ /* 0x000fe20003f46070 */
[----:B------:R-:W-:-:S12]  /*04f0*/  UISETP.NE.AND UP0, UPT, UR24, URZ, UPT ;  /* 0x000000ff1800728c */ /* 0x000fd8000bf05270 */
[----:B------:R-:W-:Y:S05]  /*0500*/  @!P2 BRA `(.L_x_139) ;  /* 0x000000000028a947 */ /* 0x000fea0003800000 */
        /* <DEDUP_REMOVED lines=10> */
.L_x_139:
[----:B------:R-:W-:Y:S05]  /*05b0*/  BRA.U !UP0, `(.L_x_138) ;  /* 0x0000000108447547 */ /* 0x000fea000b800000 */
[----:B------:R-:W-:Y:S01]  /*05c0*/  ISETP.GE.U32.AND P2, PT, R6, 0x3, PT ;  /* 0x000000030600780c */ /* 0x000fe20003f46070 */
[----:B------:R-:W-:-:S12]  /*05d0*/  UISETP.NE.AND UP0, UPT, UR25, URZ, UPT ;  /* 0x000000ff1900728c */ /* 0x000fd8000bf05270 */
[C---:B0-----:R-:W-:Y:S02]  /*05e0*/  @P2 IMAD R5, R3.reuse, 0x400, R0 ;  /* 0x0000040003052824 */ /* 0x041fe400078e0200 */
[----:B------:R-:W-:-:S03]  /*05f0*/  @P2 VIADD R3, R3, 0x4 ;  /* 0x0000000403032836 */ /* 0x000fc60000000000 */
[----:B------:R1:W-:Y:S04]  /*0600*/  @P2 STS [R5], RZ ;  /* 0x000000ff05002388 */ /* 0x0003e80000000800 */
[----:B------:R1:W-:Y:S04]  /*0610*/  @P2 STS [R5+0x400], RZ ;  /* 0x000400ff05002388 */ /* 0x0003e80000000800 */
[----:B------:R1:W-:Y:S04]  /*0620*/  @P2 STS [R5+0x800], RZ ;  /* 0x000800ff05002388 */ /* 0x0003e80000000800 */
[----:B------:R1:W-:Y:S01]  /*0630*/  @P2 STS [R5+0xc00], RZ ;  /* 0x000c00ff05002388 */ /* 0x0003e20000000800 */
[----:B------:R-:W-:Y:S05]  /*0640*/  BRA.U !UP0, `(.L_x_138) ;  /* 0x0000000108207547 */ /* 0x000fea000b800000 */
[----:B------:R-:W-:Y:S01]  /*0650*/  IMAD R3, R3, 0x400, R0 ;  /* 0x0000040003037824 */ /* 0x000fe200078e0200 */
[----:B------:R-:W-:-:S04]  /*0660*/  UISETP.NE.AND UP0, UPT, UR25, 0x1, UPT ;  /* 0x000000011900788c */ /* 0x000fc8000bf05270 */
[----:B------:R2:W-:Y:S05]  /*0670*/  STS [R3], RZ ;  /* 0x000000ff03007388 */ /* 0x0005ea0000000800 */
[----:B------:R-:W-:Y:S05]  /*0680*/  BRA.U !UP0, `(.L_x_138) ;  /* 0x0000000108107547 */ /* 0x000fea000b800000 */
[----:B------:R-:W-:Y:S01]  /*0690*/  UISETP.NE.AND UP0, UPT, UR25, 0x2, UPT ;  /* 0x000000021900788c */ /* 0x000fe2000bf05270 */
[----:B------:R3:W-:Y:S05]  /*06a0*/  STS [R3+0x400], RZ ;  /* 0x000400ff03007388 */ /* 0x0007ea0000000800 */
[----:B------:R-:W-:-:S13]  /*06b0*/  PLOP3.LUT P2, PT, PT, PT, UP0, 0x80, 0x8 ;  /* 0x000000000008781c */ /* 0x000fda0003f4f008 */
[----:B------:R3:W-:Y:S02]  /*06c0*/  @P2 STS [R3+0x800], RZ ;  /* 0x000800ff03002388 */ /* 0x0007e40000000800 */
.L_x_138:
[----:B------:R-:W-:-:S13]  /*06d0*/  ISETP.GT.U32.AND P2, PT, R4, 0x7f, PT ;  /* 0x0000007f0400780c */ /* 0x000fda0003f44070 */
[----:B------:R-:W-:Y:S05]  /*06e0*/  @P2 BRA `(.L_x_135) ;  /* 0x0000000000e02947 */ /* 0x000fea0003800000 */
[----:B--23--:R-:W-:Y:S01]  /*06f0*/  HFMA2 R3, -RZ, RZ, 0, 0 ;  /* 0x00000000ff037431 */ /* 0x00cfe200000001ff */
[----:B------:R-:W-:Y:S06]  /*0700*/  @!P1 BRA `(.L_x_140) ;  /* 0x0000000000589947 */ /* 0x000fec0003800000 */
[----:B------:R-:W-:-:S07]  /*0710*/  IMAD.MOV.U32 R3, RZ, RZ, RZ ;  /* 0x000000ffff037224 */ /* 0x000fce00078e00ff */
.L_x_141:
[C---:B012---:R-:W-:Y:S02]  /*0720*/  IMAD R5, R3.reuse, 0x400, R0 ;  /* 0x0000040003057824 */ /* 0x047fe400078e0200 */
[----:B------:R-:W-:-:S03]  /*0730*/  VIADD R3, R3, 0x10 ;  /* 0x0000001003037836 */ /* 0x000fc60000000000 */
[----:B------:R2:W-:Y:S02]  /*0740*/  STS [R5+0x200], RZ ;  /* 0x000200ff05007388 */ /* 0x0005e40000000800 */
[----:B------:R-:W-:Y:S02]  /*0750*/  ISETP.NE.AND P1, PT, R3, UR26, PT ;  /* 0x0000001a03007c0c */ /* 0x000fe4000bf25270 */
[----:B------:R2:W-:Y:S04]  /*0760*/  STS [R5+0x600], RZ ;  /* 0x000600ff05007388 */ /* 0x0005e80000000800 */
        /* <DEDUP_REMOVED lines=13> */
[----:B------:R2:W-:Y:S01]  /*0840*/  STS [R5+0x3e00], RZ ;  /* 0x003e00ff05007388 */ /* 0x0005e20000000800 */
[----:B------:R-:W-:Y:S05]  /*0850*/  @P1 BRA `(.L_x_141) ;  /* 0xfffffffc00b01947 */ /* 0x000fea000383ffff */
[----:B------:R-:W-:-:S07]  /*0860*/  IMAD.U32 R3, RZ, RZ, UR26 ;  /* 0x0000001aff037e24 */ /* 0x000fce000f8e00ff */
.L_x_140:
[----:B------:R-:W-:Y:S05]  /*0870*/  @!P0 BRA `(.L_x_135) ;  /* 0x00000000007c8947 */ /* 0x000fea0003800000 */
[----:B------:R-:W-:Y:S01]  /*0880*/  ISETP.GE.U32.AND P0, PT, R2, 0x7, PT ;  /* 0x000000070200780c */ /* 0x000fe20003f06070 */
[----:B------:R-:W-:-:S12]  /*0890*/  UISETP.NE.AND UP0, UPT, UR24, URZ, UPT ;  /* 0x000000ff1800728c */ /* 0x000fd8000bf05270 */
[----:B------:R-:W-:Y:S05]  /*08a0*/  @!P0 BRA `(.L_x_142) ;  /* 0x0000000000288947 */ /* 0x000fea0003800000 */
[C---:B------:R-:W-:Y:S02]  /*08b0*/  IMAD R2, R3.reuse, 0x400, R0 ;  /* 0x0000040003027824 */ /* 0x040fe400078e0200 */
[----:B------:R-:W-:-:S03]  /*08c0*/  VIADD R3, R3, 0x8 ;  /* 0x0000000803037836 */ /* 0x000fc60000000000 */
[----:B------:R3:W-:Y:S04]  /*08d0*/  STS [R2+0x200], RZ ;  /* 0x000200ff02007388 */ /* 0x0007e80000000800 */
[----:B------:R3:W-:Y:S04]  /*08e0*/  STS [R2+0x600], RZ ;  /* 0x000600ff02007388 */ /* 0x0007e80000000800 */
[----:B------:R3:W-:Y:S04]  /*08f0*/  STS [R2+0xa00], RZ ;  /* 0x000a00ff02007388 */ /* 0x0007e80000000800 */
[----:B------:R3:W-:Y:S04]  /*0900*/  STS [R2+0xe00], RZ ;  /* 0x000e00ff02007388 */ /* 0x0007e80000000800 */
[----:B------:R3:W-:Y:S04]  /*0910*/  STS [R2+0x1200], RZ ;  /* 0x001200ff02007388 */ /* 0x0007e80000000800 */
[----:B------:R3:W-:Y:S04]  /*0920*/  STS [R2+0x1600], RZ ;  /* 0x001600ff02007388 */ /* 0x0007e80000000800 */
[----:B------:R3:W-:Y:S04]  /*0930*/  STS [R2+0x1a00], RZ ;  /* 0x001a00ff02007388 */ /* 0x0007e80000000800 */
[----:B------:R3:W-:Y:S02]  /*0940*/  STS [R2+0x1e00], RZ ;  /* 0x001e00ff02007388 */ /* 0x0007e40000000800 */
.L_x_142:
[----:B------:R-:W-:Y:S05]  /*0950*/  BRA.U !UP0, `(.L_x_135) ;  /* 0x0000000108447547 */ /* 0x000fea000b800000 */
[----:B------:R-:W-:Y:S01]  /*0960*/  ISETP.GE.U32.AND P0, PT, R6, 0x3, PT ;  /* 0x000000030600780c */ /* 0x000fe20003f06070 */
[----:B------:R-:W-:-:S12]  /*0970*/  UISETP.NE.AND UP0, UPT, UR25, URZ, UPT ;  /* 0x000000ff1900728c */ /* 0x000fd8000bf05270 */
[C---:B---3--:R-:W-:Y:S01]  /*0980*/  @P0 IMAD R2, R3.reuse, 0x400, R0 ;  /* 0x0000040003020824 */ /* 0x048fe200078e0200 */
[----:B------:R-:W-:-:S04]  /*0990*/  @P0 IADD3 R3, PT, PT, R3, 0x4, RZ ;  /* 0x0000000403030810 */ /* 0x000fc80007ffe0ff */
[----:B------:R4:W-:Y:S04]  /*09a0*/  @P0 STS [R2+0x200], RZ ;  /* 0x000200ff02000388 */ /* 0x0009e80000000800 */
[----:B------:R4:W-:Y:S04]  /*09b0*/  @P0 STS [R2+0x600], RZ ;  /* 0x000600ff02000388 */ /* 0x0009e80000000800 */
[----:B------:R4:W-:Y:S04]  /*09c0*/  @P0 STS [R2+0xa00], RZ ;  /* 0x000a00ff02000388 */ /* 0x0009e80000000800 */
[----:B------:R4:W-:Y:S01]  /*09d0*/  @P0 STS [R2+0xe00], RZ ;  /* 0x000e00ff02000388 */ /* 0x0009e20000000800 */
[----:B------:R-:W-:Y:S05]  /*09e0*/  BRA.U !UP0, `(.L_x_135) ;  /* 0x0000000108207547 */ /* 0x000fea000b800000 */
[----:B------:R-:W-:Y:S01]  /*09f0*/  IMAD R3, R3, 0x400, R0 ;  /* 0x0000040003037824 */ /* 0x000fe200078e0200 */
[----:B------:R-:W-:-:S04]  /*0a00*/  UISETP.NE.AND UP0, UPT, UR25, 0x1, UPT ;  /* 0x000000011900788c */ /* 0x000fc8000bf05270 */
[----:B------:R3:W-:Y:S05]  /*0a10*/  STS [R3+0x200], RZ ;  /* 0x000200ff03007388 */ /* 0x0007ea0000000800 */
[----:B------:R-:W-:Y:S05]  /*0a20*/  BRA.U !UP0, `(.L_x_135) ;  /* 0x0000000108107547 */ /* 0x000fea000b800000 */
[----:B------:R-:W-:Y:S01]  /*0a30*/  UISETP.NE.AND UP0, UPT, UR25, 0x2, UPT ;  /* 0x000000021900788c */ /* 0x000fe2000bf05270 */
[----:B------:R0:W-:Y:S05]  /*0a40*/  STS [R3+0x600], RZ ;  /* 0x000600ff03007388 */ /* 0x0001ea0000000800 */
[----:B------:R-:W-:-:S13]  /*0a50*/  PLOP3.LUT P0, PT, PT, PT, UP0, 0x80, 0x8 ;  /* 0x000000000008781c */ /* 0x000fda0003f0f008 */
[----:B------:R0:W-:Y:S02]  /*0a60*/  @P0 STS [R3+0xa00], RZ ;  /* 0x000a00ff03000388 */ /* 0x0001e40000000800 */
.L_x_135:
[----:B------:R-:W-:Y:S05]  /*0a70*/  BSYNC.RECONVERGENT B0 ;  /* 0x0000000000007941 */ /* 0x000fea0003800200 */
.L_x_134:
[----:B------:R-:W5:Y:S01]  /*0a80*/  LDCU.64 UR14, c[0x0][0x390] ;  /* 0x00007200ff0e77ac */ /* 0x000f620008000a00 */
[----:B------:R-:W-:Y:S02]  /*0a90*/  USHF.L.U32 UR4, UR6, 0x1e, URZ ;  /* 0x0000001e06047899 */ /* 0x000fe400080006ff */
[----:B------:R-:W-:Y:S02]  /*0aa0*/  USHF.L.U64.HI UR5, UR6, 0x1e, UR7 ;  /* 0x0000001e06057899 */ /* 0x000fe40008010207 */
[----:B-----5:R-:W-:-:S04]  /*0ab0*/  UIADD3 UR4, UP0, UPT, -UR4, UR14, URZ ;  /* 0x0000000e04047290 */ /* 0x020fc8000ff1e1ff */
[----:B------:R-:W-:Y:S02]  /*0ac0*/  UIADD3.X UR5, UPT, UPT, ~UR5, UR15, URZ, UP0, !UPT ;  /* 0x0000000f05057290 */ /* 0x000fe400087fe5ff */
[----:B------:R-:W-:-:S04]  /*0ad0*/  UISETP.LT.U32.AND UP0, UPT, UR4, 0x40000000, UPT ;  /* 0x400000000400788c */ /* 0x000fc8000bf01070 */
[----:B------:R-:W-:-:S04]  /*0ae0*/  UISETP.LT.U32.AND.EX UP0, UPT, UR5, URZ, UPT, UP0 ;  /* 0x000000ff0500728c */ /* 0x000fc8000bf01100 */
[----:B------:R-:W-:Y:S02]  /*0af0*/  USEL UR13, UR4, 0x40000000, UP0 ;  /* 0x40000000040d7887 */ /* 0x000fe40008000000 */
[----:B------:R-:W-:Y:S02]  /*0b00*/  USEL UR14, UR5, URZ, UP0 ;  /* 0x000000ff050e7287 */ /* 0x000fe40008000000 */
[----:B------:R-:W-:-:S04]  /*0b10*/  UISETP.GT.U32.AND UP0, UPT, UR13, UR8, UPT ;  /* 0x000000080d00728c */ /* 0x000fc8000bf04070 */
[----:B------:R-:W-:Y:S01]  /*0b20*/  UISETP.GT.U32.AND.EX UP0, UPT, UR14, URZ, UPT, UP0 ;  /* 0x000000ff0e00728c */ /* 0x000fe2000bf04100 */
[----:B------:R-:W-:Y:S08]  /*0b30*/  BAR.SYNC.DEFER_BLOCKING 0x0 ;  /* 0x0000000000007b1d */ /* 0x000ff00000010000 */
[----:B------:R-:W-:Y:S06]  /*0b40*/  BAR.SYNC.DEFER_BLOCKING 0x0 ;  /* 0x0000000000007b1d */ /* 0x000fec0000010000 */
[----:B------:R-:W-:Y:S05]  /*0b50*/  BRA.U !UP0, `(.L_x_143) ;  /* 0x0000000d082c7547 */ /* 0x000fea000b800000 */
[----:B------:R-:W-:Y:S01]  /*0b60*/  UMOV UR10, UR8 ;  /* 0x00000008000a7c82 */ /* 0x000fe20008000000 */
[----:B------:R-:W-:-:S05]  /*0b70*/  UMOV UR5, URZ ;  /* 0x000000ff00057c82 */ /* 0x000fca0008000000 */
.L_x_148:
[----:B-----5:R-:W5:Y:S01]  /*0b80*/  LDCU.64 UR18, c[0x0][0x390] ;  /* 0x00007200ff1277ac */ /* 0x020f620008000a00 */
[----:B------:R-:W-:Y:S02]  /*0b90*/  USHF.L.U32 UR15, UR6, 0x1e, URZ ;  /* 0x0000001e060f7899 */ /* 0x000fe400080006ff */
[----:B------:R-:W-:Y:S02]  /*0ba0*/  USHF.L.U64.HI UR16, UR6, 0x1e, UR7 ;  /* 0x0000001e06107899 */ /* 0x000fe40008010207 */
[----:B------:R-:W-:-:S04]  /*0bb0*/  UIADD3 UR15, UP0, UPT, UR10, UR15, URZ ;  /* 0x0000000f0a0f7290 */ /* 0x000fc8000ff1e0ff */
[----:B------:R-:W-:Y:S02]  /*0bc0*/  UIADD3.X UR16, UPT, UPT, UR5, UR16, URZ, UP0, !UPT ;  /* 0x0000001005107290 */ /* 0x000fe400087fe4ff */
[----:B------:R-:W-:Y:S02]  /*0bd0*/  ULEA UR10, UP0, UR28, UR10, 0xb ;  /* 0x0000000a1c0a7291 */ /* 0x000fe4000f8058ff */
[----:B-----5:R-:W-:Y:S02]  /*0be0*/  UIADD3 UR17, UP1, UPT, -UR15, UR18, URZ ;  /* 0x000000120f117290 */ /* 0x020fe4000ff3e1ff */
[----:B------:R-:W-:Y:S02]  /*0bf0*/  UIADD3.X UR5, UPT, UPT, URZ, UR5, URZ, UP0, !UPT ;  /* 0x00000005ff057290 */ /* 0x000fe400087fe4ff */
[----:B------:R-:W-:Y:S02]  /*0c00*/  UIADD3.X UR4, UPT, UPT, ~UR16, UR19, URZ, UP1, !UPT ;  /* 0x0000001310047290 */ /* 0x000fe40008ffe5ff */
[----:B------:R-:W-:-:S02]  /*0c10*/  UISETP.GE.U32.AND UP1, UPT, UR17, 0x800, UPT ;  /* 0x000008001100788c */ /* 0x000fc4000bf26070 */
[----:B------:R-:W-:Y:S02]  /*0c20*/  UISETP.GE.U32.AND UP0, UPT, UR10, UR13, UPT ;  /* 0x0000000d0a00728c */ /* 0x000fe4000bf06070 */
[----:B------:R-:W-:Y:S02]  /*0c30*/  UISETP.GE.U32.AND.EX UP1, UPT, UR4, URZ, UPT, UP1 ;  /* 0x000000ff0400728c */ /* 0x000fe4000bf26110 */
[----:B------:R-:W-:-:S07]  /*0c40*/  UISETP.GE.U32.AND.EX UP0, UPT, UR5, UR14, UPT, UP0 ;  /* 0x0000000e0500728c */ /* 0x000fce000bf06100 */
[----:B0-----:R-:W-:Y:S05]  /*0c50*/  BRA.U !UP1, `(.L_x_144) ;  /* 0x0000000109587547 */ /* 0x001fea000b800000 */
[----:B------:R-:W4:Y:S01]  /*0c60*/  LDCU.64 UR18, c[0x0][0x388] ;  /* 0x00007100ff1277ac */ /* 0x000f220008000a00 */
[----:B0-23--:R-:W-:-:S05]  /*0c70*/  IADD3 R3, P0, PT, R4, UR15, RZ ;  /* 0x0000000f04037c10 */ /* 0x00dfca000ff1e0ff */
[----:B------:R-:W-:Y:S01]  /*0c80*/  IMAD.X R6, RZ, RZ, UR16, P0 ;  /* 0x00000010ff067e24 */ /* 0x000fe200080e06ff */
[----:B----4-:R-:W-:-:S04]  /*0c90*/  LEA R2, P0, R3, UR18, 0x2 ;  /* 0x0000001203027c11 */ /* 0x010fc8000f8010ff */
        /* <DEDUP_REMOVED lines=8> */
[----:B-1----:R0:W5:Y:S04]  /*0d20*/  LDG.E R5, desc[UR20][R2.64+0xe00] ;  /* 0x000e001402057981 */ /* 0x002168000c1e1900 */
        /* <DEDUP_REMOVED lines=9> */
.L_x_144:
[----:B------:R-:W4:Y:S01]  /*0dc0*/  LDCU.64 UR18, c[0x0][0x388] ;  /* 0x00007100ff1277ac */ /* 0x000f220008000a00 */
[C---:B012---:R-:W-:Y:S01]  /*0dd0*/  VIADD R5, R4.reuse, 0x100 ;  /* 0x0000010004057836 */ /* 0x047fe20000000000 */
[C---:B---3--:R-:W-:Y:S01]  /*0de0*/  IADD3 R3, P0, PT, R4.reuse, UR15, RZ ;  /* 0x0000000f04037c10 */ /* 0x048fe2000ff1e0ff */
[C---:B----4-:R-:W-:Y:S01]  /*0df0*/  VIADD R2, R4.reuse, 0x80 ;  /* 0x0000008004027836 */ /* 0x050fe20000000000 */
[C---:B------:R-:W-:Y:S01]  /*0e00*/  ISETP.GE.AND P1, PT, R4.reuse, UR17, PT ;  /* 0x0000001104007c0c */ /* 0x040fe2000bf26270 */
[----:B------:R-:W-:Y:S01]  /*0e10*/  VIADD R7, R4, 0x180 ;  /* 0x0000018004077836 */ /* 0x000fe20000000000 */
[----:B------:R-:W-:Y:S01]  /*0e20*/  ISETP.GE.AND P3, PT, R5, UR17, PT ;  /* 0x0000001105007c0c */ /* 0x000fe2000bf66270 */
[----:B------:R-:W-:Y:S01]  /*0e30*/  IMAD.X R6, RZ, RZ, UR16, P0 ;  /* 0x00000010ff067e24 */ /* 0x000fe200080e06ff */
[----:B------:R-:W-:Y:S01]  /*0e40*/  ISETP.GE.AND P2, PT, R2, UR17, PT ;  /* 0x0000001102007c0c */ /* 0x000fe2000bf46270 */
[----:B------:R-:W-:Y:S01]  /*0e50*/  VIADD R5, R4, 0x200 ;  /* 0x0000020004057836 */ /* 0x000fe20000000000 */
[----:B------:R-:W-:Y:S01]  /*0e60*/  ISETP.GE.AND P4, PT, R7, UR17, PT ;  /* 0x0000001107007c0c */ /* 0x000fe2000bf86270 */
[----:B------:R-:W-:-:S03]  /*0e70*/  IMAD.MOV.U32 R12, RZ, RZ, 0x7fffffff ;  /* 0x7fffffffff0c7424 */ /* 0x000fc600078e00ff */
[----:B------:R-:W-:Y:S01]  /*0e80*/  ISETP.GE.AND P5, PT, R5, UR17, PT ;  /* 0x0000001105007c0c */ /* 0x000fe2000bfa6270 */
[----:B------:R-:W-:Y:S01]  /*0e90*/  VIADD R5, R4, 0x300 ;  /* 0x0000030004057836 */ /* 0x000fe20000000000 */
[----:B------:R-:W-:-:S04]  /*0ea0*/  LEA R2, P0, R3, UR18, 0x2 ;  /* 0x0000001203027c11 */ /* 0x000fc8000f8010ff */
[----:B------:R-:W-:Y:S01]  /*0eb0*/  LEA.HI.X R3, R3, UR19, R6, 0x2, P0 ;  /* 0x0000001303037c11 */ /* 0x000fe200080f1406 */
[----:B------:R-:W-:Y:S01]  /*0ec0*/  IMAD.MOV.U32 R11, RZ, RZ, 0x7fffffff ;  /* 0x7fffffffff0b7424 */ /* 0x000fe200078e00ff */
[----:B------:R-:W-:-:S03]  /*0ed0*/  IADD3 R6, PT, PT, R4, 0x280, RZ ;  /* 0x0000028004067810 */ /* 0x000fc60007ffe0ff */
[----:B------:R1:W5:Y:S01]  /*0ee0*/  @!P1 LDG.E R12, desc[UR20][R2.64] ;  /* 0x00000014020c9981 */ /* 0x000362000c1e1900 */
[----:B------:R-:W-:Y:S01]  /*0ef0*/  ISETP.GE.AND P1, PT, R5, UR17, PT ;  /* 0x0000001105007c0c */ /* 0x000fe2000bf26270 */
[----:B------:R-:W-:Y:S01]  /*0f00*/  VIADD R5, R4, 0x380 ;  /* 0x0000038004057836 */ /* 0x000fe20000000000 */
[----:B------:R-:W-:Y:S01]  /*0f10*/  ISETP.GE.AND P0, PT, R6, UR17, PT ;  /* 0x0000001106007c0c */ /* 0x000fe2000bf06270 */
[----:B------:R-:W-:Y:S01]  /*0f20*/  IMAD.MOV.U32 R9, RZ, RZ, 0x7fffffff ;  /* 0x7fffffffff097424 */ /* 0x000fe200078e00ff */
[----:B------:R1:W5:Y:S02]  /*0f30*/  @!P2 LDG.E R11, desc[UR20][R2.64+0x200] ;  /* 0x00020014020ba981 */ /* 0x000364000c1e1900 */
[----:B------:R-:W-:Y:S01]  /*0f40*/  ISETP.GE.AND P2, PT, R5, UR17, PT ;  /* 0x0000001105007c0c */ /* 0x000fe2000bf46270 */
[----:B------:R-:W-:Y:S02]  /*0f50*/  VIADD R5, R4, 0x480 ;  /* 0x0000048004057836 */ /* 0x000fe40000000000 */
[----:B------:R-:W-:Y:S01]  /*0f60*/  IMAD.MOV.U32 R10, RZ, RZ, 0x7fffffff ;  /* 0x7fffffffff0a7424 */ /* 0x000fe200078e00ff */
[----:B------:R1:W5:Y:S01]  /*0f70*/  @!P4 LDG.E R9, desc[UR20][R2.64+0x600] ;  /* 0x000600140209c981 */ /* 0x000362000c1e1900 */
[----:B------:R-:W-:-:S02]  /*0f80*/  MOV R8, 0x7fffffff ;  /* 0x7fffffff00087802 */ /* 0x000fc40000000f00 */
[C---:B------:R-:W-:Y:S02]  /*0f90*/  LOP3.LUT R6, R4.reuse, 0x400, RZ, 0xfc, !PT ;  /* 0x0000040004067812 */ /* 0x040fe400078efcff */
[----:B------:R-:W-:Y:S01]  /*0fa0*/  ISETP.GE.AND P4, PT, R5, UR17, PT ;  /* 0x0000001105007c0c */ /* 0x000fe2000bf86270 */
[----:B------:R-:W-:Y:S01]  /*0fb0*/  VIADD R5, R4, 0x500 ;  /* 0x0000050004057836 */ /* 0x000fe20000000000 */
[----:B------:R1:W5:Y:S01]  /*0fc0*/  @!P3 LDG.E R10, desc[UR20][R2.64+0x400] ;  /* 0x00040014020ab981 */ /* 0x000362000c1e1900 */
[----:B------:R-:W-:Y:S01]  /*0fd0*/  ISETP.GE.AND P3, PT, R6, UR17, PT ;  /* 0x0000001106007c0c */ /* 0x000fe2000bf66270 */
[----:B------:R-:W-:Y:S02]  /*0fe0*/  IMAD.MOV.U32 R6, RZ, RZ, 0x7fffffff ;  /* 0x7fffffffff067424 */ /* 0x000fe400078e00ff */
[----:B------:R1:W5:Y:S01]  /*0ff0*/  @!P5 LDG.E R8, desc[UR20][R2.64+0x800] ;  /* 0x000800140208d981 */ /* 0x000362000c1e1900 */
[----:B------:R-:W-:Y:S01]  /*1000*/  ISETP.GE.AND P5, PT, R5, UR17, PT ;  /* 0x0000001105007c0c */ /* 0x000fe2000bfa6270 */
[----:B------:R-:W-:-:S02]  /*1010*/  VIADD R5, R4, 0x600 ;  /* 0x0000060004057836 */ /* 0x000fc40000000000 */
[----:B------:R-:W-:Y:S01]  /*1020*/  IMAD.MOV.U32 R7, RZ, RZ, 0x7fffffff ;  /* 0x7fffffffff077424 */ /* 0x000fe200078e00ff */
[----:B------:R1:W5:Y:S01]  /*1030*/  @!P1 LDG.E R6, desc[UR20][R2.64+0xc00] ;  /* 0x000c001402069981 */ /* 0x000362000c1e1900 */
[C---:B------:R-:W-:Y:S01]  /*1040*/  VIADD R13, R4.reuse, 0x580 ;  /* 0x00000580040d7836 */ /* 0x040fe20000000000 */
[----:B------:R-:W-:Y:S01]  /*1050*/  ISETP.GE.AND P1, PT, R5, UR17, PT ;  /* 0x0000001105007c0c */ /* 0x000fe2000bf26270 */
[----:B------:R-:W-:Y:S02]  /*1060*/  IMAD.MOV.U32 R5, RZ, RZ, 0x7fffffff ;  /* 0x7fffffffff057424 */ /* 0x000fe400078e00ff */
[----:B------:R-:W-:Y:S01]  /*1070*/  IMAD.MOV.U32 R19, RZ, RZ, 0x7fffffff ;  /* 0x7fffffffff137424 */ /* 0x000fe200078e00ff */
[----:B------:R1:W5:Y:S01]  /*1080*/  @!P0 LDG.E R7, desc[UR20][R2.64+0xa00] ;  /* 0x000a001402078981 */ /* 0x000362000c1e1900 */
[----:B------:R-:W-:Y:S01]  /*1090*/  IMAD.MOV.U32 R18, RZ, RZ, 0x7fffffff ;  /* 0x7fffffffff127424 */ /* 0x000fe200078e00ff */
[----:B------:R-:W-:Y:S01]  /*10a0*/  ISETP.GE.AND P0, PT, R13, UR17, PT ;  /* 0x000000110d007c0c */ /* 0x000fe2000bf06270 */
[C---:B------:R-:W-:Y:S01]  /*10b0*/  VIADD R14, R4.reuse, 0x700 ;  /* 0x00000700040e7836 */ /* 0x040fe20000000000 */
[----:B------:R-:W-:Y:S01]  /*10c0*/  IADD3 R13, PT, PT, R4, 0x680, RZ ;  /* 0x00000680040d7810 */ /* 0x000fe20007ffe0ff */
[----:B------:R1:W5:Y:S03]  /*10d0*/  @!P2 LDG.E R5, desc[UR20][R2.64+0xe00] ;  /* 0x000e00140205a981 */ /* 0x000366000c1e1900 */
[----:B------:R-:W-:Y:S01]  /*10e0*/  ISETP.GE.AND P2, PT, R13, UR17, PT ;  /* 0x000000110d007c0c */ /* 0x000fe2000bf46270 */
[----:B------:R1:W5:Y:S01]  /*10f0*/  @!P3 LDG.E R19, desc[UR20][R2.64+0x1000] ;  /* 0x001000140213b981 */ /* 0x000362000c1e1900 */
[----:B------:R-:W-:-:S03]  /*1100*/  ISETP.GE.AND P3, PT, R14, UR17, PT ;  /* 0x000000110e007c0c */ /* 0x000fc6000bf66270 */
[----:B------:R1:W5:Y:S01]  /*1110*/  @!P4 LDG.E R18, desc[UR20][R2.64+0x1200] ;  /* 0x001200140212c981 */ /* 0x000362000c1e1900 */
[----:B------:R-:W-:Y:S01]  /*1120*/  ISETP.GE.AND P4, PT, R21, UR17, PT ;  /* 0x0000001115007c0c */ /* 0x000fe2000bf86270 */
[----:B------:R-:W-:Y:S01]  /*1130*/  IMAD.MOV.U32 R17, RZ, RZ, 0x7fffffff ;  /* 0x7fffffffff117424 */ /* 0x000fe200078e00ff */
[----:B------:R-:W-:Y:S01]  /*1140*/  MOV R14, 0x7fffffff ;  /* 0x7fffffff000e7802 */ /* 0x000fe20000000f00 */
[----:B------:R-:W-:Y:S02]  /*1150*/  IMAD.MOV.U32 R16, RZ, RZ, 0x7fffffff ;  /* 0x7fffffffff107424 */ /* 0x000fe400078e00ff */
        /* <DEDUP_REMOVED lines=9> */
.L_x_145:
[----:B01----:R-:W0:Y:S02]  /*11f0*/  LDC.64 R2, c[0x0][0x398] ;  /* 0x0000e600ff027b82 */ /* 0x003e240000000a00 */
[----:B0-----:R-:W-:-:S13]  /*1200*/  ISETP.GT.AND P0, PT, R3, R2, PT ;  /* 0x000000020300720c */ /* 0x001fda0003f04270 */
[----:B------:R-:W-:Y:S05]  /*1210*/  @!P0 BRA `(.L_x_146) ;  /* 0x0000000400788947 */ /* 0x000fea0003800000 */
[----:B------:R-:W0:Y:S01]  /*1220*/  S2UR UR15, SR_CgaCtaId ;  /* 0x00000000000f79c3 */ /* 0x000e220000008800 */
[----:B-----5:R-:W-:Y:S01]  /*1230*/  LOP3.LUT R15, R15, 0x80000000, RZ, 0x3c, !PT ;  /* 0x800000000f0f7812 */ /* 0x020fe200078e3cff */
[----:B------:R-:W-:Y:S01]  /*1240*/  UMOV UR4, 0x400 ;  /* 0x0000040000047882 */ /* 0x000fe20000000000 */
[----:B------:R-:W-:Y:S01]  /*1250*/  LOP3.LUT R14, R14, 0x80000000, RZ, 0x3c, !PT ;  /* 0x800000000e0e7812 */ /* 0x000fe200078e3cff */
[----:B------:R-:W1:Y:S01]  /*1260*/  LDCU UR16, c[0x0][0x398] ;  /* 0x00007300ff1077ac */ /* 0x000e620008000800 */
[----:B------:R-:W-:Y:S02]  /*1270*/  LOP3.LUT R13, R13, 0x80000000, RZ, 0x3c, !PT ;  /* 0x800000000d0d7812 */ /* 0x000fe400078e3cff */
[----:B------:R-:W-:Y:S02]  /*1280*/  LOP3.LUT R2, R22, 0x80000000, RZ, 0x3c, !PT ;  /* 0x8000000016027812 */ /* 0x000fe400078e3cff */
[----:B------:R-:W-:Y:S02]  /*1290*/  LOP3.LUT R16, R16, 0x80000000, RZ, 0x3c, !PT ;  /* 0x8000000010107812 */ /* 0x000fe400078e3cff */
[----:B------:R-:W-:-:S02]  /*12a0*/  LOP3.LUT R17, R17, 0x80000000, RZ, 0x3c, !PT ;  /* 0x8000000011117812 */ /* 0x000fc400078e3cff */
[----:B------:R-:W-:Y:S02]  /*12b0*/  LOP3.LUT R18, R18, 0x80000000, RZ, 0x3c, !PT ;  /* 0x8000000012127812 */ /* 0x000fe400078e3cff */
[----:B------:R-:W-:Y:S02]  /*12c0*/  LOP3.LUT R19, R19, 0x80000000, RZ, 0x3c, !PT ;  /* 0x8000000013137812 */ /* 0x000fe400078e3cff */
[----:B------:R-:W-:Y:S02]  /*12d0*/  LOP3.LUT R5, R5, 0x80000000, RZ, 0x3c, !PT ;  /* 0x8000000005057812 */ /* 0x000fe400078e3cff */
[----:B------:R-:W-:Y:S02]  /*12e0*/  LOP3.LUT R6, R6, 0x80000000, RZ, 0x3c, !PT ;  /* 0x8000000006067812 */ /* 0x000fe400078e3cff */
[----:B------:R-:W-:Y:S02]  /*12f0*/  LOP3.LUT R7, R7, 0x80000000, RZ, 0x3c, !PT ;  /* 0x8000000007077812 */ /* 0x000fe400078e3cff */
[----:B------:R-:W-:Y:S01]  /*1300*/  LOP3.LUT R8, R8, 0x80000000, RZ, 0x3c, !PT ;  /* 0x8000000008087812 */ /* 0x000fe200078e3cff */
[----:B0-----:R-:W-:Y:S01]  /*1310*/  ULEA UR15, UR15, UR4, 0x18 ;  /* 0x000000040f0f7291 */ /* 0x001fe2000f8ec0ff */
[----:B------:R-:W-:-:S02]  /*1320*/  LOP3.LUT R9, R9, 0x80000000, RZ, 0x3c, !PT ;  /* 0x8000000009097812 */ /* 0x000fc400078e3cff */
[----:B------:R-:W-:Y:S01]  /*1330*/  LOP3.LUT R10, R10, 0x80000000, RZ, 0x3c, !PT ;  /* 0x800000000a0a7812 */ /* 0x000fe200078e3cff */
[----:B------:R-:W-:Y:S01]  /*1340*/  UMOV UR4, URZ ;  /* 0x000000ff00047c82 */ /* 0x000fe20008000000 */
[----:B------:R-:W-:Y:S02]  /*1350*/  LOP3.LUT R11, R11, 0x80000000, RZ, 0x3c, !PT ;  /* 0x800000000b0b7812 */ /* 0x000fe400078e3cff */
[----:B-1----:R-:W-:-:S07]  /*1360*/  LOP3.LUT R12, R12, 0x80000000, RZ, 0x3c, !PT ;  /* 0x800000000c0c7812 */ /* 0x002fce00078e3cff */
.L_x_147:
[----:B------:R-:W-:Y:S01]  /*1370*/  IMAD R22, RZ, RZ, -UR16 ;  /* 0x80000010ff167e24 */ /* 0x000fe2000f8e02ff */
[----:B0-----:R-:W-:Y:S01]  /*1380*/  SHF.R.U32.HI R23, RZ, UR16, R12 ;  /* 0x00000010ff177c19 */ /* 0x001fe2000801160c */
[----:B------:R-:W-:Y:S01]  /*1390*/  IMAD.MOV.U32 R25, RZ, RZ, -0x1 ;  /* 0xffffffffff197424 */ /* 0x000fe200078e00ff */
[----:B------:R-:W-:Y:S01]  /*13a0*/  ULEA UR17, UR4, UR15, 0xa ;  /* 0x0000000f04117291 */ /* 0x000fe2000f8e50ff */
[----:B------:R-:W-:Y:S01]  /*13b0*/  SHF.R.U32.HI R27, RZ, UR16, R10 ;  /* 0x00000010ff1b7c19 */ /* 0x000fe2000801160a */
[----:B------:R-:W-:Y:S01]  /*13c0*/  UIADD3 UR4, UPT, UPT, UR4, 0x1, URZ ;  /* 0x0000000104047890 */ /* 0x000fe2000fffe0ff */
[----:B------:R-:W-:Y:S02]  /*13d0*/  VIADDMNMX R22, R22, R3, 0x8, PT ;  /* 0x0000000816167446 */ /* 0x000fe40003800103 */
[----:B------:R-:W-:Y:S02]  /*13e0*/  SHF.R.U32.HI R29, RZ, UR16, R9 ;  /* 0x00000010ff1d7c19 */ /* 0x000fe40008011609 */
[----:B------:R-:W-:-:S02]  /*13f0*/  SHF.L.U32 R22, R25, R22, RZ ;  /* 0x0000001619167219 */ /* 0x000fc400000006ff */
[----:B------:R-:W-:Y:S02]  /*1400*/  SHF.R.U32.HI R25, RZ, UR16, R11 ;  /* 0x00000010ff197c19 */ /* 0x000fe4000801160b */
[-C--:B------:R-:W-:Y:S02]  /*1410*/  LOP3.LUT R23, R23, R22.reuse, RZ, 0x30, !PT ;  /* 0x0000001617177212 */ /* 0x080fe400078e30ff */
[-C--:B------:R-:W-:Y:S02]  /*1420*/  LOP3.LUT R25, R25, R22.reuse, RZ, 0x30, !PT ;  /* 0x0000001619197212 */ /* 0x080fe400078e30ff */
[----:B------:R-:W-:Y:S02]  /*1430*/  LOP3.LUT R27, R27, R22, RZ, 0x30, !PT ;  /* 0x000000161b1b7212 */ /* 0x000fe400078e30ff */
[----:B------:R-:W-:Y:S02]  /*1440*/  LEA R23, R23, UR17, 0x2 ;  /* 0x0000001117177c11 */ /* 0x000fe4000f8e10ff */
[----:B------:R-:W-:-:S02]  /*1450*/  LEA R25, R25, UR17, 0x2 ;  /* 0x0000001119197c11 */ /* 0x000fc4000f8e10ff */
[----:B------:R-:W-:Y:S01]  /*1460*/  LEA R27, R27, UR17, 0x2 ;  /* 0x000000111b1b7c11 */ /* 0x000fe2000f8e10ff */
[----:B------:R0:W-:Y:S01]  /*1470*/  ATOMS.POPC.INC.32 RZ, [R23+URZ] ;  /* 0x0000000017ff7f8c */ /* 0x0001e2000d8000ff */
[----:B------:R-:W-:Y:S02]  /*1480*/  SHF.R.U32.HI R24, RZ, UR16, R8 ;  /* 0x00000010ff187c19 */ /* 0x000fe40008011608 */
[----:B------:R-:W-:Y:S01]  /*1490*/  SHF.R.U32.HI R26, RZ, UR16, R7 ;  /* 0x00000010ff1a7c19 */ /* 0x000fe20008011607 */
[----:B------:R1:W-:Y:S01]  /*14a0*/  ATOMS.POPC.INC.32 RZ, [R25+URZ] ;  /* 0x0000000019ff7f8c */ /* 0x0003e2000d8000ff */
[-C--:B------:R-:W-:Y:S02]  /*14b0*/  LOP3.LUT R29, R29, R22.reuse, RZ, 0x30, !PT ;  /* 0x000000161d1d7212 */ /* 0x080fe400078e30ff */
[----:B------:R-:W-:Y:S01]  /*14c0*/  LOP3.LUT R24, R24, R22, RZ, 0x30, !PT ;  /* 0x0000001618187212 */ /* 0x000fe200078e30ff */
[----:B------:R2:W-:Y:S01]  /*14d0*/  ATOMS.POPC.INC.32 RZ, [R27+URZ] ;  /* 0x000000001bff7f8c */ /* 0x0005e2000d8000ff */
[----:B0-----:R-:W-:-:S02]  /*14e0*/  SHF.R.U32.HI R23, RZ, UR16, R6 ;  /* 0x00000010ff177c19 */ /* 0x001fc40008011606 */
[-C--:B------:R-:W-:Y:S02]  /*14f0*/  LOP3.LUT R26, R26, R22.reuse, RZ, 0x30, !PT ;  /* 0x000000161a1a7212 */ /* 0x080fe400078e30ff */
[----:B-1----:R-:W-:Y:S02]  /*1500*/  SHF.R.U32.HI R25, RZ, UR16, R5 ;  /* 0x00000010ff197c19 */ /* 0x002fe40008011605 */
[-C--:B------:R-:W-:Y:S02]  /*1510*/  LOP3.LUT R23, R23, R22.reuse, RZ, 0x30, !PT ;  /* 0x0000001617177212 */ /* 0x080fe400078e30ff */
[----:B--2---:R-:W-:Y:S02]  /*1520*/  SHF.R.U32.HI R27, RZ, UR16, R19 ;  /* 0x00000010ff1b7c19 */ /* 0x004fe40008011613 */
[----:B------:R-:W-:Y:S02]  /*1530*/  LEA R29, R29, UR17, 0x2 ;  /* 0x000000111d1d7c11 */ /* 0x000fe4000f8e10ff */
[----:B------:R-:W-:-:S02]  /*1540*/  LOP3.LUT R25, R25, R22, RZ, 0x30, !PT ;  /* 0x0000001619197212 */ /* 0x000fc400078e30ff */
[----:B------:R-:W-:Y:S01]  /*1550*/  LEA R24, R24, UR17, 0x2 ;  /* 0x0000001118187c11 */ /* 0x000fe2000f8e10ff */
[----:B------:R0:W-:Y:S01]  /*1560*/  ATOMS.POPC.INC.32 RZ, [R29+URZ] ;  /* 0x000000001dff7f8c */ /* 0x0001e2000d8000ff */
[----:B------:R-:W-:Y:S02]  /*1570*/  LOP3.LUT R27, R27, R22, RZ, 0x30, !PT ;  /* 0x000000161b1b7212 */ /* 0x000fe400078e30ff */
[----:B------:R-:W-:Y:S01]  /*1580*/  LEA R26, R26, UR17, 0x2 ;  /* 0x000000111a1a7c11 */ /* 0x000fe2000f8e10ff */
[----:B------:R1:W-:Y:S01]  /*1590*/  ATOMS.POPC.INC.32 RZ, [R24+URZ] ;  /* 0x0000000018ff7f8c */ /* 0x0003e2000d8000ff */
[----:B------:R-:W-:Y:S02]  /*15a0*/  LEA R23, R23, UR17, 0x2 ;  /* 0x0000001117177c11 */ /* 0x000fe4000f8e10ff */
[----:B------:R-:W-:Y:S01]  /*15b0*/  LEA R25, R25, UR17, 0x2 ;  /* 0x0000001119197c11 */ /* 0x000fe2000f8e10ff */
[----:B------:R2:W-:Y:S01]  /*15c0*/  ATOMS.POPC.INC.32 RZ, [R26+URZ] ;  /* 0x000000001aff7f8c */ /* 0x0005e2000d8000ff */
[----:B------:R-:W-:-:S02]  /*15d0*/  LEA R27, R27, UR17, 0x2 ;  /* 0x000000111b1b7c11 */ /* 0x000fc4000f8e10ff */
[----:B0-----:R-:W-:Y:S01]  /*15e0*/  SHF.R.U32.HI R29, RZ, UR16, R18 ;  /* 0x00000010ff1d7c19 */ /* 0x001fe20008011612 */
[----:B------:R0:W-:Y:S01]  /*15f0*/  ATOMS.POPC.INC.32 RZ, [R23+URZ] ;  /* 0x0000000017ff7f8c */ /* 0x0001e2000d8000ff */
[----:B-1----:R-:W-:Y:S02]  /*1600*/  SHF.R.U32.HI R24, RZ, UR16, R17 ;  /* 0x00000010ff187c19 */ /* 0x002fe40008011611 */
[----:B------:R-:W-:Y:S01]  /*1610*/  SHF.R.U32.HI R28, RZ, UR16, R15 ;  /* 0x00000010ff1c7c19 */ /* 0x000fe2000801160f */
[----:B------:R1:W-:Y:S01]  /*1620*/  ATOMS.POPC.INC.32 RZ, [R25+URZ] ;  /* 0x0000000019ff7f8c */ /* 0x0003e2000d8000ff */
[----:B--2---:R-:W-:Y:S02]  /*1630*/  SHF.R.U32.HI R26, RZ, UR16, R16 ;  /* 0x00000010ff1a7c19 */ /* 0x004fe40008011610 */
[----:B------:R-:W-:Y:S01]  /*1640*/  LOP3.LUT R29, R29, R22, RZ, 0x30, !PT ;  /* 0x000000161d1d7212 */ /* 0x000fe200078e30ff */
[----:B------:R2:W-:Y:S01]  /*1650*/  ATOMS.POPC.INC.32 RZ, [R27+URZ] ;  /* 0x000000001bff7f8c */ /* 0x0005e2000d8000ff */
[----:B0-----:R-:W-:-:S02]  /*1660*/  SHF.R.U32.HI R23, RZ, UR16, R2 ;  /* 0x00000010ff177c19 */ /* 0x001fc40008011602 */
[-C--:B------:R-:W-:Y:S02]  /*1670*/  LOP3.LUT R24, R24, R22.reuse, RZ, 0x30, !PT ;  /* 0x0000001618187212 */ /* 0x080fe400078e30ff */
[----:B-1----:R-:W-:Y:S02]  /*1680*/  SHF.R.U32.HI R25, RZ, UR16, R13 ;  /* 0x00000010ff197c19 */ /* 0x002fe4000801160d */
[-C--:B------:R-:W-:Y:S02]  /*1690*/  LOP3.LUT R26, R26, R22.reuse, RZ, 0x30, !PT ;  /* 0x000000161a1a7212 */ /* 0x080fe400078e30ff */
[----:B--2---:R-:W-:Y:S01]  /*16a0*/  SHF.R.U32.HI R27, RZ, UR16, R14 ;  /* 0x00000010ff1b7c19 */ /* 0x004fe2000801160e */
[----:B------:R-:W-:Y:S01]  /*16b0*/  UIADD3 UR16, UPT, UPT, UR16, 0x8, URZ ;  /* 0x0000000810107890 */ /* 0x000fe2000fffe0ff */
[----:B------:R-:W-:Y:S02]  /*16c0*/  LOP3.LUT R23, R23, R22, RZ, 0x30, !PT ;  /* 0x0000001617177212 */ /* 0x000fe400078e30ff */
[----:B------:R-:W-:-:S02]  /*16d0*/  LEA R29, R29, UR17, 0x2 ;  /* 0x000000111d1d7c11 */ /* 0x000fc4000f8e10ff */
[-C--:B------:R-:W-:Y:S02]  /*16e0*/  LOP3.LUT R25, R25, R22.reuse, RZ, 0x30, !PT ;  /* 0x0000001619197212 */ /* 0x080fe400078e30ff */
[----:B------:R-:W-:Y:S01]  /*16f0*/  ISETP.LE.AND P0, PT, R3, UR16, PT ;  /* 0x0000001003007c0c */ /* 0x000fe2000bf03270 */
[----:B------:R0:W-:Y:S01]  /*1700*/  ATOMS.POPC.INC.32 RZ, [R29+URZ] ;  /* 0x000000001dff7f8c */ /* 0x0001e2000d8000ff */
[----:B------:R-:W-:Y:S02]  /*1710*/  LEA R24, R24, UR17, 0x2 ;  /* 0x0000001118187c11 */ /* 0x000fe4000f8e10ff */
[-C--:B------:R-:W-:Y:S02]  /*1720*/  LOP3.LUT R27, R27, R22.reuse, RZ, 0x30, !PT ;  /* 0x000000161b1b7212 */ /* 0x080fe400078e30ff */
[----:B------:R-:W-:Y:S01]  /*1730*/  LEA R26, R26, UR17, 0x2 ;  /* 0x000000111a1a7c11 */ /* 0x000fe2000f8e10ff */
[----:B------:R0:W-:Y:S01]  /*1740*/  ATOMS.POPC.INC.32 RZ, [R24+URZ] ;  /* 0x0000000018ff7f8c */ /* 0x0001e2000d8000ff */
[----:B------:R-:W-:-:S02]  /*1750*/  LOP3.LUT R28, R28, R22, RZ, 0x30, !PT ;  /* 0x000000161c1c7212 */ /* 0x000fc400078e30ff */
[----:B------:R-:W-:Y:S01]  /*1760*/  LEA R23, R23, UR17, 0x2 ;  /* 0x0000001117177c11 */ /* 0x000fe2000f8e10ff */
[----:B------:R0:W-:Y:S01]  /*1770*/  ATOMS.POPC.INC.32 RZ, [R26+URZ] ;  /* 0x000000001aff7f8c */ /* 0x0001e2000d8000ff */
[----:B------:R-:W-:Y:S02]  /*1780*/  LEA R25, R25, UR17, 0x2 ;  /* 0x0000001119197c11 */ /* 0x000fe4000f8e10ff */
[----:B------:R-:W-:Y:S01]  /*1790*/  LEA R27, R27, UR17, 0x2 ;  /* 0x000000111b1b7c11 */ /* 0x000fe2000f8e10ff */
[----:B------:R0:W-:Y:S01]  /*17a0*/  ATOMS.POPC.INC.32 RZ, [R23+URZ] ;  /* 0x0000000017ff7f8c */ /* 0x0001e2000d8000ff */
[----:B------:R-:W-:-:S03]  /*17b0*/  LEA R28, R28, UR17, 0x2 ;  /* 0x000000111c1c7c11 */ /* 0x000fc6000f8e10ff */
[----:B------:R0:W-:Y:S04]  /*17c0*/  ATOMS.POPC.INC.32 RZ, [R25+URZ] ;  /* 0x0000000019ff7f8c */ /* 0x0001e8000d8000ff */
[----:B------:R0:W-:Y:S04]  /*17d0*/  ATOMS.POPC.INC.32 RZ, [R27+URZ] ;  /* 0x000000001bff7f8c */ /* 0x0001e8000d8000ff */
[----:B------:R0:W-:Y:S01]  /*17e0*/  ATOMS.POPC.INC.32 RZ, [R28+URZ] ;  /* 0x000000001cff7f8c */ /* 0x0001e2000d8000ff */
[----:B------:R-:W-:Y:S05]  /*17f0*/  @!P0 BRA `(.L_x_147) ;  /* 0xfffffff800dc8947 */ /* 0x000fea000383ffff */
.L_x_146:
[----:B------:R-:W-:Y:S05]  /*1800*/  BRA.U !UP0, `(.L_x_148) ;  /* 0xfffffff108dc7547 */ /* 0x000fea000b83ffff */
.L_x_143:
[----:B------:R-:W-:Y:S01]  /*1810*/  BAR.SYNC.DEFER_BLOCKING 0x0 ;  /* 0x0000000000007b1d */ /* 0x000fe20000010000 */
[----:B------:R-:W-:-:S05]  /*1820*/  ISETP.NE.AND P0, PT, R20, RZ, PT ;  /* 0x000000ff1400720c */ /* 0x000fca0003f05270 */
[----:B------:R-:W-:Y:S08]  /*1830*/  BSSY.RECONVERGENT B0, `(.L_x_149) ;  /* 0x0000164000007945 */ /* 0x000ff00003800200 */
[----:B------:R-:W-:Y:S05]  /*1840*/  @P0 BRA `(.L_x_150) ;  /* 0x0000001400880947 */ /* 0x000fea0003800000 */
[----:B------:R-:W-:Y:S01]  /*1850*/  UISETP.GE.U32.AND UP0, UPT, UR22, 0x7, UPT ;  /* 0x000000071600788c */ /* 0x000fe2000bf06070 */
[----:B0-23--:R-:W-:-:S08]  /*1860*/  IMAD.MOV.U32 R3, RZ, RZ, RZ ;  /* 0x000000ffff037224 */ /* 0x00dfd000078e00ff */
[----:B------:R-:W-:Y:S05]  /*1870*/  BRA.U !UP0, `(.L_x_151) ;  /* 0x00000005085c7547 */ /* 0x000fea000b800000 */
[----:B----4-:R-:W0:Y:S01]  /*1880*/  LDC.64 R2, c[0x0][0x380] ;  /* 0x0000e000ff027b82 */ /* 0x010e220000000a00 */
[----:B-1---5:R-:W-:-:S07]  /*1890*/  IMAD.MOV.U32 R5, RZ, RZ, RZ ;  /* 0x000000ffff057224 */ /* 0x022fce00078e00ff */
.L_x_168:
[----:B----4-:R-:W-:Y:S01]  /*18a0*/  IMAD R7, R5, 0x400, R0 ;  /* 0x0000040005077824 */ /* 0x010fe200078e0200 */
[----:B------:R-:W-:Y:S04]  /*18b0*/  BSSY.RECONVERGENT B1, `(.L_x_152) ;  /* 0x000000f000017945 */ /* 0x000fe80003800200 */
[----:B01----:R-:W1:Y:S04]  /*18c0*/  LDS R18, [R7] ;  /* 0x0000000007127984 */ /* 0x003e680000000800 */
[----:B--23--:R2:W3:Y:S04]  /*18d0*/  LDS R9, [R7+0x400] ;  /* 0x0004000007097984 */ /* 0x00c4e80000000800 */
[----:B------:R2:W4:Y:S04]  /*18e0*/  LDS R22, [R7+0x800] ;  /* 0x0008000007167984 */ /* 0x0005280000000800 */
[----:B------:R2:W0:Y:S04]  /*18f0*/  LDS R14, [R7+0xc00] ;  /* 0x000c0000070e7984 */ /* 0x0004280000000800 */
[----:B------:R2:W0:Y:S04]  /*1900*/  LDS R12, [R7+0x1000] ;  /* 0x00100000070c7984 */ /* 0x0004280000000800 */
[----:B------:R2:W0:Y:S04]  /*1910*/  LDS R6, [R7+0x1400] ;  /* 0x0014000007067984 */ /* 0x0004280000000800 */
[----:B------:R2:W0:Y:S04]  /*1920*/  LDS R8, [R7+0x1800] ;  /* 0x0018000007087984 */ /* 0x0004280000000800 */
[----:B------:R2:W0:Y:S01]  /*1930*/  LDS R10, [R7+0x1c00] ;  /* 0x001c0000070a7984 */ /* 0x0004220000000800 */
[----:B-1----:R-:W-:-:S13]  /*1940*/  ISETP.NE.AND P0, PT, R18, RZ, PT ;  /* 0x000000ff1200720c */ /* 0x002fda0003f05270 */
[----:B--234-:R-:W-:Y:S05]  /*1950*/  @!P0 BRA `(.L_x_153) ;  /* 0x0000000000108947 */ /* 0x01cfea0003800000 */
[----:B------:R-:W-:Y:S01]  /*1960*/  LEA R17, R5, R4, 0x8 ;  /* 0x0000000405117211 */ /* 0x000fe200078e40ff */
[----:B------:R-:W-:-:S04]  /*1970*/  IMAD.MOV.U32 R19, RZ, RZ, RZ ;  /* 0x000000ffff137224 */ /* 0x000fc800078e00ff */
[----:B0-----:R-:W-:-:S05]  /*1980*/  IMAD.WIDE.U32 R16, R17, 0x8, R2 ;  /* 0x0000000811107825 */ /* 0x001fca00078e0002 */
[----:B------:R1:W-:Y:S02]  /*1990*/  REDG.E.ADD.64.STRONG.GPU desc[UR20][R16.64], R18 ;  /* 0x000000121000798e */ /* 0x0003e4000c12e514 */
.L_x_153:
[----:B------:R-:W-:Y:S05]  /*19a0*/  BSYNC.RECONVERGENT B1 ;  /* 0x0000000000017941 */ /* 0x000fea0003800200 */
.L_x_152:
[----:B------:R-:W-:Y:S01]  /*19b0*/  ISETP.NE.AND P6, PT, R9, RZ, PT ;  /* 0x000000ff0900720c */ /* 0x000fe20003fc5270 */
[----:B------:R-:W-:Y:S01]  /*19c0*/  BSSY.RECONVERGENT B1, `(.L_x_154) ;  /* 0x000000e000017945 */ /* 0x000fe20003800200 */
[----:B------:R-:W-:Y:S02]  /*19d0*/  ISETP.NE.AND P0, PT, R22, RZ, PT ;  /* 0x000000ff1600720c */ /* 0x000fe40003f05270 */
[----:B0-----:R-:W-:Y:S02]  /*19e0*/  ISETP.NE.AND P1, PT, R14, RZ, PT ;  /* 0x000000ff0e00720c */ /* 0x001fe40003f25270 */
[----:B------:R-:W-:Y:S02]  /*19f0*/  ISETP.NE.AND P2, PT, R12, RZ, PT ;  /* 0x000000ff0c00720c */ /* 0x000fe40003f45270 */
[----:B------:R-:W-:Y:S02]  /*1a00*/  ISETP.NE.AND P3, PT, R6, RZ, PT ;  /* 0x000000ff0600720c */ /* 0x000fe40003f65270 */
[----:B------:R-:W-:-:S02]  /*1a10*/  ISETP.NE.AND P4, PT, R8, RZ, PT ;  /* 0x000000ff0800720c */ /* 0x000fc40003f85270 */
[----:B------:R-:W-:Y:S01]  /*1a20*/  ISETP.NE.AND P5, PT, R10, RZ, PT ;  /* 0x000000ff0a00720c */ /* 0x000fe20003fa5270 */
[----:B------:R-:W-:-:S12]  /*1a30*/  @!P6 BRA `(.L_x_155) ;  /* 0x000000000018e947 */ /* 0x000fd80003800000 */
[----:B-1----:R-:W-:Y:S02]  /*1a40*/  IMAD R17, R5, 0x100, R4 ;  /* 0x0000010005117824 */ /* 0x002fe400078e0204 */
[----:B------:R-:W-:Y:S02]  /*1a50*/  IMAD.MOV.U32 R18, RZ, RZ, R9 ;  /* 0x000000ffff127224 */ /* 0x000fe400078e0009 */
[----:B------:R-:W-:Y:S02]  /*1a60*/  VIADD R17, R17, 0x100 ;  /* 0x0000010011117836 */ /* 0x000fe40000000000 */
[----:B------:R-:W-:Y:S02]  /*1a70*/  IMAD.MOV.U32 R19, RZ, RZ, RZ ;  /* 0x000000ffff137224 */ /* 0x000fe400078e00ff */
[----:B------:R-:W-:-:S05]  /*1a80*/  IMAD.WIDE.U32 R16, R17, 0x8, R2 ;  /* 0x0000000811107825 */ /* 0x000fca00078e0002 */
[----:B------:R0:W-:Y:S02]  /*1a90*/  REDG.E.ADD.64.STRONG.GPU desc[UR20][R16.64], R18 ;  /* 0x000000121000798e */ /* 0x0001e4000c12e514 */
.L_x_155:
[----:B------:R-:W-:Y:S05]  /*1aa0*/  BSYNC.RECONVERGENT B1 ;  /* 0x0000000000017941 */ /* 0x000fea0003800200 */
.L_x_154:
[----:B------:R-:W-:Y:S04]  /*1ab0*/  BSSY.RECONVERGENT B1, `(.L_x_156) ;  /* 0x0000007000017945 */ /* 0x000fe80003800200 */
[----:B------:R-:W-:Y:S05]  /*1ac0*/  @!P0 BRA `(.L_x_157) ;  /* 0x0000000000148947 */ /* 0x000fea0003800000 */
[----:B01----:R-:W-:Y:S02]  /*1ad0*/  IMAD R17, R5, 0x100, R4 ;  /* 0x0000010005117824 */ /* 0x003fe400078e0204 */
[----:B------:R-:W-:-:S03]  /*1ae0*/  IMAD.MOV.U32 R23, RZ, RZ, RZ ;  /* 0x000000ffff177224 */ /* 0x000fc600078e00ff */
[----:B------:R-:W-:-:S05]  /*1af0*/  IADD3 R17, PT, PT, R17, 0x200, RZ ;  /* 0x0000020011117810 */ /* 0x000fca0007ffe0ff */
[----:B------:R-:W-:-:S05]  /*1b00*/  IMAD.WIDE.U32 R16, R17, 0x8, R2 ;  /* 0x0000000811107825 */ /* 0x000fca00078e0002 */
[----:B------:R2:W-:Y:S02]  /*1b10*/  REDG.E.ADD.64.STRONG.GPU desc[UR20][R16.64], R22 ;  /* 0x000000161000798e */ /* 0x0005e4000c12e514 */
.L_x_157:
[----:B------:R-:W-:Y:S05]  /*1b20*/  BSYNC.RECONVERGENT B1 ;  /* 0x0000000000017941 */ /* 0x000fea0003800200 */
.L_x_156:
[----:B------:R-:W-:Y:S04]  /*1b30*/  BSSY.RECONVERGENT B1, `(.L_x_158) ;  /* 0x0000007000017945 */ /* 0x000fe80003800200 */
[----:B------:R-:W-:Y:S05]  /*1b40*/  @!P1 BRA `(.L_x_159) ;  /* 0x0000000000149947 */ /* 0x000fea0003800000 */
[----:B012---:R-:W-:Y:S02]  /*1b50*/  IMAD R17, R5, 0x100, R4 ;  /* 0x0000010005117824 */ /* 0x007fe400078e0204 */
[----:B------:R-:W-:Y:S02]  /*1b60*/  IMAD.MOV.U32 R15, RZ, RZ, RZ ;  /* 0x000000ffff0f7224 */ /* 0x000fe400078e00ff */
[----:B------:R-:W-:-:S04]  /*1b70*/  VIADD R17, R17, 0x300 ;  /* 0x0000030011117836 */ /* 0x000fc80000000000 */
[----:B------:R-:W-:-:S05]  /*1b80*/  IMAD.WIDE.U32 R16, R17, 0x8, R2 ;  /* 0x0000000811107825 */ /* 0x000fca00078e0002 */
[----:B------:R3:W-:Y:S02]  /*1b90*/  REDG.E.ADD.64.STRONG.GPU desc[UR20][R16.64], R14 ;  /* 0x0000000e1000798e */ /* 0x0007e4000c12e514 */
.L_x_159:
[----:B------:R-:W-:Y:S05]  /*1ba0*/  BSYNC.RECONVERGENT B1 ;  /* 0x0000000000017941 */ /* 0x000fea0003800200 */
.L_x_158:
[----:B------:R-:W-:Y:S04]  /*1bb0*/  BSSY.RECONVERGENT B1, `(.L_x_160) ;  /* 0x0000007000017945 */ /* 0x000fe80003800200 */
[----:B------:R-:W-:Y:S05]  /*1bc0*/  @!P2 BRA `(.L_x_161) ;  /* 0x000000000014a947 */ /* 0x000fea0003800000 */
[----:B---3--:R-:W-:Y:S02]  /*1bd0*/  IMAD R15, R5, 0x100, R4 ;  /* 0x00000100050f7824 */ /* 0x008fe400078e0204 */
[----:B------:R-:W-:Y:S02]  /*1be0*/  HFMA2 R13, -RZ, RZ, 0, 0 ;  /* 0x00000000ff0d7431 */ /* 0x000fe400000001ff */
[----:B------:R-:W-:-:S04]  /*1bf0*/  VIADD R15, R15, 0x400 ;  /* 0x000004000f0f7836 */ /* 0x000fc80000000000 */
[----:B------:R-:W-:-:S05]  /*1c00*/  IMAD.WIDE.U32 R14, R15, 0x8, R2 ;  /* 0x000000080f0e7825 */ /* 0x000fca00078e0002 */
[----:B------:R4:W-:Y:S02]  /*1c10*/  REDG.E.ADD.64.STRONG.GPU desc[UR20][R14.64], R12 ;  /* 0x0000000c0e00798e */ /* 0x0009e4000c12e514 */
.L_x_161:
[----:B------:R-:W-:Y:S05]  /*1c20*/  BSYNC.RECONVERGENT B1 ;  /* 0x0000000000017941 */ /* 0x000fea0003800200 */
.L_x_160:
[----:B------:R-:W-:Y:S04]  /*1c30*/  BSSY.RECONVERGENT B1, `(.L_x_162) ;  /* 0x0000007000017945 */ /* 0x000fe80003800200 */
[----:B------:R-:W-:Y:S05]  /*1c40*/  @!P3 BRA `(.L_x_163) ;  /* 0x000000000014b947 */ /* 0x000fea0003800000 */
[----:B----4-:R-:W-:Y:S02]  /*1c50*/  IMAD R13, R5, 0x100, R4 ;  /* 0x00000100050d7824 */ /* 0x010fe400078e0204 */
[----:B------:R-:W-:Y:S02]  /*1c60*/  IMAD.MOV.U32 R7, RZ, RZ, RZ ;  /* 0x000000ffff077224 */ /* 0x000fe400078e00ff */
[----:B------:R-:W-:-:S04]  /*1c70*/  VIADD R13, R13, 0x500 ;  /* 0x000005000d0d7836 */ /* 0x000fc80000000000 */
[----:B------:R-:W-:-:S05]  /*1c80*/  IMAD.WIDE.U32 R12, R13, 0x8, R2 ;  /* 0x000000080d0c7825 */ /* 0x000fca00078e0002 */
[----:B------:R4:W-:Y:S02]  /*1c90*/  REDG.E.ADD.64.STRONG.GPU desc[UR20][R12.64], R6 ;  /* 0x000000060c00798e */ /* 0x0009e4000c12e514 */
.L_x_163:
[----:B------:R-:W-:Y:S05]  /*1ca0*/  BSYNC.RECONVERGENT B1 ;  /* 0x0000000000017941 */ /* 0x000fea0003800200 */
.L_x_162:
[----:B------:R-:W-:Y:S04]  /*1cb0*/  BSSY.RECONVERGENT B1, `(.L_x_164) ;  /* 0x0000007000017945 */ /* 0x000fe80003800200 */
[----:B------:R-:W-:Y:S05]  /*1cc0*/  @!P4 BRA `(.L_x_165) ;  /* 0x000000000014c947 */ /* 0x000fea0003800000 */
[----:B----4-:R-:W-:Y:S02]  /*1cd0*/  IMAD R7, R5, 0x100, R4 ;  /* 0x0000010005077824 */ /* 0x010fe400078e0204 */
[----:B------:R-:W-:Y:S02]  /*1ce0*/  IMAD.MOV.U32 R9, RZ, RZ, RZ ;  /* 0x000000ffff097224 */ /* 0x000fe400078e00ff */
[----:B------:R-:W-:-:S04]  /*1cf0*/  VIADD R7, R7, 0x600 ;  /* 0x0000060007077836 */ /* 0x000fc80000000000 */
[----:B------:R-:W-:-:S05]  /*1d00*/  IMAD.WIDE.U32 R6, R7, 0x8, R2 ;  /* 0x0000000807067825 */ /* 0x000fca00078e0002 */
[----:B------:R4:W-:Y:S02]  /*1d10*/  REDG.E.ADD.64.STRONG.GPU desc[UR20][R6.64], R8 ;  /* 0x000000080600798e */ /* 0x0009e4000c12e514 */
.L_x_165:
[----:B------:R-:W-:Y:S05]  /*1d20*/  BSYNC.RECONVERGENT B1 ;  /* 0x0000000000017941 */ /* 0x000fea0003800200 */
.L_x_164:
[----:B------:R-:W-:Y:S04]  /*1d30*/  BSSY.RECONVERGENT B1, `(.L_x_166) ;  /* 0x0000007000017945 */ /* 0x000fe80003800200 */
[----:B------:R-:W-:Y:S05]  /*1d40*/  @!P5 BRA `(.L_x_167) ;  /* 0x000000000014d947 */ /* 0x000fea0003800000 */
[----:B----4-:R-:W-:Y:S01]  /*1d50*/  LEA R7, R5, R4, 0x8 ;  /* 0x0000000405077211 */ /* 0x010fe200078e40ff */
[----:B------:R-:W-:-:S04]  /*1d60*/  IMAD.MOV.U32 R11, RZ, RZ, RZ ;  /* 0x000000ffff0b7224 */ /* 0x000fc800078e00ff */
[----:B------:R-:W-:-:S04]  /*1d70*/  VIADD R7, R7, 0x700 ;  /* 0x0000070007077836 */ /* 0x000fc80000000000 */
[----:B------:R-:W-:-:S05]  /*1d80*/  IMAD.WIDE.U32 R6, R7, 0x8, R2 ;  /* 0x0000000807067825 */ /* 0x000fca00078e0002 */
[----:B------:R4:W-:Y:S02]  /*1d90*/  REDG.E.ADD.64.STRONG.GPU desc[UR20][R6.64], R10 ;  /* 0x0000000a0600798e */ /* 0x0009e4000c12e514 */
.L_x_167:
[----:B------:R-:W-:Y:S05]  /*1da0*/  BSYNC.RECONVERGENT B1 ;  /* 0x0000000000017941 */ /* 0x000fea0003800200 */
.L_x_166:
[----:B------:R-:W-:-:S05]  /*1db0*/  VIADD R5, R5, 0x8 ;  /* 0x0000000805057836 */ /* 0x000fca0000000000 */
[----:B------:R-:W-:-:S13]  /*1dc0*/  ISETP.NE.AND P0, PT, R5, UR27, PT ;  /* 0x0000001b05007c0c */ /* 0x000fda000bf05270 */
[----:B------:R-:W-:Y:S05]  /*1dd0*/  @P0 BRA `(.L_x_168) ;  /* 0xfffffff800b00947 */ /* 0x000fea000383ffff */
[----:B------:R-:W-:-:S07]  /*1de0*/  IMAD.U32 R3, RZ, RZ, UR27 ;  /* 0x0000001bff037e24 */ /* 0x000fce000f8e00ff */
.L_x_151:
[----:B------:R-:W-:Y:S02]  /*1df0*/  UISETP.NE.AND UP0, UPT, UR24, URZ, UPT ;  /* 0x000000ff1800728c */ /* 0x000fe4000bf05270 */
[----:B----45:R-:W-:Y:S02]  /*1e00*/  IMAD.U32 R8, RZ, RZ, UR24 ;  /* 0x00000018ff087e24 */ /* 0x030fe4000f8e00ff */
[----:B-1----:R-:W-:-:S03]  /*1e10*/  IMAD.U32 R5, RZ, RZ, UR25 ;  /* 0x00000019ff057e24 */ /* 0x002fc6000f8e00ff */
[----:B------:R-:W-:Y:S01]  /*1e20*/  IADD3 R8, PT, PT, R8, -0x1, RZ ;  /* 0xffffffff08087810 */ /* 0x000fe20007ffe0ff */
[----:B------:R-:W-:Y:S01]  /*1e30*/  VIADD R5, R5, 0xffffffff ;  /* 0xffffffff05057836 */ /* 0x000fe20000000000 */
[----:B------:R-:W-:Y:S06]  /*1e40*/  BRA.U !UP0, `(.L_x_169) ;  /* 0x0000000508707547 */ /* 0x000fec000b800000 */
[----:B------:R-:W-:-:S13]  /*1e50*/  ISETP.GE.U32.AND P0, PT, R8, 0x3, PT ;  /* 0x000000030800780c */ /* 0x000fda0003f06070 */
[----:B------:R-:W-:Y:S05]  /*1e60*/  @!P0 BRA `(.L_x_170) ;  /* 0x0000000000bc8947 */ /* 0x000fea0003800000 */
[----:B------:R-:W-:Y:S01]  /*1e70*/  IMAD R7, R3, 0x400, R0 ;  /* 0x0000040003077824 */ /* 0x000fe200078e0200 */
[----:B------:R-:W-:Y:S04]  /*1e80*/  BSSY.RECONVERGENT B1, `(.L_x_171) ;  /* 0x000000f000017945 */ /* 0x000fe80003800200 */
[----:B------:R-:W1:Y:S04]  /*1e90*/  LDS R12, [R7] ;  /* 0x00000000070c7984 */ /* 0x000e680000000800 */
[----:B------:R-:W4:Y:S04]  /*1ea0*/  LDS R9, [R7+0x400] ;  /* 0x0004000007097984 */ /* 0x000f280000000800 */
[----:B------:R-:W5:Y:S04]  /*1eb0*/  LDS R6, [R7+0x800] ;  /* 0x0008000007067984 */ /* 0x000f680000000800 */
[----:B------:R-:W0:Y:S01]  /*1ec0*/  LDS R2, [R7+0xc00] ;  /* 0x000c000007027984 */ /* 0x000e220000000800 */
[----:B-1----:R-:W-:-:S02]  /*1ed0*/  ISETP.NE.AND P0, PT, R12, RZ, PT ;  /* 0x000000ff0c00720c */ /* 0x002fc40003f05270 */
[----:B----4-:R-:W-:Y:S02]  /*1ee0*/  ISETP.NE.AND P1, PT, R9, RZ, PT ;  /* 0x000000ff0900720c */ /* 0x010fe40003f25270 */
[----:B-----5:R-:W-:Y:S02]  /*1ef0*/  ISETP.NE.AND P2, PT, R6, RZ, PT ;  /* 0x000000ff0600720c */ /* 0x020fe40003f45270 */
[----:B0-----:R-:W-:-:S07]  /*1f00*/  ISETP.NE.AND P3, PT, R2, RZ, PT ;  /* 0x000000ff0200720c */ /* 0x001fce0003f65270 */
[----:B------:R-:W-:Y:S06]  /*1f10*/  @!P0 BRA `(.L_x_172) ;  /* 0x0000000000148947 */ /* 0x000fec0003800000 */
[----:B------:R-:W0:Y:S01]  /*1f20*/  LDC.64 R10, c[0x0][0x380] ;  /* 0x0000e000ff0a7b82 */ /* 0x000e220000000a00 */
[----:B------:R-:W-:Y:S02]  /*1f30*/  IMAD R7, R3, 0x100, R4 ;  /* 0x0000010003077824 */ /* 0x000fe400078e0204 */
[----:B------:R-:W-:Y:S02]  /*1f40*/  IMAD.MOV.U32 R13, RZ, RZ, RZ ;  /* 0x000000ffff0d7224 */ /* 0x000fe400078e00ff */
[----:B0-----:R-:W-:-:S05]  /*1f50*/  IMAD.WIDE.U32 R10, R7, 0x8, R10 ;  /* 0x00000008070a7825 */ /* 0x001fca00078e000a */
[----:B------:R0:W-:Y:S02]  /*1f60*/  REDG.E.ADD.64.STRONG.GPU desc[UR20][R10.64], R12 ;  /* 0x0000000c0a00798e */ /* 0x0001e4000c12e514 */
.L_x_172:
[----:B------:R-:W-:Y:S05]  /*1f70*/  BSYNC.RECONVERGENT B1 ;  /* 0x0000000000017941 */ /* 0x000fea0003800200 */
.L_x_171:
[----:B------:R-:W-:Y:S04]  /*1f80*/  BSSY.RECONVERGENT B1, `(.L_x_173) ;  /* 0x0000009000017945 */ /* 0x000fe80003800200 */
[----:B------:R-:W-:Y:S05]  /*1f90*/  @!P1 BRA `(.L_x_174) ;  /* 0x00000000001c9947 */ /* 0x000fea0003800000 */
[----:B0-----:R-:W0:Y:S01]  /*1fa0*/  LDC.64 R10, c[0x0][0x380] ;  /* 0x0000e000ff0a7b82 */ /* 0x001e220000000a00 */
[----:B------:R-:W-:Y:S01]  /*1fb0*/  IMAD R7, R3, 0x100, R4 ;  /* 0x0000010003077824 */ /* 0x000fe200078e0204 */
[----:B------:R-:W-:Y:S01]  /*1fc0*/  MOV R12, R9 ;  /* 0x00000009000c7202 */ /* 0x000fe20000000f00 */
[----:B------:R-:W-:Y:S02]  /*1fd0*/  IMAD.MOV.U32 R13, RZ, RZ, RZ ;  /* 0x000000ffff0d7224 */ /* 0x000fe400078e00ff */
[----:B------:R-:W-:-:S04]  /*1fe0*/  VIADD R7, R7, 0x100 ;  /* 0x0000010007077836 */ /* 0x000fc80000000000 */
[----:B0-----:R-:W-:-:S05]  /*1ff0*/  IMAD.WIDE.U32 R10, R7, 0x8, R10 ;  /* 0x00000008070a7825 */ /* 0x001fca00078e000a */
[----:B------:R1:W-:Y:S02]  /*2000*/  REDG.E.ADD.64.STRONG.GPU desc[UR20][R10.64], R12 ;  /* 0x0000000c0a00798e */ /* 0x0003e4000c12e514 */
.L_x_174:
[----:B------:R-:W-:Y:S05]  /*2010*/  BSYNC.RECONVERGENT B1 ;  /* 0x0000000000017941 */ /* 0x000fea0003800200 */
.L_x_173:
[----:B------:R-:W-:Y:S04]  /*2020*/  BSSY.RECONVERGENT B1, `(.L_x_175) ;  /* 0x0000008000017945 */ /* 0x000fe80003800200 */
[----:B------:R-:W-:Y:S05]  /*2030*/  @!P2 BRA `(.L_x_176) ;  /* 0x000000000018a947 */ /* 0x000fea0003800000 */
[----:B01----:R-:W0:Y:S01]  /*2040*/  LDC.64 R10, c[0x0][0x380] ;  /* 0x0000e000ff0a7b82 */ /* 0x003e220000000a00 */
[----:B------:R-:W-:-:S04]  /*2050*/  IMAD R7, R3, 0x100, R4 ;  /* 0x0000010003077824 */ /* 0x000fc800078e0204 */
[----:B------:R-:W-:-:S04]  /*2060*/  VIADD R7, R7, 0x200 ;  /* 0x0000020007077836 */ /* 0x000fc80000000000 */
[----:B0-----:R-:W-:-:S04]  /*2070*/  IMAD.WIDE.U32 R10, R7, 0x8, R10 ;  /* 0x00000008070a7825 */ /* 0x001fc800078e000a */
[----:B------:R-:W-:-:S05]  /*2080*/  IMAD.MOV.U32 R7, RZ, RZ, RZ ;  /* 0x000000ffff077224 */ /* 0x000fca00078e00ff */
[----:B------:R4:W-:Y:S02]  /*2090*/  REDG.E.ADD.64.STRONG.GPU desc[UR20][R10.64], R6 ;  /* 0x000000060a00798e */ /* 0x0009e4000c12e514 */
.L_x_176:
[----:B------:R-:W-:Y:S05]  /*20a0*/  BSYNC.RECONVERGENT B1 ;  /* 0x0000000000017941 */ /* 0x000fea0003800200 */
.L_x_175:
[----:B------:R-:W-:Y:S04]  /*20b0*/  BSSY.RECONVERGENT B1, `(.L_x_177) ;  /* 0x0000009000017945 */ /* 0x000fe80003800200 */
[----:B------:R-:W-:Y:S05]  /*20c0*/  @!P3 BRA `(.L_x_178) ;  /* 0x00000000001cb947 */ /* 0x000fea0003800000 */
[----:B----4-:R-:W4:Y:S01]  /*20d0*/  LDC.64 R6, c[0x0][0x380] ;  /* 0x0000e000ff067b82 */ /* 0x010f220000000a00 */
[----:B------:R-:W-:Y:S01]  /*20e0*/  IMAD R9, R3, 0x100, R4 ;  /* 0x0000010003097824 */ /* 0x000fe200078e0204 */
[----:B01----:R-:W-:Y:S01]  /*20f0*/  MOV R10, R2 ;  /* 0x00000002000a7202 */ /* 0x003fe20000000f00 */
[----:B------:R-:W-:Y:S02]  /*2100*/  IMAD.MOV.U32 R11, RZ, RZ, RZ ;  /* 0x000000ffff0b7224 */ /* 0x000fe400078e00ff */
[----:B------:R-:W-:-:S04]  /*2110*/  VIADD R9, R9, 0x300 ;  /* 0x0000030009097836 */ /* 0x000fc80000000000 */
[----:B----4-:R-:W-:-:S05]  /*2120*/  IMAD.WIDE.U32 R6, R9, 0x8, R6 ;  /* 0x0000000809067825 */ /* 0x010fca00078e0006 */
[----:B------:R0:W-:Y:S02]  /*2130*/  REDG.E.ADD.64.STRONG.GPU desc[UR20][R6.64], R10 ;  /* 0x0000000a0600798e */ /* 0x0001e4000c12e514 */
.L_x_178:
[----:B------:R-:W-:Y:S05]  /*2140*/  BSYNC.RECONVERGENT B1 ;  /* 0x0000000000017941 */ /* 0x000fea0003800200 */
.L_x_177:
[----:B------:R-:W-:-:S07]  /*2150*/  VIADD R3, R3, 0x4 ;  /* 0x0000000403037836 */ /* 0x000fce0000000000 */
.L_x_170:
[----:B------:R-:W-:Y:S01]  /*2160*/  UISETP.NE.AND UP0, UPT, UR25, URZ, UPT ;  /* 0x000000ff1900728c */ /* 0x000fe2000bf05270 */
[----:B------:R-:W-:Y:S08]  /*2170*/  BSSY.RECONVERGENT B1, `(.L_x_169) ;  /* 0x0000029000017945 */ /* 0x000ff00003800200 */
[----:B------:R-:W-:Y:S05]  /*2180*/  BRA.U !UP0, `(.L_x_179) ;  /* 0x00000001089c7547 */ /* 0x000fea000b800000 */
[----:B------:R-:W-:-:S13]  /*2190*/  ISETP.NE.AND P0, PT, R5, RZ, PT ;  /* 0x000000ff0500720c */ /* 0x000fda0003f05270 */
[----:B------:R-:W-:Y:S05]  /*21a0*/  @!P0 BRA `(.L_x_180) ;  /* 0x0000000000648947 */ /* 0x000fea0003800000 */
[----:B0---4-:R-:W-:Y:S01]  /*21b0*/  IMAD R6, R3, 0x400, R0 ;  /* 0x0000040003067824 */ /* 0x011fe200078e0200 */
[----:B------:R-:W-:Y:S04]  /*21c0*/  BSSY.RECONVERGENT B2, `(.L_x_181) ;  /* 0x000000c000027945 */ /* 0x000fe80003800200 */
[----:B------:R-:W0:Y:S04]  /*21d0*/  LDS R2, [R6] ;  /* 0x0000000006027984 */ /* 0x000e280000000800 */
[----:B------:R-:W4:Y:S01]  /*21e0*/  LDS R9, [R6+0x400] ;  /* 0x0004000006097984 */ /* 0x000f220000000800 */
[----:B0-----:R-:W-:-:S02]  /*21f0*/  ISETP.NE.AND P0, PT, R2, RZ, PT ;  /* 0x000000ff0200720c */ /* 0x001fc40003f05270 */
[----:B----4-:R-:W-:-:S11]  /*2200*/  ISETP.NE.AND P1, PT, R9, RZ, PT ;  /* 0x000000ff0900720c */ /* 0x010fd60003f25270 */
[----:B------:R-:W-:Y:S05]  /*2210*/  @!P0 BRA `(.L_x_182) ;  /* 0x0000000000188947 */ /* 0x000fea0003800000 */
[----:B------:R-:W0:Y:S01]  /*2220*/  LDC.64 R6, c[0x0][0x380] ;  /* 0x0000e000ff067b82 */ /* 0x000e220000000a00 */
[----:B-1----:R-:W-:-:S04]  /*2230*/  IMAD R11, R3, 0x100, R4 ;  /* 0x00000100030b7824 */ /* 0x002fc800078e0204 */
[----:B0-----:R-:W-:-:S04]  /*2240*/  IMAD.WIDE.U32 R10, R11, 0x8, R6 ;  /* 0x000000080b0a7825 */ /* 0x001fc800078e0006 */
[----:B------:R-:W-:Y:S02]  /*2250*/  IMAD.MOV.U32 R6, RZ, RZ, R2 ;  /* 0x000000ffff067224 */ /* 0x000fe400078e0002 */
[----:B------:R-:W-:-:S05]  /*2260*/  IMAD.MOV.U32 R7, RZ, RZ, RZ ;  /* 0x000000ffff077224 */ /* 0x000fca00078e00ff */
[----:B------:R0:W-:Y:S02]  /*2270*/  REDG.E.ADD.64.STRONG.GPU desc[UR20][R10.64], R6 ;  /* 0x000000060a00798e */ /* 0x0001e4000c12e514 */
.L_x_182:
[----:B------:R-:W-:Y:S05]  /*2280*/  BSYNC.RECONVERGENT B2 ;  /* 0x0000000000027941 */ /* 0x000fea0003800200 */
.L_x_181:
[----:B------:R-:W-:Y:S04]  /*2290*/  BSSY.RECONVERGENT B2, `(.L_x_183) ;  /* 0x0000009000027945 */ /* 0x000fe80003800200 */
[----:B------:R-:W-:Y:S05]  /*22a0*/  @!P1 BRA `(.L_x_184) ;  /* 0x00000000001c9947 */ /* 0x000fea0003800000 */
[----:B0-----:R-:W0:Y:S01]  /*22b0*/  LDC.64 R6, c[0x0][0x380] ;  /* 0x0000e000ff067b82 */ /* 0x001e220000000a00 */
[----:B------:R-:W-:-:S05]  /*22c0*/  LEA R2, R3, R4, 0x8 ;  /* 0x0000000403027211 */ /* 0x000fca00078e40ff */
[----:B-1----:R-:W-:-:S04]  /*22d0*/  VIADD R11, R2, 0x100 ;  /* 0x00000100020b7836 */ /* 0x002fc80000000000 */
[----:B0-----:R-:W-:-:S04]  /*22e0*/  IMAD.WIDE.U32 R10, R11, 0x8, R6 ;  /* 0x000000080b0a7825 */ /* 0x001fc800078e0006 */
[----:B------:R-:W-:Y:S02]  /*22f0*/  IMAD.MOV.U32 R6, RZ, RZ, R9 ;  /* 0x000000ffff067224 */ /* 0x000fe400078e0009 */
[----:B------:R-:W-:-:S05]  /*2300*/  IMAD.MOV.U32 R7, RZ, RZ, RZ ;  /* 0x000000ffff077224 */ /* 0x000fca00078e00ff */
[----:B------:R4:W-:Y:S02]  /*2310*/  REDG.E.ADD.64.STRONG.GPU desc[UR20][R10.64], R6 ;  /* 0x000000060a00798e */ /* 0x0009e4000c12e514 */
.L_x_184:
[----:B------:R-:W-:Y:S05]  /*2320*/  BSYNC.RECONVERGENT B2 ;  /* 0x0000000000027941 */ /* 0x000fea0003800200 */
.L_x_183:
[----:B------:R-:W-:-:S07]  /*2330*/  VIADD R3, R3, 0x2 ;  /* 0x0000000203037836 */ /* 0x000fce0000000000 */
.L_x_180:
[----:B------:R-:W-:-:S09]  /*2340*/  UISETP.NE.AND UP0, UPT, UR9, URZ, UPT ;  /* 0x000000ff0900728c */ /* 0x000fd2000bf05270 */
[----:B------:R-:W-:Y:S05]  /*2350*/  BRA.U !UP0, `(.L_x_179) ;  /* 0x0000000108287547 */ /* 0x000fea000b800000 */
[----:B------:R-:W-:-:S05]  /*2360*/  IMAD R2, R3, 0x400, R0 ;  /* 0x0000040003027824 */ /* 0x000fca00078e0200 */
[----:B------:R-:W5:Y:S02]  /*2370*/  LDS R9, [R2] ;  /* 0x0000000002097984 */ /* 0x000f640000000800 */
[----:B-----5:R-:W-:-:S13]  /*2380*/  ISETP.NE.AND P0, PT, R9, RZ, PT ;  /* 0x000000ff0900720c */ /* 0x020fda0003f05270 */
[----:B------:R-:W-:Y:S05]  /*2390*/  @!P0 BRA `(.L_x_179) ;  /* 0x0000000000188947 */ /* 0x000fea0003800000 */
[----:B0---4-:R-:W0:Y:S01]  /*23a0*/  LDC.64 R6, c[0x0][0x380] ;  /* 0x0000e000ff067b82 */ /* 0x011e220000000a00 */
[----:B------:R-:W-:-:S04]  /*23b0*/  IMAD R3, R3, 0x100, R4 ;  /* 0x0000010003037824 */ /* 0x000fc800078e0204 */
[----:B0-----:R-:W-:Y:S01]  /*23c0*/  IMAD.WIDE.U32 R2, R3, 0x8, R6 ;  /* 0x0000000803027825 */ /* 0x001fe200078e0006 */
[----:B------:R-:W-:-:S03]  /*23d0*/  MOV R6, R9 ;  /* 0x0000000900067202 */ /* 0x000fc60000000f00 */
[----:B------:R-:W-:-:S05]  /*23e0*/  IMAD.MOV.U32 R7, RZ, RZ, RZ ;  /* 0x000000ffff077224 */ /* 0x000fca00078e00ff */
[----:B------:R0:W-:Y:S02]  /*23f0*/  REDG.E.ADD.64.STRONG.GPU desc[UR20][R2.64], R6 ;  /* 0x000000060200798e */ /* 0x0001e4000c12e514 */
.L_x_179:
[----:B------:R-:W-:Y:S05]  /*2400*/  BSYNC.RECONVERGENT B1 ;  /* 0x0000000000017941 */ /* 0x000fea0003800200 */
.L_x_169:
[----:B------:R-:W-:-:S13]  /*2410*/  ISETP.GT.U32.AND P0, PT, R4, 0x7f, PT ;  /* 0x0000007f0400780c */ /* 0x000fda0003f04070 */
[----:B------:R-:W-:Y:S05]  /*2420*/  @P0 BRA `(.L_x_150) ;  /* 0x0000000800900947 */ /* 0x000fea0003800000 */
[----:B------:R-:W-:Y:S01]  /*2430*/  UISETP.GE.U32.AND UP0, UPT, UR22, 0x7, UPT ;  /* 0x000000071600788c */ /* 0x000fe2000bf06070 */
[----:B0-----:R-:W-:-:S08]  /*2440*/  IMAD.MOV.U32 R3, RZ, RZ, RZ ;  /* 0x000000ffff037224 */ /* 0x001fd000078e00ff */
[----:B------:R-:W-:Y:S05]  /*2450*/  BRA.U !UP0, `(.L_x_185) ;  /* 0x0000000508147547 */ /* 0x000fea000b800000 */
[----:B------:R-:W0:Y:S01]  /*2460*/  LDC.64 R2, c[0x0][0x380] ;  /* 0x0000e000ff027b82 */ /* 0x000e220000000a00 */
[----:B------:R-:W-:-:S07]  /*2470*/  IMAD.MOV.U32 R9, RZ, RZ, RZ ;  /* 0x000000ffff097224 */ /* 0x000fce00078e00ff */
.L_x_202:
[C---:B01--4-:R-:W-:Y:S01]  /*2480*/  IMAD R11, R9.reuse, 0x400, R0 ;  /* 0x00000400090b7824 */ /* 0x053fe200078e0200 */
[----:B------:R-:W-:Y:S01]  /*2490*/  BSSY.RECONVERGENT B1, `(.L_x_186) ;  /* 0x0000011000017945 */ /* 0x000fe20003800200 */
[C---:B--23--:R-:W-:Y:S02]  /*24a0*/  IMAD R7, R9.reuse, 0x100, R4 ;  /* 0x0000010009077824 */ /* 0x04cfe400078e0204 */
[----:B------:R-:W-:Y:S01]  /*24b0*/  VIADD R9, R9, 0x8 ;  /* 0x0000000809097836 */ /* 0x000fe20000000000 */
[----:B---3--:R-:W1:Y:S01]  /*24c0*/  LDS R14, [R11+0x200] ;  /* 0x000200000b0e7984 */ /* 0x008e620000000800 */
[----:B0-----:R-:W-:-:S03]  /*24d0*/  IMAD.WIDE.U32 R6, R7, 0x8, R2 ;  /* 0x0000000807067825 */ /* 0x001fc600078e0002 */
[----:B------:R-:W0:Y:S04]  /*24e0*/  LDS R13, [R11+0x600] ;  /* 0x000600000b0d7984 */ /* 0x000e280000000800 */
[----:B--2---:R2:W3:Y:S04]  /*24f0*/  LDS R17, [R11+0xa00] ;  /* 0x000a00000b117984 */ /* 0x0044e80000000800 */
[----:B------:R2:W4:Y:S04]  /*2500*/  LDS R18, [R11+0xe00] ;  /* 0x000e00000b127984 */ /* 0x0005280000000800 */
[----:B------:R2:W2:Y:S04]  /*2510*/  LDS R19, [R11+0x1200] ;  /* 0x001200000b137984 */ /* 0x0004a80000000800 */
[----:B------:R0:W2:Y:S04]  /*2520*/  LDS R16, [R11+0x1600] ;  /* 0x001600000b107984 */ /* 0x0000a80000000800 */
[----:B------:R0:W2:Y:S04]  /*2530*/  LDS R12, [R11+0x1a00] ;  /* 0x001a00000b0c7984 */ /* 0x0000a80000000800 */
[----:B------:R0:W2:Y:S01]  /*2540*/  LDS R10, [R11+0x1e00] ;  /* 0x001e00000b0a7984 */ /* 0x0000a20000000800 */
[----:B-1----:R-:W-:-:S02]  /*2550*/  ISETP.NE.AND P0, PT, R14, RZ, PT ;  /* 0x000000ff0e00720c */ /* 0x002fc40003f05270 */
[----:B0-----:R-:W-:-:S11]  /*2560*/  ISETP.NE.AND P1, PT, R13, RZ, PT ;  /* 0x000000ff0d00720c */ /* 0x001fd60003f25270 */
[----:B---34-:R-:W-:Y:S05]  /*2570*/  @!P0 BRA `(.L_x_187) ;  /* 0x0000000000088947 */ /* 0x018fea0003800000 */
[----:B------:R-:W-:-:S05]  /*2580*/  HFMA2 R15, -RZ, RZ, 0, 0 ;  /* 0x00000000ff0f7431 */ /* 0x000fca00000001ff */
[----:B------:R0:W-:Y:S02]  /*2590*/  REDG.E.ADD.64.STRONG.GPU desc[UR20][R6.64+0x400], R14 ;  /* 0x0004000e0600798e */ /* 0x0001e4000c12e514 */
.L_x_187:
[----:B------:R-:W-:Y:S05]  /*25a0*/  BSYNC.RECONVERGENT B1 ;  /* 0x0000000000017941 */ /* 0x000fea0003800200 */
.L_x_186:
[----:B------:R-:W-:Y:S04]  /*25b0*/  BSSY.RECONVERGENT B1, `(.L_x_188) ;  /* 0x0000005000017945 */ /* 0x000fe80003800200 */
[----:B------:R-:W-:Y:S05]  /*25c0*/  @!P1 BRA `(.L_x_189) ;  /* 0x00000000000c9947 */ /* 0x000fea0003800000 */
[----:B0-----:R-:W-:Y:S02]  /*25d0*/  IMAD.MOV.U32 R14, RZ, RZ, R13 ;  /* 0x000000ffff0e7224 */ /* 0x001fe400078e000d */
[----:B------:R-:W-:-:S05]  /*25e0*/  IMAD.MOV.U32 R15, RZ, RZ, RZ ;  /* 0x000000ffff0f7224 */ /* 0x000fca00078e00ff */
[----:B------:R1:W-:Y:S02]  /*25f0*/  REDG.E.ADD.64.STRONG.GPU desc[UR20][R6.64+0xc00], R14 ;  /* 0x000c000e0600798e */ /* 0x0003e4000c12e514 */
.L_x_189:
[----:B------:R-:W-:Y:S05]  /*2600*/  BSYNC.RECONVERGENT B1 ;  /* 0x0000000000017941 */ /* 0x000fea0003800200 */
.L_x_188:
[----:B------:R-:W-:Y:S01]  /*2610*/  ISETP.NE.AND P6, PT, R17, RZ, PT ;  /* 0x000000ff1100720c */ /* 0x000fe20003fc5270 */
[----:B------:R-:W-:Y:S01]  /*2620*/  BSSY.RECONVERGENT B1, `(.L_x_190) ;  /* 0x000000b000017945 */ /* 0x000fe20003800200 */
[----:B------:R-:W-:Y:S02]  /*2630*/  ISETP.NE.AND P0, PT, R9, UR27, PT ;  /* 0x0000001b09007c0c */ /* 0x000fe4000bf05270 */
[----:B------:R-:W-:Y:S02]  /*2640*/  ISETP.NE.AND P1, PT, R18, RZ, PT ;  /* 0x000000ff1200720c */ /* 0x000fe40003f25270 */
[----:B--2---:R-:W-:Y:S02]  /*2650*/  ISETP.NE.AND P2, PT, R19, RZ, PT ;  /* 0x000000ff1300720c */ /* 0x004fe40003f45270 */
[----:B------:R-:W-:Y:S02]  /*2660*/  ISETP.NE.AND P3, PT, R16, RZ, PT ;  /* 0x000000ff1000720c */ /* 0x000fe40003f65270 */
[----:B------:R-:W-:-:S02]  /*2670*/  ISETP.NE.AND P4, PT, R12, RZ, PT ;  /* 0x000000ff0c00720c */ /* 0x000fc40003f85270 */
[----:B------:R-:W-:Y:S01]  /*2680*/  ISETP.NE.AND P5, PT, R10, RZ, PT ;  /* 0x000000ff0a00720c */ /* 0x000fe20003fa5270 */
[----:B------:R-:W-:-:S12]  /*2690*/  @!P6 BRA `(.L_x_191) ;  /* 0x00000000000ce947 */ /* 0x000fd80003800000 */
[----:B01----:R-:W-:Y:S02]  /*26a0*/  IMAD.MOV.U32 R14, RZ, RZ, R17 ;  /* 0x000000ffff0e7224 */ /* 0x003fe400078e0011 */
[----:B------:R-:W-:-:S05]  /*26b0*/  IMAD.MOV.U32 R15, RZ, RZ, RZ ;  /* 0x000000ffff0f7224 */ /* 0x000fca00078e00ff */
[----:B------:R2:W-:Y:S02]  /*26c0*/  REDG.E.ADD.64.STRONG.GPU desc[UR20][R6.64+0x1400], R14 ;  /* 0x0014000e0600798e */ /* 0x0005e4000c12e514 */
.L_x_191:
[----:B------:R-:W-:Y:S05]  /*26d0*/  BSYNC.RECONVERGENT B1 ;  /* 0x0000000000017941 */ /* 0x000fea0003800200 */
.L_x_190:
[----:B------:R-:W-:Y:S04]  /*26e0*/  BSSY.RECONVERGENT B1, `(.L_x_192) ;  /* 0x0000005000017945 */ /* 0x000fe80003800200 */
[----:B------:R-:W-:Y:S05]  /*26f0*/  @!P1 BRA `(.L_x_193) ;  /* 0x00000000000c9947 */ /* 0x000fea0003800000 */
[----:B012---:R-:W-:Y:S02]  /*2700*/  IMAD.MOV.U32 R14, RZ, RZ, R18 ;  /* 0x000000ffff0e7224 */ /* 0x007fe400078e0012 */
[----:B------:R-:W-:-:S05]  /*2710*/  IMAD.MOV.U32 R15, RZ, RZ, RZ ;  /* 0x000000ffff0f7224 */ /* 0x000fca00078e00ff */
[----:B------:R3:W-:Y:S02]  /*2720*/  REDG.E.ADD.64.STRONG.GPU desc[UR20][R6.64+0x1c00], R14 ;  /* 0x001c000e0600798e */ /* 0x0007e4000c12e514 */
.L_x_193:
[----:B------:R-:W-:Y:S05]  /*2730*/  BSYNC.RECONVERGENT B1 ;  /* 0x0000000000017941 */ /* 0x000fea0003800200 */
.L_x_192:
[----:B------:R-:W-:Y:S04]  /*2740*/  BSSY.RECONVERGENT B1, `(.L_x_194) ;  /* 0x0000005000017945 */ /* 0x000fe80003800200 */
[----:B------:R-:W-:Y:S05]  /*2750*/  @!P2 BRA `(.L_x_195) ;  /* 0x00000000000ca947 */ /* 0x000fea0003800000 */
[----:B0123--:R-:W-:Y:S01]  /*2760*/  MOV R14, R19 ;  /* 0x00000013000e7202 */ /* 0x00ffe20000000f00 */
[----:B------:R-:W-:-:S05]  /*2770*/  IMAD.MOV.U32 R15, RZ, RZ, RZ ;  /* 0x000000ffff0f7224 */ /* 0x000fca00078e00ff */
[----:B------:R4:W-:Y:S02]  /*2780*/  REDG.E.ADD.64.STRONG.GPU desc[UR20][R6.64+0x2400], R14 ;  /* 0x0024000e0600798e */ /* 0x0009e4000c12e514 */
.L_x_195:
[----:B------:R-:W-:Y:S05]  /*2790*/  BSYNC.RECONVERGENT B1 ;  /* 0x0000000000017941 */ /* 0x000fea0003800200 */
.L_x_194:
[----:B------:R-:W-:Y:S04]  /*27a0*/  BSSY.RECONVERGENT B1, `(.L_x_196) ;  /* 0x0000004000017945 */ /* 0x000fe80003800200 */
[----:B------:R-:W-:Y:S05]  /*27b0*/  @!P3 BRA `(.L_x_197) ;  /* 0x000000000008b947 */ /* 0x000fea0003800000 */
[----:B------:R-:W-:-:S05]  /*27c0*/  IMAD.MOV.U32 R17, RZ, RZ, RZ ;  /* 0x000000ffff117224 */ /* 0x000fca00078e00ff */
[----:B------:R0:W-:Y:S02]  /*27d0*/  REDG.E.ADD.64.STRONG.GPU desc[UR20][R6.64+0x2c00], R16 ;  /* 0x002c00100600798e */ /* 0x0001e4000c12e514 */
.L_x_197:
[----:B------:R-:W-:Y:S05]  /*27e0*/  BSYNC.RECONVERGENT B1 ;  /* 0x0000000000017941 */ /* 0x000fea0003800200 */
.L_x_196:
[----:B------:R-:W-:Y:S04]  /*27f0*/  BSSY.RECONVERGENT B1, `(.L_x_198) ;  /* 0x0000004000017945 */ /* 0x000fe80003800200 */
[----:B------:R-:W-:Y:S05]  /*2800*/  @!P4 BRA `(.L_x_199) ;  /* 0x000000000008c947 */ /* 0x000fea0003800000 */
[----:B------:R-:W-:-:S05]  /*2810*/  IMAD.MOV.U32 R13, RZ, RZ, RZ ;  /* 0x000000ffff0d7224 */ /* 0x000fca00078e00ff */
[----:B------:R0:W-:Y:S02]  /*2820*/  REDG.E.ADD.64.STRONG.GPU desc[UR20][R6.64+0x3400], R12 ;  /* 0x0034000c0600798e */ /* 0x0001e4000c12e514 */
.L_x_199:
[----:B------:R-:W-:Y:S05]  /*2830*/  BSYNC.RECONVERGENT B1 ;  /* 0x0000000000017941 */ /* 0x000fea0003800200 */
.L_x_198:
[----:B------:R-:W-:Y:S04]  /*2840*/  BSSY.RECONVERGENT B1, `(.L_x_200) ;  /* 0x0000004000017945 */ /* 0x000fe80003800200 */
[----:B------:R-:W-:Y:S05]  /*2850*/  @!P5 BRA `(.L_x_201) ;  /* 0x000000000008d947 */ /* 0x000fea0003800000 */
[----:B------:R-:W-:-:S05]  /*2860*/  IMAD.MOV.U32 R11, RZ, RZ, RZ ;  /* 0x000000ffff0b7224 */ /* 0x000fca00078e00ff */
[----:B------:R0:W-:Y:S02]  /*2870*/  REDG.E.ADD.64.STRONG.GPU desc[UR20][R6.64+0x3c00], R10 ;  /* 0x003c000a0600798e */ /* 0x0001e4000c12e514 */
.L_x_201:
[----:B------:R-:W-:Y:S05]  /*2880*/  BSYNC.RECONVERGENT B1 ;  /* 0x0000000000017941 */ /* 0x000fea0003800200 */
.L_x_200:
[----:B------:R-:W-:Y:S05]  /*2890*/  @P0 BRA `(.L_x_202) ;  /* 0xfffffff800f80947 */ /* 0x000fea000383ffff */
[----:B------:R-:W-:-:S07]  /*28a0*/  IMAD.U32 R3, RZ, RZ, UR27 ;  /* 0x0000001bff037e24 */ /* 0x000fce000f8e00ff */
.L_x_185:
[----:B------:R-:W-:-:S09]  /*28b0*/  UISETP.NE.AND UP0, UPT, UR24, URZ, UPT ;  /* 0x000000ff1800728c */ /* 0x000fd2000bf05270 */
[----:B------:R-:W-:Y:S05]  /*28c0*/  BRA.U !UP0, `(.L_x_150) ;  /* 0x0000000508687547 */ /* 0x000fea000b800000 */
[----:B------:R-:W-:-:S13]  /*28d0*/  ISETP.GE.U32.AND P0, PT, R8, 0x3, PT ;  /* 0x000000030800780c */ /* 0x000fda0003f06070 */
[----:B------:R-:W-:Y:S05]  /*28e0*/  @!P0 BRA `(.L_x_203) ;  /* 0x0000000000bc8947 */ /* 0x000fea0003800000 */
[----:B01234-:R-:W-:Y:S01]  /*28f0*/  IMAD R7, R3, 0x400, R0 ;  /* 0x0000040003077824 */ /* 0x01ffe200078e0200 */
[----:B------:R-:W-:Y:S04]  /*2900*/  BSSY.RECONVERGENT B1, `(.L_x_204) ;  /* 0x000000f000017945 */ /* 0x000fe80003800200 */
[----:B------:R-:W0:Y:S04]  /*2910*/  LDS R10, [R7+0x200] ;  /* 0x00020000070a7984 */ /* 0x000e280000000800 */
[----:B------:R-:W1:Y:S04]  /*2920*/  LDS R12, [R7+0x600] ;  /* 0x00060000070c7984 */ /* 0x000e680000000800 */
[----:B------:R-:W2:Y:S04]  /*2930*/  LDS R6, [R7+0xa00] ;  /* 0x000a000007067984 */ /* 0x000ea80000000800 */
[----:B------:R-:W3:Y:S01]  /*2940*/  LDS R2, [R7+0xe00] ;  /* 0x000e000007027984 */ /* 0x000ee20000000800 */
[----:B0-----:R-:W-:-:S02]  /*2950*/  ISETP.NE.AND P0, PT, R10, RZ, PT ;  /* 0x000000ff0a00720c */ /* 0x001fc40003f05270 */
[----:B-1----:R-:W-:Y:S02]  /*2960*/  ISETP.NE.AND P1, PT, R12, RZ, PT ;  /* 0x000000ff0c00720c */ /* 0x002fe40003f25270 */
[----:B--2---:R-:W-:Y:S02]  /*2970*/  ISETP.NE.AND P2, PT, R6, RZ, PT ;  /* 0x000000ff0600720c */ /* 0x004fe40003f45270 */
[----:B---3--:R-:W-:-:S07]  /*2980*/  ISETP.NE.AND P3, PT, R2, RZ, PT ;  /* 0x000000ff0200720c */ /* 0x008fce0003f65270 */
[----:B------:R-:W-:Y:S06]  /*2990*/  @!P0 BRA `(.L_x_205) ;  /* 0x0000000000148947 */ /* 0x000fec0003800000 */
[----:B------:R-:W0:Y:S01]  /*29a0*/  LDC.64 R8, c[0x0][0x380] ;  /* 0x0000e000ff087b82 */ /* 0x000e220000000a00 */
[----:B------:R-:W-:Y:S01]  /*29b0*/  LEA R7, R3, R4, 0x8 ;  /* 0x0000000403077211 */ /* 0x000fe200078e40ff */
[----:B------:R-:W-:-:S04]  /*29c0*/  IMAD.MOV.U32 R11, RZ, RZ, RZ ;  /* 0x000000ffff0b7224 */ /* 0x000fc800078e00ff */
[----:B0-----:R-:W-:-:S05]  /*29d0*/  IMAD.WIDE.U32 R8, R7, 0x8, R8 ;  /* 0x0000000807087825 */ /* 0x001fca00078e0008 */
[----:B------:R0:W-:Y:S02]  /*29e0*/  REDG.E.ADD.64.STRONG.GPU desc[UR20][R8.64+0x400], R10 ;  /* 0x0004000a0800798e */ /* 0x0001e4000c12e514 */
.L_x_205:
[----:B------:R-:W-:Y:S05]  /*29f0*/  BSYNC.RECONVERGENT B1 ;  /* 0x0000000000017941 */ /* 0x000fea0003800200 */
.L_x_204:
[----:B------:R-:W-:Y:S04]  /*2a00*/  BSSY.RECONVERGENT B1, `(.L_x_206) ;  /* 0x0000009000017945 */ /* 0x000fe80003800200 */
[----:B------:R-:W-:Y:S05]  /*2a10*/  @!P1 BRA `(.L_x_207) ;  /* 0x00000000001c9947 */ /* 0x000fea0003800000 */
[----:B0-----:R-:W0:Y:S01]  /*2a20*/  LDC.64 R8, c[0x0][0x380] ;  /* 0x0000e000ff087b82 */ /* 0x001e220000000a00 */
[----:B------:R-:W-:Y:S02]  /*2a30*/  IMAD R7, R3, 0x100, R4 ;  /* 0x0000010003077824 */ /* 0x000fe400078e0204 */
[----:B------:R-:W-:Y:S02]  /*2a40*/  IMAD.MOV.U32 R10, RZ, RZ, R12 ;  /* 0x000000ffff0a7224 */ /* 0x000fe400078e000c */
[----:B------:R-:W-:Y:S02]  /*2a50*/  VIADD R7, R7, 0x100 ;  /* 0x0000010007077836 */ /* 0x000fe40000000000 */
[----:B------:R-:W-:Y:S02]  /*2a60*/  IMAD.MOV.U32 R11, RZ, RZ, RZ ;  /* 0x000000ffff0b7224 */ /* 0x000fe400078e00ff */
[----:B0-----:R-:W-:-:S05]  /*2a70*/  IMAD.WIDE.U32 R8, R7, 0x8, R8 ;  /* 0x0000000807087825 */ /* 0x001fca00078e0008 */
[----:B------:R1:W-:Y:S02]  /*2a80*/  REDG.E.ADD.64.STRONG.GPU desc[UR20][R8.64+0x400], R10 ;  /* 0x0004000a0800798e */ /* 0x0003e4000c12e514 */
.L_x_207:
[----:B------:R-:W-:Y:S05]  /*2a90*/  BSYNC.RECONVERGENT B1 ;  /* 0x0000000000017941 */ /* 0x000fea0003800200 */
.L_x_206:
[----:B------:R-:W-:Y:S04]  /*2aa0*/  BSSY.RECONVERGENT B1, `(.L_x_208) ;  /* 0x0000008000017945 */ /* 0x000fe80003800200 */
[----:B------:R-:W-:Y:S05]  /*2ab0*/  @!P2 BRA `(.L_x_209) ;  /* 0x000000000018a947 */ /* 0x000fea0003800000 */
[----:B01----:R-:W0:Y:S01]  /*2ac0*/  LDC.64 R8, c[0x0][0x380] ;  /* 0x0000e000ff087b82 */ /* 0x003e220000000a00 */
[----:B------:R-:W-:-:S05]  /*2ad0*/  IMAD R7, R3, 0x100, R4 ;  /* 0x0000010003077824 */ /* 0x000fca00078e0204 */
[----:B------:R-:W-:-:S05]  /*2ae0*/  IADD3 R7, PT, PT, R7, 0x200, RZ ;  /* 0x0000020007077810 */ /* 0x000fca0007ffe0ff */
[----:B0-----:R-:W-:-:S04]  /*2af0*/  IMAD.WIDE.U32 R8, R7, 0x8, R8 ;  /* 0x0000000807087825 */ /* 0x001fc800078e0008 */
[----:B------:R-:W-:-:S05]  /*2b00*/  IMAD.MOV.U32 R7, RZ, RZ, RZ ;  /* 0x000000ffff077224 */ /* 0x000fca00078e00ff */
[----:B------:R2:W-:Y:S02]  /*2b10*/  REDG.E.ADD.64.STRONG.GPU desc[UR20][R8.64+0x400], R6 ;  /* 0x000400060800798e */ /* 0x0005e4000c12e514 */
.L_x_209:
[----:B------:R-:W-:Y:S05]  /*2b20*/  BSYNC.RECONVERGENT B1 ;  /* 0x0000000000017941 */ /* 0x000fea0003800200 */
.L_x_208:
[----:B------:R-:W-:Y:S04]  /*2b30*/  BSSY.RECONVERGENT B1, `(.L_x_210) ;  /* 0x0000009000017945 */ /* 0x000fe80003800200 */
[----:B------:R-:W-:Y:S05]  /*2b40*/  @!P3 BRA `(.L_x_211) ;  /* 0x00000000001cb947 */ /* 0x000fea0003800000 */
[----:B--2---:R-:W2:Y:S01]  /*2b50*/  LDC.64 R6, c[0x0][0x380] ;  /* 0x0000e000ff067b82 */ /* 0x004ea20000000a00 */
[----:B01----:R-:W-:Y:S02]  /*2b60*/  IMAD R9, R3, 0x100, R4 ;  /* 0x0000010003097824 */ /* 0x003fe400078e0204 */
[----:B------:R-:W-:Y:S02]  /*2b70*/  IMAD.MOV.U32 R8, RZ, RZ, R2 ;  /* 0x000000ffff087224 */ /* 0x000fe400078e0002 */
[----:B------:R-:W-:-:S04]  /*2b80*/  VIADD R9, R9, 0x300 ;  /* 0x0000030009097836 */ /* 0x000fc80000000000 */
[----:B--2---:R-:W-:-:S04]  /*2b90*/  IMAD.WIDE.U32 R6, R9, 0x8, R6 ;  /* 0x0000000809067825 */ /* 0x004fc800078e0006 */
[----:B------:R-:W-:-:S05]  /*2ba0*/  IMAD.MOV.U32 R9, RZ, RZ, RZ ;  /* 0x000000ffff097224 */ /* 0x000fca00078e00ff */
[----:B------:R3:W-:Y:S02]  /*2bb0*/  REDG.E.ADD.64.STRONG.GPU desc[UR20][R6.64+0x400], R8 ;  /* 0x000400080600798e */ /* 0x0007e4000c12e514 */
.L_x_211:
[----:B------:R-:W-:Y:S05]  /*2bc0*/  BSYNC.RECONVERGENT B1 ;  /* 0x0000000000017941 */ /* 0x000fea0003800200 */
.L_x_210:
[----:B------:R-:W-:-:S07]  /*2bd0*/  VIADD R3, R3, 0x4 ;  /* 0x0000000403037836 */ /* 0x000fce0000000000 */
.L_x_203:
[----:B------:R-:W-:-:S09]  /*2be0*/  UISETP.NE.AND UP0, UPT, UR25, URZ, UPT ;  /* 0x000000ff1900728c */ /* 0x000fd2000bf05270 */
[----:B------:R-:W-:Y:S05]  /*2bf0*/  BRA.U !UP0, `(.L_x_150) ;  /* 0x00000001089c7547 */ /* 0x000fea000b800000 */
[----:B------:R-:W-:-:S13]  /*2c00*/  ISETP.NE.AND P0, PT, R5, RZ, PT ;  /* 0x000000ff0500720c */ /* 0x000fda0003f05270 */
[----:B------:R-:W-:Y:S05]  /*2c10*/  @!P0 BRA `(.L_x_212) ;  /* 0x0000000000648947 */ /* 0x000fea0003800000 */
[----:B01234-:R-:W-:Y:S01]  /*2c20*/  LEA R6, R3, R0, 0xa ;  /* 0x0000000003067211 */ /* 0x01ffe200078e50ff */
[----:B------:R-:W-:Y:S04]  /*2c30*/  BSSY.RECONVERGENT B1, `(.L_x_213) ;  /* 0x000000c000017945 */ /* 0x000fe80003800200 */
[----:B------:R-:W0:Y:S04]  /*2c40*/  LDS R2, [R6+0x200] ;  /* 0x0002000006027984 */ /* 0x000e280000000800 */
[----:B------:R-:W1:Y:S01]  /*2c50*/  LDS R5, [R6+0x600] ;  /* 0x0006000006057984 */ /* 0x000e620000000800 */
[----:B0-----:R-:W-:-:S02]  /*2c60*/  ISETP.NE.AND P0, PT, R2, RZ, PT ;  /* 0x000000ff0200720c */ /* 0x001fc40003f05270 */
[----:B-1----:R-:W-:-:S11]  /*2c70*/  ISETP.NE.AND P1, PT, R5, RZ, PT ;  /* 0x000000ff0500720c */ /* 0x002fd60003f25270 */
[----:B------:R-:W-:Y:S05]  /*2c80*/  @!P0 BRA `(.L_x_214) ;  /* 0x0000000000188947 */ /* 0x000fea0003800000 */
[----:B------:R-:W0:Y:S01]  /*2c90*/  LDC.64 R6, c[0x0][0x380] ;  /* 0x0000e000ff067b82 */ /* 0x000e220000000a00 */
[----:B------:R-:W-:-:S04]  /*2ca0*/  IMAD R9, R3, 0x100, R4 ;  /* 0x0000010003097824 */ /* 0x000fc800078e0204 */
[----:B0-----:R-:W-:-:S04]  /*2cb0*/  IMAD.WIDE.U32 R8, R9, 0x8, R6 ;  /* 0x0000000809087825 */ /* 0x001fc800078e0006 */
[----:B------:R-:W-:Y:S02]  /*2cc0*/  IMAD.MOV.U32 R6, RZ, RZ, R2 ;  /* 0x000000ffff067224 */ /* 0x000fe400078e0002 */
[----:B------:R-:W-:-:S05]  /*2cd0*/  IMAD.MOV.U32 R7, RZ, RZ, RZ ;  /* 0x000000ffff077224 */ /* 0x000fca00078e00ff */
[----:B------:R0:W-:Y:S02]  /*2ce0*/  REDG.E.ADD.64.STRONG.GPU desc[UR20][R8.64+0x400], R6 ;  /* 0x000400060800798e */ /* 0x0001e4000c12e514 */
.L_x_214:
[----:B------:R-:W-:Y:S05]  /*2cf0*/  BSYNC.RECONVERGENT B1 ;  /* 0x0000000000017941 */ /* 0x000fea0003800200 */
.L_x_213:
[----:B------:R-:W-:Y:S04]  /*2d00*/  BSSY.RECONVERGENT B1, `(.L_x_215) ;  /* 0x0000009000017945 */ /* 0x000fe80003800200 */
[----:B------:R-:W-:Y:S05]  /*2d10*/  @!P1 BRA `(.L_x_216) ;  /* 0x00000000001c9947 */ /* 0x000fea0003800000 */
[----:B0-----:R-:W0:Y:S01]  /*2d20*/  LDC.64 R6, c[0x0][0x380] ;  /* 0x0000e000ff067b82 */ /* 0x001e220000000a00 */
[----:B------:R-:W-:-:S04]  /*2d30*/  IMAD R2, R3, 0x100, R4 ;  /* 0x0000010003027824 */ /* 0x000fc800078e0204 */
[----:B------:R-:W-:-:S04]  /*2d40*/  VIADD R9, R2, 0x100 ;  /* 0x0000010002097836 */ /* 0x000fc80000000000 */
[----:B0-----:R-:W-:-:S04]  /*2d50*/  IMAD.WIDE.U32 R8, R9, 0x8, R6 ;  /* 0x0000000809087825 */ /* 0x001fc800078e0006 */
[----:B------:R-:W-:Y:S02]  /*2d60*/  HFMA2 R7, -RZ, RZ, 0, 0 ;  /* 0x00000000ff077431 */ /* 0x000fe400000001ff */
[----:B------:R-:W-:-:S05]  /*2d70*/  IMAD.MOV.U32 R6, RZ, RZ, R5 ;  /* 0x000000ffff067224 */ /* 0x000fca00078e0005 */
[----:B------:R1:W-:Y:S02]  /*2d80*/  REDG.E.ADD.64.STRONG.GPU desc[UR20][R8.64+0x400], R6 ;  /* 0x000400060800798e */ /* 0x0003e4000c12e514 */
.L_x_216:
[----:B------:R-:W-:Y:S05]  /*2d90*/  BSYNC.RECONVERGENT B1 ;  /* 0x0000000000017941 */ /* 0x000fea0003800200 */
.L_x_215:
[----:B------:R-:W-:-:S07]  /*2da0*/  VIADD R3, R3, 0x2 ;  /* 0x0000000203037836 */ /* 0x000fce0000000000 */
.L_x_212:
[----:B------:R-:W-:-:S09]  /*2db0*/  UISETP.NE.AND UP0, UPT, UR9, URZ, UPT ;  /* 0x000000ff0900728c */ /* 0x000fd2000bf05270 */
[----:B------:R-:W-:Y:S05]  /*2dc0*/  BRA.U !UP0, `(.L_x_150) ;  /* 0x0000000108287547 */ /* 0x000fea000b800000 */
[----:B------:R-:W-:-:S05]  /*2dd0*/  IMAD R2, R3, 0x400, R0 ;  /* 0x0000040003027824 */ /* 0x000fca00078e0200 */
[----:B------:R-:W5:Y:S02]  /*2de0*/  LDS R5, [R2+0x200] ;  /* 0x0002000002057984 */ /* 0x000f640000000800 */
[----:B-----5:R-:W-:-:S13]  /*2df0*/  ISETP.NE.AND P0, PT, R5, RZ, PT ;  /* 0x000000ff0500720c */ /* 0x020fda0003f05270 */
[----:B------:R-:W-:Y:S05]  /*2e00*/  @!P0 BRA `(.L_x_150) ;  /* 0x0000000000188947 */ /* 0x000fea0003800000 */
[----:B01234-:R-:W0:Y:S01]  /*2e10*/  LDC.64 R6, c[0x0][0x380] ;  /* 0x0000e000ff067b82 */ /* 0x01fe220000000a00 */
[----:B------:R-:W-:-:S04]  /*2e20*/  IMAD R3, R3, 0x100, R4 ;  /* 0x0000010003037824 */ /* 0x000fc800078e0204 */
[----:B0-----:R-:W-:-:S04]  /*2e30*/  IMAD.WIDE.U32 R2, R3, 0x8, R6 ;  /* 0x0000000803027825 */ /* 0x001fc800078e0006 */
[----:B------:R-:W-:Y:S02]  /*2e40*/  IMAD.MOV.U32 R6, RZ, RZ, R5 ;  /* 0x000000ffff067224 */ /* 0x000fe400078e0005 */
[----:B------:R-:W-:-:S05]  /*2e50*/  IMAD.MOV.U32 R7, RZ, RZ, RZ ;  /* 0x000000ffff077224 */ /* 0x000fca00078e00ff */
[----:B------:R0:W-:Y:S02]  /*2e60*/  REDG.E.ADD.64.STRONG.GPU desc[UR20][R2.64+0x400], R6 ;  /* 0x000400060200798e */ /* 0x0001e4000c12e514 */
.L_x_150:
[----:B------:R-:W-:Y:S05]  /*2e70*/  BSYNC.RECONVERGENT B0 ;  /* 0x0000000000007941 */ /* 0x000fea0003800200 */
.L_x_149:
[----:B------:R-:W-:Y:S01]  /*2e80*/  BAR.SYNC.DEFER_BLOCKING 0x0 ;  /* 0x0000000000007b1d */ /* 0x000fe20000010000 */
[----:B------:R-:W-:-:S04]  /*2e90*/  UIADD3 UR6, UP0, UPT, UR6, 0x1, URZ ;  /* 0x0000000106067890 */ /* 0x000fc8000ff1e0ff */
[----:B------:R-:W-:Y:S02]  /*2ea0*/  UIADD3.X UR7, UPT, UPT, URZ, UR7, URZ, UP0, !UPT ;  /* 0x00000007ff077290 */ /* 0x000fe400087fe4ff */
[----:B------:R-:W-:-:S04]  /*2eb0*/  UISETP.NE.U32.AND UP0, UPT, UR6, UR11, UPT ;  /* 0x0000000b0600728c */ /* 0x000fc8000bf05070 */
[----:B------:R-:W-:-:S09]  /*2ec0*/  UISETP.NE.AND.EX UP0, UPT, UR7, UR12, UPT, UP0 ;  /* 0x0000000c0700728c */ /* 0x000fd2000bf05300 */
[----:B------:R-:W-:Y:S05]  /*2ed0*/  BRA.U UP0, `(.L_x_217) ;  /* 0xffffffd100f07547 */ /* 0x000fea000b83ffff */
[----:B------:R-:W-:Y:S05]  /*2ee0*/  EXIT ;  /* 0x000000000000794d */ /* 0x000fea0003800000 */
.L_x_218:
        /* <DEDUP_REMOVED lines=9> */
.L_x_226:


//--------------------- .text._ZN3cub18CUB_300001_SM_10006detail10radix_sort31DeviceRadixSortSingleTileKernelINS1_5radix10policy_hubIiNS0_8NullTypeEyE10Policy1000ELNS0_9SortOrderE0EiS6_yNS1_21identity_decomposer_tEEEvPKT1_PSB_PKT2_PSF_T3_iiT4_ --------------------------
	.section	.text._ZN3cub18CUB_300001_SM_10006detail10radix_sort31DeviceRadixSortSingleTileKernelINS1_5radix10policy_hubIiNS0_8NullTypeEyE10Policy1000ELNS0_9SortOrderE0EiS6_yNS1_21identity_decomposer_tEEEvPKT1_PSB_PKT2_PSF_T3_iiT4_,"ax",@progbits
	.align	128
        .global         _ZN3cub18CUB_300001_SM_10006detail10radix_sort31DeviceRadixSortSingleTileKernelINS1_5radix10policy_hubIiNS0_8NullTypeEyE10Policy1000ELNS0_9SortOrderE0EiS6_yNS1_21identity_decomposer_tEEEvPKT1_PSB_PKT2_PSF_T3_iiT4_
        .type           _ZN3cub18CUB_300001_SM_10006detail10radix_sort31DeviceRadixSortSingleTileKernelINS1_5radix10policy_hubIiNS0_8NullTypeEyE10Policy1000ELNS0_9SortOrderE0EiS6_yNS1_21identity_decomposer_tEEEvPKT1_PSB_PKT2_PSF_T3_iiT4_,@function
        .size           _ZN3cub18CUB_300001_SM_10006detail10radix_sort31DeviceRadixSortSingleTileKernelINS1_5radix10policy_hubIiNS0_8NullTypeEyE10Policy1000ELNS0_9SortOrderE0EiS6_yNS1_21identity_decomposer_tEEEvPKT1_PSB_PKT2_PSF_T3_iiT4_,(.L_x_227 - _ZN3cub18CUB_300001_SM_10006detail10radix_sort31DeviceRadixSortSingleTileKernelINS1_5radix10policy_hubIiNS0_8NullTypeEyE10Policy1000ELNS0_9SortOrderE0EiS6_yNS1_21identity_decomposer_tEEEvPKT1_PSB_PKT2_PSF_T3_iiT4_)
        .other          _ZN3cub18CUB_300001_SM_10006detail10radix_sort31DeviceRadixSortSingleTileKernelINS1_5radix10policy_hubIiNS0_8NullTypeEyE10Policy1000ELNS0_9SortOrderE0EiS6_yNS1_21identity_decomposer_tEEEvPKT1_PSB_PKT2_PSF_T3_iiT4_,@"STO_CUDA_ENTRY STV_DEFAULT"
_ZN3cub18CUB_300001_SM_10006detail10radix_sort31DeviceRadixSortSingleTileKernelINS1_5radix10policy_hubIiNS0_8NullTypeEyE10Policy1000ELNS0_9SortOrderE0EiS6_yNS1_21identity_decomposer_tEEEvPKT1_PSB_PKT2_PSF_T3_iiT4_:
.text._ZN3cub18CUB_300001_SM_10006detail10radix_sort31DeviceRadixSortSingleTileKernelINS1_5radix10policy_hubIiNS0_8NullTypeEyE10Policy1000ELNS0_9SortOrderE0EiS6_yNS1_21identity_decomposer_tEEEvPKT1_PSB_PKT2_PSF_T3_iiT4_:
[----:B------:R-:W-:Y:S01]  /*0000*/  LDC R1, c[0x0][0x37c] ;  /* 0x0000df00ff017b82 */ /* 0x000fe20000000800 */
[----:B------:R-:W0:Y:S01]  /*0010*/  S2R R0, SR_TID.X ;  /* 0x0000000000007919 */ /* 0x000e220000002100 */
[----:B------:R-:W1:Y:S06]  /*0020*/  LDCU UR4, c[0x0][0x3a0] ;  /* 0x00007400ff0477ac */ /* 0x000e6c0008000800 */
[----:B------:R-:W2:Y:S01]  /*0030*/  LDC.64 R4, c[0x0][0x380] ;  /* 0x0000e000ff047b82 */ /* 0x000ea20000000a00 */
[----:B------:R-:W3:Y:S01]  /*0040*/  LDCU.64 UR8, c[0x0][0x358] ;  /* 0x00006b00ff0877ac */ /* 0x000ee20008000a00 */
[----:B------:R-:W-:-:S02]  /*0050*/  IMAD.MOV.U32 R13, RZ, RZ, -0x1 ;  /* 0xffffffffff0d7424 */ /* 0x000fc400078e00ff */
[----:B------:R-:W-:Y:S02]  /*0060*/  IMAD.MOV.U32 R14, RZ, RZ, -0x1 ;  /* 0xffffffffff0e7424 */ /* 0x000fe400078e00ff */
[----:B------:R-:W-:Y:S02]  /*0070*/  IMAD.MOV.U32 R20, RZ, RZ, -0x1 ;  /* 0xffffffffff147424 */ /* 0x000fe400078e00ff */
[----:B------:R-:W-:Y:S01]  /*0080*/  IMAD.MOV.U32 R21, RZ, RZ, -0x1 ;  /* 0xffffffffff157424 */ /* 0x000fe200078e00ff */
[----:B------:R-:W4:Y:S01]  /*0090*/  S2UR UR6, SR_CgaCtaId ;  /* 0x00000000000679c3 */ /* 0x000f220000008800 */
[----:B------:R-:W2:Y:S01]  /*00a0*/  S2R R23, SR_LANEID ;  /* 0x0000000000177919 */ /* 0x000ea20000000000 */
[----:B------:R-:W-:Y:S01]  /*00b0*/  IMAD.MOV.U32 R25, RZ, RZ, -0x1 ;  /* 0xffffffffff197424 */ /* 0x000fe200078e00ff */
[----:B------:R-:W1:Y:S01]  /*00c0*/  LDCU UR10, c[0x0][0x3ac] ;  /* 0x00007580ff0a77ac */ /* 0x000e620008000800 */
[----:B0-----:R-:W-:-:S04]  /*00d0*/  IMAD R7, R0, 0x13, RZ ;  /* 0x0000001300077824 */ /* 0x001fc800078e02ff */
[C---:B------:R-:W-:Y:S01]  /*00e0*/  VIADD R2, R7.reuse, 0x1 ;  /* 0x0000000107027836 */ /* 0x040fe20000000000 */
[C---:B-1----:R-:W-:Y:S01]  /*00f0*/  ISETP.GE.AND P1, PT, R7.reuse, UR4, PT ;  /* 0x0000000407007c0c */ /* 0x042fe2000bf26270 */
[----:B--2---:R-:W-:-:S03]  /*0100*/  IMAD.WIDE.U32 R4, R7, 0x4, R4 ;  /* 0x0000000407047825 */ /* 0x004fc600078e0004 */
[----:B------:R-:W-:Y:S01]  /*0110*/  ISETP.GE.AND P2, PT, R2, UR4, PT ;  /* 0x0000000402007c0c */ /* 0x000fe2000bf46270 */
[C---:B------:R-:W-:Y:S02]  /*0120*/  VIADD R2, R7.reuse, 0x2 ;  /* 0x0000000207027836 */ /* 0x040fe40000000000 */
[----:B------:R-:W-:-:S03]  /*0130*/  VIADD R3, R7, 0x3 ;  /* 0x0000000307037836 */ /* 0x000fc60000000000 */
[----:B------:R-:W-:Y:S01]  /*0140*/  ISETP.GE.AND P3, PT, R2, UR4, PT ;  /* 0x0000000402007c0c */ /* 0x000fe2000bf66270 */
[----:B------:R-:W-:Y:S01]  /*0150*/  VIADD R2, R7, 0x4 ;  /* 0x0000000407027836 */ /* 0x000fe20000000000 */
[----:B------:R-:W-:Y:S01]  /*0160*/  ISETP.GE.AND P4, PT, R3, UR4, PT ;  /* 0x0000000403007c0c */ /* 0x000fe2000bf86270 */
[----:B---3--:R-:W2:Y:S03]  /*0170*/  @!P1 LDG.E R12, desc[UR8][R4.64] ;  /* 0x00000008040c9981 */ /* 0x008ea6000c1e1900 */
[----:B------:R-:W-:Y:S01]  /*0180*/  ISETP.GE.AND P5, PT, R2, UR4, PT ;  /* 0x0000000402007c0c */ /* 0x000fe2000bfa6270 */
[----:B------:R-:W3:Y:S06]  /*0190*/  @!P2 LDG.E R6, desc[UR8][R4.64+0x4] ;  /* 0x000004080406a981 */ /* 0x000eec000c1e1900 */
[----:B------:R-:W5:Y:S04]  /*01a0*/  @!P3 LDG.E R8, desc[UR8][R4.64+0x8] ;  /* 0x000008080408b981 */ /* 0x000f68000c1e1900 */
[----:B------:R-:W4:Y:S04]  /*01b0*/  @!P4 LDG.E R9, desc[UR8][R4.64+0xc] ;  /* 0x00000c080409c981 */ /* 0x000f28000c1e1900 */
[----:B------:R-:W4:Y:S01]  /*01c0*/  @!P5 LDG.E R10, desc[UR8][R4.64+0x10] ;  /* 0x00001008040ad981 */ /* 0x000f22000c1e1900 */
[----:B------:R-:W-:-:S02]  /*01d0*/  VIADD R2, R7, 0x5 ;  /* 0x0000000507027836 */ /* 0x000fc40000000000 */
[C---:B------:R-:W-:Y:S02]  /*01e0*/  VIADD R11, R7.reuse, 0x7 ;  /* 0x00000007070b7836 */ /* 0x040fe40000000000 */
[----:B------:R-:W-:Y:S01]  /*01f0*/  VIADD R3, R7, 0x6 ;  /* 0x0000000607037836 */ /* 0x000fe20000000000 */
[----:B------:R-:W-:Y:S01]  /*0200*/  ISETP.GE.AND P6, PT, R2, UR4, PT ;  /* 0x0000000402007c0c */ /* 0x000fe2000bfc6270 */
[----:B------:R-:W-:-:S03]  /*0210*/  IMAD.MOV.U32 R2, RZ, RZ, -0x1 ;  /* 0xffffffffff027424 */ /* 0x000fc600078e00ff */
[----:B------:R-:W-:Y:S01]  /*0220*/  ISETP.GE.AND P0, PT, R3, UR4, PT ;  /* 0x0000000403007c0c */ /* 0x000fe2000bf06270 */
[----:B------:R-:W-:Y:S02]  /*0230*/  IMAD.MOV.U32 R3, RZ, RZ, -0x1 ;  /* 0xffffffffff037424 */ /* 0x000fe400078e00ff */
[----:B------:R-:W-:-:S06]  /*0240*/  VIADD R15, R7, 0xb ;  /* 0x0000000b070f7836 */ /* 0x000fcc0000000000 */
[----:B------:R-:W4:Y:S01]  /*0250*/  @!P6 LDG.E R17, desc[UR8][R4.64+0x14] ;  /* 0x000014080411e981 */ /* 0x000f22000c1e1900 */
[----:B--2---:R-:W-:Y:S01]  /*0260*/  @!P1 LOP3.LUT R2, R12, 0x80000000, RZ, 0x3c, !PT ;  /* 0x800000000c029812 */ /* 0x004fe200078e3cff */
[----:B------:R-:W-:Y:S01]  /*0270*/  IMAD.MOV.U32 R12, RZ, RZ, -0x1 ;  /* 0xffffffffff0c7424 */ /* 0x000fe200078e00ff */
[----:B------:R-:W-:Y:S01]  /*0280*/  ISETP.GE.AND P1, PT, R11, UR4, PT ;  /* 0x000000040b007c0c */ /* 0x000fe2000bf26270 */
[C---:B------:R-:W-:Y:S01]  /*0290*/  VIADD R11, R7.reuse, 0x8 ;  /* 0x00000008070b7836 */ /* 0x040fe20000000000 */
[----:B---3--:R-:W-:Y:S01]  /*02a0*/  @!P2 LOP3.LUT R3, R6, 0x80000000, RZ, 0x3c, !PT ;  /* 0x800000000603a812 */ /* 0x008fe200078e3cff */
[----:B------:R-:W-:-:S03]  /*02b0*/  VIADD R6, R7, 0x9 ;  /* 0x0000000907067836 */ /* 0x000fc60000000000 */
[----:B------:R-:W-:Y:S01]  /*02c0*/  ISETP.GE.AND P2, PT, R11, UR4, PT ;  /* 0x000000040b007c0c */ /* 0x000fe2000bf46270 */
[----:B------:R-:W-:Y:S01]  /*02d0*/  VIADD R11, R7, 0xa ;  /* 0x0000000a070b7836 */ /* 0x000fe20000000000 */
[----:B-----5:R-:W-:Y:S02]  /*02e0*/  @!P3 LOP3.LUT R12, R8, 0x80000000, RZ, 0x3c, !PT ;  /* 0x80000000080cb812 */ /* 0x020fe400078e3cff */
[----:B------:R-:W-:Y:S02]  /*02f0*/  ISETP.GE.AND P3, PT, R6, UR4, PT ;  /* 0x0000000406007c0c */ /* 0x000fe4000bf66270 */
[----:B----4-:R-:W-:Y:S01]  /*0300*/  @!P4 LOP3.LUT R13, R9, 0x80000000, RZ, 0x3c, !PT ;  /* 0x80000000090dc812 */ /* 0x010fe200078e3cff */
[----:B------:R-:W2:Y:S01]  /*0310*/  @!P0 LDG.E R6, desc[UR8][R4.64+0x18] ;  /* 0x0000180804068981 */ /* 0x000ea2000c1e1900 */
[----:B------:R-:W-:Y:S02]  /*0320*/  ISETP.GE.AND P4, PT, R11, UR4, PT ;  /* 0x000000040b007c0c */ /* 0x000fe4000bf86270 */
[----:B------:R-:W-:Y:S01]  /*0330*/  @!P5 LOP3.LUT R14, R10, 0x80000000, RZ, 0x3c, !PT ;  /* 0x800000000a0ed812 */ /* 0x000fe200078e3cff */
[----:B------:R-:W3:Y:S01]  /*0340*/  @!P1 LDG.E R8, desc[UR8][R4.64+0x1c] ;  /* 0x00001c0804089981 */ /* 0x000ee2000c1e1900 */
[----:B------:R-:W-:-:S03]  /*0350*/  ISETP.GE.AND P5, PT, R15, UR4, PT ;  /* 0x000000040f007c0c */ /* 0x000fc6000bfa6270 */
[----:B------:R-:W4:Y:S04]  /*0360*/  @!P2 LDG.E R9, desc[UR8][R4.64+0x20] ;  /* 0x000020080409a981 */ /* 0x000f28000c1e1900 */
[----:B------:R-:W5:Y:S04]  /*0370*/  @!P3 LDG.E R10, desc[UR8][R4.64+0x24] ;  /* 0x00002408040ab981 */ /* 0x000f68000c1e1900 */
[----:B------:R-:W5:Y:S04]  /*0380*/  @!P4 LDG.E R11, desc[UR8][R4.64+0x28] ;  /* 0x00002808040bc981 */ /* 0x000f68000c1e1900 */
[----:B------:R-:W5:Y:S01]  /*0390*/  @!P5 LDG.E R22, desc[UR8][R4.64+0x2c] ;  /* 0x00002c080416d981 */ /* 0x000f62000c1e1900 */
[----:B------:R-:W-:-:S02]  /*03a0*/  VIADD R16, R7, 0xc ;  /* 0x0000000c07107836 */ /* 0x000fc40000000000 */
[----:B------:R-:W-:Y:S01]  /*03b0*/  IMAD.MOV.U32 R15, RZ, RZ, -0x1 ;  /* 0xffffffffff0f7424 */ /* 0x000fe200078e00ff */
[----:B------:R-:W-:Y:S01]  /*03c0*/  @!P6 LOP3.LUT R15, R17, 0x80000000, RZ, 0x3c, !PT ;  /* 0x80000000110fe812 */ /* 0x000fe200078e3cff */
[C---:B------:R-:W-:Y:S01]  /*03d0*/  VIADD R18, R7.reuse, 0xd ;  /* 0x0000000d07127836 */ /* 0x040fe20000000000 */
[----:B------:R-:W-:Y:S01]  /*03e0*/  ISETP.GE.AND P6, PT, R16, UR4, PT ;  /* 0x0000000410007c0c */ /* 0x000fe2000bfc6270 */
[----:B------:R-:W-:Y:S02]  /*03f0*/  IMAD.MOV.U32 R16, RZ, RZ, -0x1 ;  /* 0xffffffffff107424 */ /* 0x000fe400078e00ff */
[----:B------:R-:W-:Y:S02]  /*0400*/  IMAD.MOV.U32 R17, RZ, RZ, -0x1 ;  /* 0xffffffffff117424 */ /* 0x000fe400078e00ff */
[----:B------:R-:W-:-:S08]  /*0410*/  VIADD R19, R7, 0xe ;  /* 0x0000000e07137836 */ /* 0x000fd00000000000 */
[----:B------:R-:W5:Y:S01]  /*0420*/  @!P6 LDG.E R24, desc[UR8][R4.64+0x30] ;  /* 0x000030080418e981 */ /* 0x000f62000c1e1900 */
[----:B--2---:R-:W-:Y:S01]  /*0430*/  @!P0 LOP3.LUT R16, R6, 0x80000000, RZ, 0x3c, !PT ;  /* 0x8000000006108812 */ /* 0x004fe200078e3cff */
[C---:B------:R-:W-:Y:S01]  /*0440*/  VIADD R6, R7.reuse, 0xf ;  /* 0x0000000f07067836 */ /* 0x040fe20000000000 */
[----:B------:R-:W-:Y:S01]  /*0450*/  ISETP.GE.AND P0, PT, R18, UR4, PT ;  /* 0x0000000412007c0c */ /* 0x000fe2000bf06270 */
[----:B------:R-:W-:Y:S01]  /*0460*/  IMAD.MOV.U32 R18, RZ, RZ, -0x1 ;  /* 0xffffffffff127424 */ /* 0x000fe200078e00ff */
[----:B---3--:R-:W-:Y:S01]  /*0470*/  @!P1 LOP3.LUT R17, R8, 0x80000000, RZ, 0x3c, !PT ;  /* 0x8000000008119812 */ /* 0x008fe200078e3cff */
[----:B------:R-:W-:Y:S01]  /*0480*/  VIADD R8, R7, 0x10 ;  /* 0x0000001007087836 */ /* 0x000fe20000000000 */
[----:B----4-:R-:W-:Y:S02]  /*0490*/  @!P2 LOP3.LUT R18, R9, 0x80000000, RZ, 0x3c, !PT ;  /* 0x800000000912a812 */ /* 0x010fe400078e3cff */
[----:B------:R-:W-:Y:S01]  /*04a0*/  ISETP.GE.AND P2, PT, R6, UR4, PT ;  /* 0x0000000406007c0c */ /* 0x000fe2000bf46270 */
[----:B------:R-:W-:-:S02]  /*04b0*/  VIADD R6, R7, 0x11 ;  /* 0x0000001107067836 */ /* 0x000fc40000000000 */
[----:B------:R-:W-:Y:S01]  /*04c0*/  VIADD R7, R7, 0x12 ;  /* 0x0000001207077836 */ /* 0x000fe20000000000 */
[----:B------:R-:W-:Y:S01]  /*04d0*/  ISETP.GE.AND P1, PT, R19, UR4, PT ;  /* 0x0000000413007c0c */ /* 0x000fe2000bf26270 */
[----:B------:R-:W-:Y:S01]  /*04e0*/  IMAD.MOV.U32 R19, RZ, RZ, -0x1 ;  /* 0xffffffffff137424 */ /* 0x000fe200078e00ff */
[----:B-----5:R-:W-:Y:S02]  /*04f0*/  @!P3 LOP3.LUT R19, R10, 0x80000000, RZ, 0x3c, !PT ;  /* 0x800000000a13b812 */ /* 0x020fe400078e3cff */
[----:B------:R-:W-:Y:S02]  /*0500*/  @!P4 LOP3.LUT R20, R11, 0x80000000, RZ, 0x3c, !PT ;  /* 0x800000000b14c812 */ /* 0x000fe400078e3cff */
[----:B------:R-:W-:Y:S02]  /*0510*/  @!P5 LOP3.LUT R21, R22, 0x80000000, RZ, 0x3c, !PT ;  /* 0x800000001615d812 */ /* 0x000fe400078e3cff */
[----:B------:R-:W-:Y:S02]  /*0520*/  ISETP.GE.AND P3, PT, R8, UR4, PT ;  /* 0x0000000408007c0c */ /* 0x000fe4000bf66270 */
[----:B------:R-:W-:Y:S01]  /*0530*/  ISETP.GE.AND P4, PT, R6, UR4, PT ;  /* 0x0000000406007c0c */ /* 0x000fe2000bf86270 */
[----:B------:R-:W2:Y:S01]  /*0540*/  @!P2 LDG.E R8, desc[UR8][R4.64+0x3c] ;  /* 0x00003c080408a981 */ /* 0x000ea2000c1e1900 */
[----:B------:R-:W-:Y:S01]  /*0550*/  ISETP.GE.AND P5, PT, R7, UR4, PT ;  /* 0x0000000407007c0c */ /* 0x000fe2000bfa6270 */
[----:B------:R-:W0:Y:S02]  /*0560*/  LDCU.64 UR4, c[0x0][0x3a8] ;  /* 0x00007500ff0477ac */ /* 0x000e240008000a00 */
[----:B------:R-:W3:Y:S04]  /*0570*/  @!P0 LDG.E R6, desc[UR8][R4.64+0x34] ;  /* 0x0000340804068981 */ /* 0x000ee8000c1e1900 */
[----:B------:R-:W4:Y:S04]  /*0580*/  @!P1 LDG.E R7, desc[UR8][R4.64+0x38] ;  /* 0x0000380804079981 */ /* 0x000f28000c1e1900 */
[----:B------:R-:W5:Y:S04]  /*0590*/  @!P3 LDG.E R9, desc[UR8][R4.64+0x40] ;  /* 0x000040080409b981 */ /* 0x000f68000c1e1900 */
[----:B------:R-:W5:Y:S04]  /*05a0*/  @!P4 LDG.E R10, desc[UR8][R4.64+0x44] ;  /* 0x00004408040ac981 */ /* 0x000f68000c1e1900 */
[----:B------:R-:W5:Y:S01]  /*05b0*/  @!P5 LDG.E R11, desc[UR8][R4.64+0x48] ;  /* 0x00004808040bd981 */ /* 0x000f62000c1e1900 */
[----:B0-----:R-:W-:-:S02]  /*05c0*/  UIADD3 UR7, UPT, UPT, UR4, 0x6, URZ ;  /* 0x0000000604077890 */ /* 0x001fc4000fffe0ff */
[----:B------:R-:W-:-:S03]  /*05d0*/  UIADD3 UR5, UPT, UPT, -UR4, UR5, URZ ;  /* 0x0000000504057290 */ /* 0x000fc6000fffe1ff */
[----:B------:R-:W-:Y:S02]  /*05e0*/  UMOV UR4, 0x400 ;  /* 0x0000040000047882 */ /* 0x000fe40000000000 */
[----:B------:R-:W-:Y:S01]  /*05f0*/  ULEA UR4, UR6, UR4, 0x18 ;  /* 0x0000000406047291 */ /* 0x000fe2000f8ec0ff */
[----:B------:R-:W-:-:S05]  /*0600*/  SHF.R.U32.HI R105, RZ, 0x5, R0 ;  /* 0x00000005ff697819 */ /* 0x000fca0000011600 */
[----:B------:R-:W-:Y:S01]  /*0610*/  LEA R29, R0, UR4, 0x2 ;  /* 0x00000004001d7c11 */ /* 0x000fe2000f8e10ff */
[----:B------:R-:W-:Y:S01]  /*0620*/  IMAD.MOV.U32 R22, RZ, RZ, -0x1 ;  /* 0xffffffffff167424 */ /* 0x000fe200078e00ff */
[----:B------:R-:W-:-:S03]  /*0630*/  @!P6 LOP3.LUT R22, R24, 0x80000000, RZ, 0x3c, !PT ;  /* 0x800000001816e812 */ /* 0x000fc600078e3cff */
[----:B------:R-:W-:Y:S01]  /*0640*/  IMAD R31, R0, 0x80, R29 ;  /* 0x00000080001f7824 */ /* 0x000fe200078e021d */
[----:B------:R-:W-:Y:S01]  /*0650*/  LEA R32, R105, UR4, 0x2 ;  /* 0x0000000469207c11 */ /* 0x000fe2000f8e10ff */
[----:B------:R-:W-:Y:S02]  /*0660*/  IMAD.MOV.U32 R24, RZ, RZ, -0x1 ;  /* 0xffffffffff187424 */ /* 0x000fe400078e00ff */
[----:B------:R-:W-:Y:S02]  /*0670*/  IMAD.MOV.U32 R26, RZ, RZ, -0x1 ;  /* 0xffffffffff1a7424 */ /* 0x000fe400078e00ff */
[----:B------:R-:W-:Y:S02]  /*0680*/  IMAD.MOV.U32 R27, RZ, RZ, -0x1 ;  /* 0xffffffffff1b7424 */ /* 0x000fe400078e00ff */
[----:B------:R-:W-:Y:S02]  /*0690*/  IMAD.MOV.U32 R28, RZ, RZ, -0x1 ;  /* 0xffffffffff1c7424 */ /* 0x000fe400078e00ff */
[----:B------:R-:W-:-:S02]  /*06a0*/  IMAD.MOV.U32 R30, RZ, RZ, -0x1 ;  /* 0xffffffffff1e7424 */ /* 0x000fc400078e00ff */
[----:B------:R-:W-:Y:S01]  /*06b0*/  IMAD R33, R0, -0x38, R31 ;  /* 0xffffffc800217824 */ /* 0x000fe200078e021f */
[----:B------:R-:W-:Y:S01]  /*06c0*/  BAR.SYNC.DEFER_BLOCKING 0x0 ;  /* 0x0000000000007b1d */ /* 0x000fe20000010000 */
[----:B--2---:R-:W-:Y:S02]  /*06d0*/  @!P2 LOP3.LUT R26, R8, 0x80000000, RZ, 0x3c, !PT ;  /* 0x80000000081aa812 */ /* 0x004fe400078e3cff */
[----:B---3--:R-:W-:Y:S02]  /*06e0*/  @!P0 LOP3.LUT R24, R6, 0x80000000, RZ, 0x3c, !PT ;  /* 0x8000000006188812 */ /* 0x008fe400078e3cff */
[----:B----4-:R-:W-:Y:S02]  /*06f0*/  @!P1 LOP3.LUT R25, R7, 0x80000000, RZ, 0x3c, !PT ;  /* 0x8000000007199812 */ /* 0x010fe400078e3cff */
[----:B-----5:R-:W-:Y:S02]  /*0700*/  @!P3 LOP3.LUT R27, R9, 0x80000000, RZ, 0x3c, !PT ;  /* 0x80000000091bb812 */ /* 0x020fe400078e3cff */
[----:B------:R-:W-:-:S02]  /*0710*/  @!P4 LOP3.LUT R28, R10, 0x80000000, RZ, 0x3c, !PT ;  /* 0x800000000a1cc812 */ /* 0x000fc400078e3cff */
[----:B------:R-:W-:-:S07]  /*0720*/  @!P5 LOP3.LUT R30, R11, 0x80000000, RZ, 0x3c, !PT ;  /* 0x800000000b1ed812 */ /* 0x000fce00078e3cff */
.L_x_220:
[----:B------:R-:W-:Y:S01]  /*0730*/  UISETP.LT.AND UP0, UPT, UR5, 0x6, UPT ;  /* 0x000000060500788c */ /* 0x000fe2000bf01270 */
[----:B------:R-:W-:Y:S01]  /*0740*/  STS [R29], RZ ;  /* 0x000000ff1d007388 */ /* 0x000fe20000000800 */
[----:B------:R-:W-:Y:S01]  /*0750*/  UIADD3 UR6, UPT, UPT, UR7, -0x6, URZ ;  /* 0xfffffffa07067890 */ /* 0x000fe2000fffe0ff */
[----:B------:R-:W-:Y:S01]  /*0760*/  ISETP.NE.AND P1, PT, R23, 0x1f, PT ;  /* 0x0000001f1700780c */ /* 0x000fe20003f25270 */
[----:B------:R-:W-:Y:S01]  /*0770*/  USEL UR4, UR5, 0x6, UP0 ;  /* 0x0000000605047887 */ /* 0x000fe20008000000 */
[----:B------:R-:W-:Y:S01]  /*0780*/  STS [R29+0x400], RZ ;  /* 0x000400ff1d007388 */ /* 0x000fe20000000800 */
[C---:B------:R-:W-:Y:S01]  /*0790*/  ISETP.NE.AND P2, PT, R105.reuse, 0x6, PT ;  /* 0x000000066900780c */ /* 0x040fe20003f45270 */
[----:B------:R-:W-:Y:S01]  /*07a0*/  UISETP.GE.AND UP0, UPT, UR7, UR10, UPT ;  /* 0x0000000a0700728c */ /* 0x000fe2000bf06270 */
[----:B0-2---:R-:W-:Y:S01]  /*07b0*/  SHF.R.U32.HI R4, RZ, UR6, R2 ;  /* 0x00000006ff047c19 */ /* 0x005fe20008011602 */
[----:B------:R-:W-:Y:S01]  /*07c0*/  UBMSK UR4, URZ, UR4 ;  /* 0x00000004ff04729b */ /* 0x000fe20008000000 */
[----:B------:R-:W-:Y:S01]  /*07d0*/  STS [R29+0x800], RZ ;  /* 0x000800ff1d007388 */ /* 0x000fe20000000800 */
[----:B------:R-:W-:-:S03]  /*07e0*/  ISETP.NE.AND P3, PT, R105, 0x7, PT ;  /* 0x000000076900780c */ /* 0x000fc60003f65270 */
[----:B------:R-:W-:Y:S01]  /*07f0*/  STS [R29+0xc00], RZ ;  /* 0x000c00ff1d007388 */ /* 0x000fe20000000800 */
[----:B------:R-:W-:-:S03]  /*0800*/  LOP3.LUT R4, R4, UR4, RZ, 0xc0, !PT ;  /* 0x0000000404047c12 */ /* 0x000fc6000f8ec0ff */
[----:B------:R-:W-:Y:S02]  /*0810*/  STS [R29+0x1000], RZ ;  /* 0x001000ff1d007388 */ /* 0x000fe40000000800 */
[----:B------:R-:W-:Y:S01]  /*0820*/  IMAD.SHL.U32 R5, R4, 0x400, RZ ;  /* 0x0000040004057824 */ /* 0x000fe200078e00ff */
[----:B------:R-:W-:Y:S01]  /*0830*/  SHF.R.U32.HI R4, RZ, 0x4, R4 ;  /* 0x00000004ff047819 */ /* 0x000fe20000011604 */
[----:B------:R-:W-:Y:S03]  /*0840*/  STS [R29+0x1400], RZ ;  /* 0x001400ff1d007388 */ /* 0x000fe60000000800 */
[----:B------:R-:W-:Y:S01]  /*0850*/  LOP3.LUT R36, R5, 0x7c00, RZ, 0xc0, !PT ;  /* 0x00007c0005247812 */ /* 0x000fe200078ec0ff */
[----:B------:R-:W-:Y:S01]  /*0860*/  STS [R29+0x1800], RZ ;  /* 0x001800ff1d007388 */ /* 0x000fe20000000800 */
[----:B------:R-:W-:-:S03]  /*0870*/  LOP3.LUT R4, R4, 0xffffffe, RZ, 0xc0, !PT ;  /* 0x0ffffffe04047812 */ /* 0x000fc600078ec0ff */
[----:B------:R-:W-:Y:S01]  /*0880*/  STS [R29+0x1c00], RZ ;  /* 0x001c00ff1d007388 */ /* 0x000fe20000000800 */
[----:B------:R-:W-:Y:S02]  /*0890*/  IADD3 R36, PT, PT, R4, R29, R36 ;  /* 0x0000001d04247210 */ /* 0x000fe40007ffe024 */
[----:B------:R-:W-:Y:S01]  /*08a0*/  SHF.R.U32.HI R4, RZ, UR6, R3 ;  /* 0x00000006ff047c19 */ /* 0x000fe20008011603 */
[----:B------:R-:W-:Y:S03]  /*08b0*/  STS [R29+0x2000], RZ ;  /* 0x002000ff1d007388 */ /* 0x000fe60000000800 */
[----:B------:R-:W-:Y:S01]  /*08c0*/  LOP3.LUT R4, R4, UR4, RZ, 0xc0, !PT ;  /* 0x0000000404047c12 */ /* 0x000fe2000f8ec0ff */
[----:B------:R-:W-:Y:S03]  /*08d0*/  STS [R29+0x2400], RZ ;  /* 0x002400ff1d007388 */ /* 0x000fe60000000800 */
[----:B------:R-:W-:Y:S01]  /*08e0*/  SHF.R.U32.HI R6, RZ, 0x4, R4 ;  /* 0x00000004ff067819 */ /* 0x000fe20000011604 */
[----:B------:R-:W-:Y:S01]  /*08f0*/  STS [R29+0x2800], RZ ;  /* 0x002800ff1d007388 */ /* 0x000fe20000000800 */
[----:B------:R-:W-:-:S02]  /*0900*/  IMAD.SHL.U32 R5, R4, 0x400, RZ ;  /* 0x0000040004057824 */ /* 0x000fc400078e00ff */
[----:B------:R-:W-:Y:S01]  /*0910*/  LOP3.LUT R6, R6, 0xffffffe, RZ, 0xc0, !PT ;  /* 0x0ffffffe06067812 */ /* 0x000fe200078ec0ff */
[----:B------:R-:W-:Y:S02]  /*0920*/  STS [R29+0x2c00], RZ ;  /* 0x002c00ff1d007388 */ /* 0x000fe40000000800 */
[----:B------:R-:W-:Y:S02]  /*0930*/  LOP3.LUT R4, R5, 0x7c00, RZ, 0xc0, !PT ;  /* 0x00007c0005047812 */ /* 0x000fe400078ec0ff */
[----:B------:R-:W-:Y:S02]  /*0940*/  STS [R29+0x3000], RZ ;  /* 0x003000ff1d007388 */ /* 0x000fe40000000800 */
[----:B------:R-:W-:Y:S02]  /*0950*/  IADD3 R37, PT, PT, R6, R29, R4 ;  /* 0x0000001d06257210 */ /* 0x000fe40007ffe004 */
[----:B------:R-:W-:Y:S01]  /*0960*/  STS [R29+0x3400], RZ ;  /* 0x003400ff1d007388 */ /* 0x000fe20000000800 */
[----:B------:R-:W-:-:S03]  /*0970*/  SHF.R.U32.HI R4, RZ, UR6, R12 ;  /* 0x00000006ff047c19 */ /* 0x000fc6000801160c */
        /* <DEDUP_REMOVED lines=10> */
[----:B------:R-:W-:-:S03]  /*0a20*/  IADD3 R39, PT, PT, R39, R29, R6 ;  /* 0x0000001d27277210 */ /* 0x000fc60007ffe006 */
[----:B------:R-:W-:Y:S04]  /*0a30*/  STS [R29+0x4c00], RZ ;  /* 0x004c00ff1d007388 */ /* 0x000fe80000000800 */
        /* <DEDUP_REMOVED lines=13> */
[----:B------:R-:W0:Y:S02]  /*0b10*/  LDS.U16 R34, [R36] ;  /* 0x0000000024227984 */ /* 0x000e240000000400 */
[----:B0-----:R-:W-:-:S05]  /*0b20*/  VIADD R5, R34, 0x1 ;  /* 0x0000000122057836 */ /* 0x001fca0000000000 */
[----:B------:R0:W-:Y:S04]  /*0b30*/  STS.U16 [R36], R5 ;  /* 0x0000000524007388 */ /* 0x0001e80000000400 */
[----:B------:R-:W1:Y:S01]  /*0b40*/  LDS.U16 R38, [R37] ;  /* 0x0000000025267984 */ /* 0x000e620000000400 */
[----:B0-----:R-:W-:-:S04]  /*0b50*/  SHF.R.U32.HI R5, RZ, UR6, R13 ;  /* 0x00000006ff057c19 */ /* 0x001fc8000801160d */
[----:B------:R-:W-:-:S05]  /*0b60*/  LOP3.LUT R5, R5, UR4, RZ, 0xc0, !PT ;  /* 0x0000000405057c12 */ /* 0x000fca000f8ec0ff */
[----:B------:R-:W-:Y:S01]  /*0b70*/  IMAD.SHL.U32 R6, R5, 0x400, RZ ;  /* 0x0000040005067824 */ /* 0x000fe200078e00ff */
[----:B------:R-:W-:-:S04]  /*0b80*/  SHF.R.U32.HI R5, RZ, 0x4, R5 ;  /* 0x00000004ff057819 */ /* 0x000fc80000011605 */
[----:B------:R-:W-:Y:S02]  /*0b90*/  LOP3.LUT R8, R6, 0x7c00, RZ, 0xc0, !PT ;  /* 0x00007c0006087812 */ /* 0x000fe400078ec0ff */
[----:B------:R-:W-:-:S04]  /*0ba0*/  LOP3.LUT R5, R5, 0xffffffe, RZ, 0xc0, !PT ;  /* 0x0ffffffe05057812 */ /* 0x000fc800078ec0ff */
[----:B------:R-:W-:Y:S01]  /*0bb0*/  IADD3 R41, PT, PT, R5, R29, R8 ;  /* 0x0000001d05297210 */ /* 0x000fe20007ffe008 */
[----:B-1----:R-:W-:-:S05]  /*0bc0*/  VIADD R4, R38, 0x1 ;  /* 0x0000000126047836 */ /* 0x002fca0000000000 */
[----:B------:R0:W-:Y:S04]  /*0bd0*/  STS.U16 [R37], R4 ;  /* 0x0000000425007388 */ /* 0x0001e80000000400 */
[----:B------:R-:W1:Y:S01]  /*0be0*/  LDS.U16 R40, [R39] ;  /* 0x0000000027287984 */ /* 0x000e620000000400 */
[----:B0-----:R-:W-:-:S04]  /*0bf0*/  SHF.R.U32.HI R4, RZ, UR6, R14 ;  /* 0x00000006ff047c19 */ /* 0x001fc8000801160e */
[----:B------:R-:W-:-:S05]  /*0c00*/  LOP3.LUT R4, R4, UR4, RZ, 0xc0, !PT ;  /* 0x0000000404047c12 */ /* 0x000fca000f8ec0ff */
[----:B------:R-:W-:Y:S01]  /*0c10*/  IMAD.SHL.U32 R5, R4, 0x400, RZ ;  /* 0x0000040004057824 */ /* 0x000fe200078e00ff */
[----:B------:R-:W-:-:S04]  /*0c20*/  SHF.R.U32.HI R4, RZ, 0x4, R4 ;  /* 0x00000004ff047819 */ /* 0x000fc80000011604 */
[----:B------:R-:W-:Y:S02]  /*0c30*/  LOP3.LUT R8, R5, 0x7c00, RZ, 0xc0, !PT ;  /* 0x00007c0005087812 */ /* 0x000fe400078ec0ff */
[----:B------:R-:W-:Y:S02]  /*0c40*/  LOP3.LUT R43, R4, 0xffffffe, RZ, 0xc0, !PT ;  /* 0x0ffffffe042b7812 */ /* 0x000fe400078ec0ff */
[----:B------:R-:W-:Y:S02]  /*0c50*/  SHF.R.U32.HI R5, RZ, UR6, R15 ;  /* 0x00000006ff057c19 */ /* 0x000fe4000801160f */
[----:B------:R-:W-:Y:S02]  /*0c60*/  IADD3 R43, PT, PT, R43, R29, R8 ;  /* 0x0000001d2b2b7210 */ /* 0x000fe40007ffe008 */
[----:B------:R-:W-:Y:S01]  /*0c70*/  LOP3.LUT R5, R5, UR4, RZ, 0xc0, !PT ;  /* 0x0000000405057c12 */ /* 0x000fe2000f8ec0ff */
[----:B-1----:R-:W-:-:S05]  /*0c80*/  VIADD R6, R40, 0x1 ;  /* 0x0000000128067836 */ /* 0x002fca0000000000 */
[----:B------:R0:W-:Y:S04]  /*0c90*/  STS.U16 [R39], R6 ;  /* 0x0000000627007388 */ /* 0x0001e80000000400 */
[----:B------:R-:W1:Y:S01]  /*0ca0*/  LDS.U16 R42, [R41] ;  /* 0x00000000292a7984 */ /* 0x000e620000000400 */
[----:B0-----:R-:W-:Y:S01]  /*0cb0*/  IMAD.SHL.U32 R6, R5, 0x400, RZ ;  /* 0x0000040005067824 */ /* 0x001fe200078e00ff */
        /* <DEDUP_REMOVED lines=127> */
[----:B0-----:R-:W-:Y:S01]  /*14b0*/  SHF.R.U32.HI R4, RZ, UR6, R30 ;  /* 0x00000006ff047c19 */ /* 0x001fe2000801161e */
[----:B------:R-:W0:Y:S03]  /*14c0*/  S2UR UR6, SR_CgaCtaId ;  /* 0x00000000000679c3 */ /* 0x000e260000008800 */
[----:B------:R-:W-:Y:S01]  /*14d0*/  LOP3.LUT R4, R4, UR4, RZ, 0xc0, !PT ;  /* 0x0000000404047c12 */ /* 0x000fe2000f8ec0ff */
[----:B------:R-:W-:-:S04]  /*14e0*/  UMOV UR4, 0x400 ;  /* 0x0000040000047882 */ /* 0x000fc80000000000 */
[----:B------:R-:W-:Y:S01]  /*14f0*/  IMAD.SHL.U32 R5, R4, 0x400, RZ ;  /* 0x0000040004057824 */ /* 0x000fe200078e00ff */
[----:B------:R-:W-:-:S04]  /*1500*/  SHF.R.U32.HI R4, RZ, 0x4, R4 ;  /* 0x00000004ff047819 */ /* 0x000fc80000011604 */
[----:B------:R-:W-:Y:S02]  /*1510*/  LOP3.LUT R8, R5, 0x7c00, RZ, 0xc0, !PT ;  /* 0x00007c0005087812 */ /* 0x000fe400078ec0ff */
[----:B------:R-:W-:-:S04]  /*1520*/  LOP3.LUT R71, R4, 0xffffffe, RZ, 0xc0, !PT ;  /* 0x0ffffffe04477812 */ /* 0x000fc800078ec0ff */
[----:B------:R-:W-:Y:S01]  /*1530*/  IADD3 R71, PT, PT, R71, R29, R8 ;  /* 0x0000001d47477210 */ /* 0x000fe20007ffe008 */
[----:B0-----:R-:W-:Y:S01]  /*1540*/  ULEA UR4, UR6, UR4, 0x18 ;  /* 0x0000000406047291 */ /* 0x001fe2000f8ec0ff */
[----:B-1----:R-:W-:-:S05]  /*1550*/  VIADD R6, R68, 0x1 ;  /* 0x0000000144067836 */ /* 0x002fca0000000000 */
[----:B------:R-:W-:Y:S04]  /*1560*/  STS.U16 [R67], R6 ;  /* 0x0000000643007388 */ /* 0x000fe80000000400 */
[----:B------:R-:W0:Y:S02]  /*1570*/  LDS.U16 R70, [R69] ;  /* 0x0000000045467984 */ /* 0x000e240000000400 */
[----:B0-----:R-:W-:-:S05]  /*1580*/  VIADD R4, R70, 0x1 ;  /* 0x0000000146047836 */ /* 0x001fca0000000000 */
[----:B------:R-:W-:Y:S04]  /*1590*/  STS.U16 [R69], R4 ;  /* 0x0000000445007388 */ /* 0x000fe80000000400 */
[----:B------:R-:W0:Y:S02]  /*15a0*/  LDS.U16 R72, [R71] ;  /* 0x0000000047487984 */ /* 0x000e240000000400 */
[----:B0-----:R-:W-:-:S05]  /*15b0*/  VIADD R6, R72, 0x1 ;  /* 0x0000000148067836 */ /* 0x001fca0000000000 */
[----:B------:R-:W-:Y:S01]  /*15c0*/  STS.U16 [R71], R6 ;  /* 0x0000000647007388 */ /* 0x000fe20000000400 */
[----:B------:R-:W-:Y:S06]  /*15d0*/  BAR.SYNC.DEFER_BLOCKING 0x0 ;  /* 0x0000000000007b1d */ /* 0x000fec0000010000 */
[----:B------:R-:W-:Y:S04]  /*15e0*/  LDS R73, [R31] ;  /* 0x000000001f497984 */ /* 0x000fe80000000800 */
[----:B------:R-:W0:Y:S04]  /*15f0*/  LDS R74, [R31+0x4] ;  /* 0x000004001f4a7984 */ /* 0x000e280000000800 */
        /* <DEDUP_REMOVED lines=13> */
[----:B------:R-:W1:Y:S01]  /*16d0*/  LDS R86, [R31+0x34] ;  /* 0x000034001f567984 */ /* 0x000e620000000800 */
[----:B--2---:R-:W-:-:S03]  /*16e0*/  IMAD.IADD R76, R76, 0x1, R75 ;  /* 0x000000014c4c7824 */ /* 0x004fc600078e024b */
[----:B------:R-:W2:Y:S01]  /*16f0*/  LDS R87, [R31+0x38] ;  /* 0x000038001f577984 */ /* 0x000ea20000000800 */
[----:B---3--:R-:W-:-:S03]  /*1700*/  IMAD.IADD R77, R77, 0x1, R76 ;  /* 0x000000014d4d7824 */ /* 0x008fc600078e024c */
[----:B------:R-:W3:Y:S01]  /*1710*/  LDS R88, [R31+0x3c] ;  /* 0x00003c001f587984 */ /* 0x000ee20000000800 */
[----:B----4-:R-:W-:-:S03]  /*1720*/  IMAD.IADD R78, R78, 0x1, R77 ;  /* 0x000000014e4e7824 */ /* 0x010fc600078e024d */
[----:B------:R-:W4:Y:S01]  /*1730*/  LDS R89, [R31+0x40] ;  /* 0x000040001f597984 */ /* 0x000f220000000800 */
[----:B-----5:R-:W-:-:S03]  /*1740*/  IMAD.IADD R79, R79, 0x1, R78 ;  /* 0x000000014f4f7824 */ /* 0x020fc600078e024e */
[----:B------:R-:W5:Y:S01]  /*1750*/  LDS R90, [R31+0x44] ;  /* 0x000044001f5a7984 */ /* 0x000f620000000800 */
[----:B------:R-:W-:-:S03]  /*1760*/  IMAD.IADD R80, R80, 0x1, R79 ;  /* 0x0000000150507824 */ /* 0x000fc600078e024f */
        /* <DEDUP_REMOVED lines=29> */
[----:B------:R-:W-:-:S04]  /*1940*/  IMAD.IADD R95, R95, 0x1, R94 ;  /* 0x000000015f5f7824 */ /* 0x000fc800078e025e */
[----:B0-----:R-:W-:-:S04]  /*1950*/  IMAD.IADD R96, R96, 0x1, R95 ;  /* 0x0000000160607824 */ /* 0x001fc800078e025f */
[----:B-1----:R-:W-:-:S04]  /*1960*/  IMAD.IADD R97, R97, 0x1, R96 ;  /* 0x0000000161617824 */ /* 0x002fc800078e0260 */
[----:B--2---:R-:W-:-:S04]  /*1970*/  IMAD.IADD R98, R98, 0x1, R97 ;  /* 0x0000000162627824 */ /* 0x004fc800078e0261 */
[----:B---3--:R-:W-:-:S04]  /*1980*/  IMAD.IADD R99, R99, 0x1, R98 ;  /* 0x0000000163637824 */ /* 0x008fc800078e0262 */
[----:B----4-:R-:W-:-:S04]  /*1990*/  IMAD.IADD R100, R100, 0x1, R99 ;  /* 0x0000000164647824 */ /* 0x010fc800078e0263 */
[----:B-----5:R-:W-:-:S04]  /*19a0*/  IMAD.IADD R101, R101, 0x1, R100 ;  /* 0x0000000165657824 */ /* 0x020fc800078e0264 */
[----:B------:R-:W-:-:S04]  /*19b0*/  IMAD.IADD R102, R102, 0x1, R101 ;  /* 0x0000000166667824 */ /* 0x000fc800078e0265 */
[----:B------:R-:W-:-:S04]  /*19c0*/  IMAD.IADD R103, R103, 0x1, R102 ;  /* 0x0000000167677824 */ /* 0x000fc800078e0266 */
[----:B------:R-:W-:-:S04]  /*19d0*/  IMAD.IADD R104, R104, 0x1, R103 ;  /* 0x0000000168687824 */ /* 0x000fc800078e0267 */
[----:B------:R-:W-:-:S05]  /*19e0*/  IMAD.IADD R106, R5, 0x1, R104 ;  /* 0x00000001056a7824 */ /* 0x000fca00078e0268 */
        /* <DEDUP_REMOVED lines=8> */
[----:B------:R-:W0:Y:S02]  /*1a70*/  SHFL.UP P0, R107, R108, 0x10, RZ ;  /* 0x060000006c6b7989 */ /* 0x000e2400000000ff */
[----:B0-----:R-:W-:Y:S01]  /*1a80*/  @P0 IMAD.IADD R107, R108, 0x1, R107 ;  /* 0x000000016c6b0824 */ /* 0x001fe200078e026b */
[----:B------:R-:W-:-:S03]  /*1a90*/  ISETP.NE.AND P0, PT, R105, 0x1, PT ;  /* 0x000000016900780c */ /* 0x000fc60003f05270 */
[----:B------:R-:W-:Y:S01]  /*1aa0*/  IMAD.IADD R106, R107, 0x1, -R106 ;  /* 0x000000016b6a7824 */ /* 0x000fe200078e0a6a */
[----:B------:R-:W-:Y:S01]  /*1ab0*/  @!P1 STS [R32+0x8400], R107 ;  /* 0x0084006b20009388 */ /* 0x000fe20000000800 */
[----:B------:R-:W-:Y:S01]  /*1ac0*/  BAR.SYNC.DEFER_BLOCKING 0x0 ;  /* 0x0000000000007b1d */ /* 0x000fe20000010000 */
[----:B------:R-:W-:-:S05]  /*1ad0*/  ISETP.NE.AND P1, PT, R105, 0x4, PT ;  /* 0x000000046900780c */ /* 0x000fca0003f25270 */
[----:B------:R-:W0:Y:S04]  /*1ae0*/  LDS.128 R4, [UR4+0x8400] ;  /* 0x00840004ff047984 */ /* 0x000e280008000c00 */
[----:B------:R-:W1:Y:S01]  /*1af0*/  LDS.128 R8, [UR4+0x8410] ;  /* 0x00841004ff087984 */ /* 0x000e620008000c00 */
[C---:B0-----:R-:W-:Y:S01]  /*1b00*/  SEL R35, R4.reuse, R35, !P0 ;  /* 0x0000002304237207 */ /* 0x041fe20004000000 */
[----:B------:R-:W-:Y:S01]  /*1b10*/  IMAD.IADD R5, R4, 0x1, R5 ;  /* 0x0000000104057824 */ /* 0x000fe200078e0205 */
[----:B------:R-:W-:-:S03]  /*1b20*/  ISETP.NE.AND P0, PT, R105, 0x2, PT ;  /* 0x000000026900780c */ /* 0x000fc60003f05270 */
[----:B------:R-:W-:Y:S01]  /*1b30*/  IMAD.IADD R6, R6, 0x1, R5 ;  /* 0x0000000106067824 */ /* 0x000fe200078e0205 */
[----:B------:R-:W-:Y:S02]  /*1b40*/  SEL R35, R5, R35, !P0 ;  /* 0x0000002305237207 */ /* 0x000fe40004000000 */
[----:B------:R-:W-:Y:S01]  /*1b50*/  ISETP.NE.AND P0, PT, R105, 0x3, PT ;  /* 0x000000036900780c */ /* 0x000fe20003f05270 */
[----:B------:R-:W-:-:S03]  /*1b60*/  IMAD.IADD R7, R7, 0x1, R6 ;  /* 0x0000000107077824 */ /* 0x000fc600078e0206 */
[----:B------:R-:W-:Y:S01]  /*1b70*/  SEL R35, R6, R35, !P0 ;  /* 0x0000002306237207 */ /* 0x000fe20004000000 */
[----:B-1----:R-:W-:Y:S01]  /*1b80*/  IMAD.IADD R8, R7, 0x1, R8 ;  /* 0x0000000107087824 */ /* 0x002fe200078e0208 */
[----:B------:R-:W-:Y:S02]  /*1b90*/  ISETP.NE.AND P0, PT, R105, 0x5, PT ;  /* 0x000000056900780c */ /* 0x000fe40003f05270 */
[----:B------:R-:W-:Y:S01]  /*1ba0*/  SEL R35, R7, R35, !P1 ;  /* 0x0000002307237207 */ /* 0x000fe20004800000 */
[----:B------:R-:W-:Y:S01]  /*1bb0*/  IMAD.IADD R9, R9, 0x1, R8 ;  /* 0x0000000109097824 */ /* 0x000fe200078e0208 */
[----:B------:R-:W-:Y:S02]  /*1bc0*/  ISETP.NE.AND P1, PT, R23, RZ, PT ;  /* 0x000000ff1700720c */ /* 0x000fe40003f25270 */
[----:B------:R-:W-:Y:S01]  /*1bd0*/  SEL R35, R8, R35, !P0 ;  /* 0x0000002308237207 */ /* 0x000fe20004000000 */
[----:B------:R-:W-:Y:S01]  /*1be0*/  IMAD.IADD R10, R10, 0x1, R9 ;  /* 0x000000010a0a7824 */ /* 0x000fe200078e0209 */
[----:B------:R-:W-:-:S02]  /*1bf0*/  ISETP.GT.U32.AND P0, PT, R0, 0x1f, PT ;  /* 0x0000001f0000780c */ /* 0x000fc40003f04070 */
[----:B------:R-:W-:Y:S01]  /*1c00*/  SEL R35, R9, R35, !P2 ;  /* 0x0000002309237207 */ /* 0x000fe20005000000 */
[----:B------:R-:W-:Y:S01]  /*1c10*/  IMAD.IADD R11, R11, 0x1, R10 ;  /* 0x000000010b0b7824 */ /* 0x000fe200078e020a */
[----:B------:R-:W-:Y:S02]  /*1c20*/  ISETP.GT.U32.OR P2, PT, R0, 0x1f, P1 ;  /* 0x0000001f0000780c */ /* 0x000fe40000f44470 */
[----:B------:R-:W-:Y:S02]  /*1c30*/  SEL R4, R106, RZ, P1 ;  /* 0x000000ff6a047207 */ /* 0x000fe40000800000 */
[----:B------:R-:W-:-:S05]  /*1c40*/  SEL R35, R10, R35, !P3 ;  /* 0x000000230a237207 */ /* 0x000fca0005800000 */
[----:B------:R-:W-:Y:S01]  /*1c50*/  @P0 IMAD.IADD R106, R35, 0x1, R4 ;  /* 0x00000001236a0824 */ /* 0x000fe200078e0204 */
[----:B------:R-:W-:-:S03]  /*1c60*/  ISETP.NE.AND P0, PT, R0, RZ, PT ;  /* 0x000000ff0000720c */ /* 0x000fc60003f05270 */
[----:B------:R-:W-:-:S05]  /*1c70*/  @!P2 IMAD.U32 R106, R11, 0x10000, RZ ;  /* 0x000100000b6aa824 */ /* 0x000fca00078e00ff */
[----:B------:R-:W-:Y:S01]  /*1c80*/  @!P2 STS [UR4+0x8428], R106 ;  /* 0x0084286aff00a988 */ /* 0x000fe20008000804 */
[----:B------:R-:W-:Y:S06]  /*1c90*/  BAR.SYNC.DEFER_BLOCKING 0x0 ;  /* 0x0000000000007b1d */ /* 0x000fec0000010000 */
[----:B------:R-:W0:Y:S02]  /*1ca0*/  LDS R4, [UR4+0x8428] ;  /* 0x00842804ff047984 */ /* 0x000e240008000800 */
[----:B0-----:R-:W-:-:S05]  /*1cb0*/  SEL R5, R4, RZ, P0 ;  /* 0x000000ff04057207 */ /* 0x001fca0000000000 */
[----:B------:R-:W-:-:S04]  /*1cc0*/  IMAD.IADD R4, R5, 0x1, R106 ;  /* 0x0000000105047824 */ /* 0x000fc800078e026a */
[--C-:B------:R-:W-:Y:S01]  /*1cd0*/  IMAD.IADD R6, R73, 0x1, R4.reuse ;  /* 0x0000000149067824 */ /* 0x100fe200078e0204 */
[----:B------:R-:W-:Y:S01]  /*1ce0*/  STS [R31], R4 ;  /* 0x000000041f007388 */ /* 0x000fe20000000800 */
[--C-:B------:R-:W-:Y:S02]  /*1cf0*/  IMAD.IADD R74, R74, 0x1, R4.reuse ;  /* 0x000000014a4a7824 */ /* 0x100fe400078e0204 */
[--C-:B------:R-:W-:Y:S01]  /*1d00*/  IMAD.IADD R8, R75, 0x1, R4.reuse ;  /* 0x000000014b087824 */ /* 0x100fe200078e0204 */
[----:B------:R-:W-:Y:S01]  /*1d10*/  STS [R31+0x4], R6 ;  /* 0x000004061f007388 */ /* 0x000fe20000000800 */
[--C-:B------:R-:W-:Y:S02]  /*1d20*/  IMAD.IADD R76, R76, 0x1, R4.reuse ;  /* 0x000000014c4c7824 */ /* 0x100fe400078e0204 */
[--C-:B------:R-:W-:Y:S01]  /*1d30*/  IMAD.IADD R10, R77, 0x1, R4.reuse ;  /* 0x000000014d0a7824 */ /* 0x100fe200078e0204 */
[----:B------:R-:W-:Y:S01]  /*1d40*/  STS [R31+0x8], R74 ;  /* 0x0000084a1f007388 */ /* 0x000fe20000000800 */
[----:B------:R-:W-:-:S02]  /*1d50*/  IMAD.IADD R78, R78, 0x1, R4 ;  /* 0x000000014e4e7824 */ /* 0x000fc400078e0204 */
[--C-:B------:R-:W-:Y:S01]  /*1d60*/  IMAD.IADD R106, R79, 0x1, R4.reuse ;  /* 0x000000014f6a7824 */ /* 0x100fe200078e0204 */
[----:B------:R-:W-:Y:S01]  /*1d70*/  STS [R31+0xc], R8 ;  /* 0x00000c081f007388 */ /* 0x000fe20000000800 */
        /* <DEDUP_REMOVED lines=36> */
[----:B------:R-:W-:-:S03]  /*1fc0*/  IMAD.IADD R104, R104, 0x1, R4 ;  /* 0x0000000168687824 */ /* 0x000fc600078e0204 */
[----:B------:R-:W-:Y:S04]  /*1fd0*/  STS [R31+0x40], R88 ;  /* 0x000040581f007388 */ /* 0x000fe80000000800 */
        /* <DEDUP_REMOVED lines=15> */
[----:B------:R-:W-:Y:S01]  /*20d0*/  STS [R31+0x80], R104 ;  /* 0x000080681f007388 */ /* 0x000fe20000000800 */
[----:B------:R-:W-:Y:S06]  /*20e0*/  BAR.SYNC.DEFER_BLOCKING 0x0 ;  /* 0x0000000000007b1d */ /* 0x000fec0000010000 */
[----:B------:R-:W0:Y:S04]  /*20f0*/  LDS.U16 R5, [R36] ;  /* 0x0000000024057984 */ /* 0x000e280000000400 */
[----:B------:R-:W1:Y:S04]  /*2100*/  LDS.U16 R37, [R37] ;  /* 0x0000000025257984 */ /* 0x000e680000000400 */
[----:B------:R-:W2:Y:S04]  /*2110*/  LDS.U16 R39, [R39] ;  /* 0x0000000027277984 */ /* 0x000ea80000000400 */
[----:B------:R-:W3:Y:S04]  /*2120*/  LDS.U16 R41, [R41] ;  /* 0x0000000029297984 */ /* 0x000ee80000000400 */
[----:B------:R-:W4:Y:S04]  /*2130*/  LDS.U16 R43, [R43] ;  /* 0x000000002b2b7984 */ /* 0x000f280000000400 */
[----:B------:R-:W5:Y:S04]  /*2140*/  LDS.U16 R45, [R45] ;  /* 0x000000002d2d7984 */ /* 0x000f680000000400 */
[----:B------:R-:W5:Y:S04]  /*2150*/  LDS.U16 R47, [R47] ;  /* 0x000000002f2f7984 */ /* 0x000f680000000400 */
[----:B------:R-:W5:Y:S04]  /*2160*/  LDS.U16 R49, [R49] ;  /* 0x0000000031317984 */ /* 0x000f680000000400 */
[----:B------:R-:W5:Y:S04]  /*2170*/  LDS.U16 R51, [R51] ;  /* 0x0000000033337984 */ /* 0x000f680000000400 */
[----:B------:R-:W5:Y:S04]  /*2180*/  LDS.U16 R53, [R53] ;  /* 0x0000000035357984 */ /* 0x000f680000000400 */
[----:B------:R-:W5:Y:S01]  /*2190*/  LDS.U16 R55, [R55] ;  /* 0x0000000037377984 */ /* 0x000f620000000400 */
[----:B0-----:R-:W-:-:S03]  /*21a0*/  IMAD.IADD R5, R34, 0x1, R5 ;  /* 0x0000000122057824 */ /* 0x001fc600078e0205 */
[----:B------:R-:W0:Y:S01]  /*21b0*/  LDS.U16 R57, [R57] ;  /* 0x0000000039397984 */ /* 0x000e220000000400 */
[----:B-1----:R-:W-:-:S03]  /*21c0*/  IMAD.IADD R37, R38, 0x1, R37 ;  /* 0x0000000126257824 */ /* 0x002fc600078e0225 */
[----:B------:R-:W1:Y:S01]  /*21d0*/  LDS.U16 R59, [R59] ;  /* 0x000000003b3b7984 */ /* 0x000e620000000400 */
[----:B--2---:R-:W-:-:S03]  /*21e0*/  IMAD.IADD R39, R40, 0x1, R39 ;  /* 0x0000000128277824 */ /* 0x004fc600078e0227 */
[----:B------:R-:W2:Y:S01]  /*21f0*/  LDS.U16 R61, [R61] ;  /* 0x000000003d3d7984 */ /* 0x000ea20000000400 */
[----:B---3--:R-:W-:-:S03]  /*2200*/  IMAD.IADD R41, R42, 0x1, R41 ;  /* 0x000000012a297824 */ /* 0x008fc600078e0229 */
[----:B------:R-:W3:Y:S01]  /*2210*/  LDS.U16 R63, [R63] ;  /* 0x000000003f3f7984 */ /* 0x000ee20000000400 */
[----:B----4-:R-:W-:-:S03]  /*2220*/  IMAD.IADD R43, R44, 0x1, R43 ;  /* 0x000000012c2b7824 */ /* 0x010fc600078e022b */
[----:B------:R-:W4:Y:S01]  /*2230*/  LDS.U16 R65, [R65] ;  /* 0x0000000041417984 */ /* 0x000f220000000400 */
[----:B-----5:R-:W-:-:S03]  /*2240*/  IMAD.IADD R45, R46, 0x1, R45 ;  /* 0x000000012e2d7824 */ /* 0x020fc600078e022d */
[----:B------:R-:W5:Y:S01]  /*2250*/  LDS.U16 R67, [R67] ;  /* 0x0000000043437984 */ /* 0x000f620000000400 */
[----:B------:R-:W-:-:S03]  /*2260*/  IMAD.IADD R47, R48, 0x1, R47 ;  /* 0x00000001302f7824 */ /* 0x000fc600078e022f */
[----:B------:R-:W5:Y:S01]  /*2270*/  LDS.U16 R69, [R69] ;  /* 0x0000000045457984 */ /* 0x000f620000000400 */
[----:B------:R-:W-:-:S03]  /*2280*/  IMAD.IADD R49, R50, 0x1, R49 ;  /* 0x0000000132317824 */ /* 0x000fc600078e0231 */
[----:B------:R-:W5:Y:S01]  /*2290*/  LDS.U16 R71, [R71] ;  /* 0x0000000047477984 */ /* 0x000f620000000400 */
[----:B------:R-:W-:Y:S02]  /*22a0*/  IMAD.IADD R51, R52, 0x1, R51 ;  /* 0x0000000134337824 */ /* 0x000fe400078e0233 */
[----:B------:R-:W-:Y:S02]  /*22b0*/  IMAD.IADD R53, R54, 0x1, R53 ;  /* 0x0000000136357824 */ /* 0x000fe400078e0235 */
[----:B------:R-:W-:Y:S02]  /*22c0*/  IMAD.IADD R55, R56, 0x1, R55 ;  /* 0x0000000138377824 */ /* 0x000fe400078e0237 */
[----:B0-----:R-:W-:Y:S02]  /*22d0*/  IMAD.IADD R57, R58, 0x1, R57 ;  /* 0x000000013a397824 */ /* 0x001fe400078e0239 */
[----:B-1----:R-:W-:Y:S02]  /*22e0*/  IMAD.IADD R59, R60, 0x1, R59 ;  /* 0x000000013c3b7824 */ /* 0x002fe400078e023b */
[----:B--2---:R-:W-:-:S02]  /*22f0*/  IMAD.IADD R61, R62, 0x1, R61 ;  /* 0x000000013e3d7824 */ /* 0x004fc400078e023d */
[----:B---3--:R-:W-:Y:S02]  /*2300*/  IMAD.IADD R63, R64, 0x1, R63 ;  /* 0x00000001403f7824 */ /* 0x008fe400078e023f */
[----:B----4-:R-:W-:Y:S02]  /*2310*/  IMAD.IADD R65, R66, 0x1, R65 ;  /* 0x0000000142417824 */ /* 0x010fe400078e0241 */
[----:B-----5:R-:W-:Y:S02]  /*2320*/  IMAD.IADD R67, R68, 0x1, R67 ;  /* 0x0000000144437824 */ /* 0x020fe400078e0243 */
[----:B------:R-:W-:Y:S02]  /*2330*/  IMAD.IADD R69, R70, 0x1, R69 ;  /* 0x0000000146457824 */ /* 0x000fe400078e0245 */
[----:B------:R-:W-:Y:S01]  /*2340*/  IMAD.IADD R71, R72, 0x1, R71 ;  /* 0x0000000148477824 */ /* 0x000fe200078e0247 */
[----:B------:R-:W-:Y:S06]  /*2350*/  BAR.SYNC.DEFER_BLOCKING 0x0 ;  /* 0x0000000000007b1d */ /* 0x000fec0000010000 */
[----:B------:R-:W-:Y:S05]  /*2360*/  BRA.U UP0, `(.L_x_219) ;  /* 0x0000000100f87547 */ /* 0x000fea000b800000 */
[----:B------:R-:W-:Y:S01]  /*2370*/  LEA R5, R5, UR4, 0x2 ;  /* 0x0000000405057c11 */ /* 0x000fe2000f8e10ff */
[----:B------:R-:W-:Y:S01]  /*2380*/  UIADD3 UR7, UPT, UPT, UR7, 0x6, URZ ;  /* 0x0000000607077890 */ /* 0x000fe2000fffe0ff */
[----:B------:R-:W-:Y:S01]  /*2390*/  LEA R4, R37, UR4, 0x2 ;  /* 0x0000000425047c11 */ /* 0x000fe2000f8e10ff */
[----:B------:R-:W-:Y:S01]  /*23a0*/  UIADD3 UR5, UPT, UPT, UR5, -0x6, URZ ;  /* 0xfffffffa05057890 */ /* 0x000fe2000fffe0ff */
[----:B------:R-:W-:Y:S01]  /*23b0*/  LEA R7, R39, UR4, 0x2 ;  /* 0x0000000427077c11 */ /* 0x000fe2000f8e10ff */
[----:B------:R0:W-:Y:S01]  /*23c0*/  STS [R5], R2 ;  /* 0x0000000205007388 */ /* 0x0001e20000000800 */
[----:B------:R-:W-:Y:S02]  /*23d0*/  LEA R6, R41, UR4, 0x2 ;  /* 0x0000000429067c11 */ /* 0x000fe4000f8e10ff */
[----:B------:R-:W-:Y:S01]  /*23e0*/  LEA R9, R43, UR4, 0x2 ;  /* 0x000000042b097c11 */ /* 0x000fe2000f8e10ff */
[----:B------:R1:W-:Y:S01]  /*23f0*/  STS [R4], R3 ;  /* 0x0000000304007388 */ /* 0x0003e20000000800 */
[----:B------:R-:W-:-:S02]  /*2400*/  LEA R8, R45, UR4, 0x2 ;  /* 0x000000042d087c11 */ /* 0x000fc4000f8e10ff */
[----:B------:R-:W-:Y:S01]  /*2410*/  LEA R11, R47, UR4, 0x2 ;  /* 0x000000042f0b7c11 */ /* 0x000fe2000f8e10ff */
[----:B------:R2:W-:Y:S01]  /*2420*/  STS [R7], R12 ;  /* 0x0000000c07007388 */ /* 0x0005e20000000800 */
[----:B------:R-:W-:Y:S02]  /*2430*/  LEA R10, R49, UR4, 0x2 ;  /* 0x00000004310a7c11 */ /* 0x000fe4000f8e10ff */
[----:B0-----:R-:W-:Y:S01]  /*2440*/  LEA R5, R51, UR4, 0x2 ;  /* 0x0000000433057c11 */ /* 0x001fe2000f8e10ff */
[----:B------:R0:W-:Y:S01]  /*2450*/  STS [R6], R13 ;  /* 0x0000000d06007388 */ /* 0x0001e20000000800 */
[----:B------:R-:W-:Y:S02]  /*2460*/  LEA R2, R53, UR4, 0x2 ;  /* 0x0000000435027c11 */ /* 0x000fe4000f8e10ff */
[----:B-1----:R-:W-:Y:S01]  /*2470*/  LEA R3, R55, UR4, 0x2 ;  /* 0x0000000437037c11 */ /* 0x002fe2000f8e10ff */
[----:B------:R1:W-:Y:S01]  /*2480*/  STS [R9], R14 ;  /* 0x0000000e09007388 */ /* 0x0003e20000000800 */
[----:B------:R-:W-:-:S02]  /*2490*/  LEA R4, R57, UR4, 0x2 ;  /* 0x0000000439047c11 */ /* 0x000fc4000f8e10ff */
[----:B--2---:R-:W-:Y:S01]  /*24a0*/  LEA R7, R59, UR4, 0x2 ;  /* 0x000000043b077c11 */ /* 0x004fe2000f8e10ff */
[----:B------:R2:W-:Y:S01]  /*24b0*/  STS [R8], R15 ;  /* 0x0000000f08007388 */ /* 0x0005e20000000800 */
[----:B0-----:R-:W-:-:S03]  /*24c0*/  LEA R6, R63, UR4, 0x2 ;  /* 0x000000043f067c11 */ /* 0x001fc6000f8e10ff */
[----:B------:R0:W-:Y:S01]  /*24d0*/  STS [R11], R16 ;  /* 0x000000100b007388 */ /* 0x0001e20000000800 */
[----:B-1----:R-:W-:-:S03]  /*24e0*/  LEA R9, R61, UR4, 0x2 ;  /* 0x000000043d097c11 */ /* 0x002fc6000f8e10ff */
[----:B------:R-:W-:Y:S01]  /*24f0*/  STS [R10], R17 ;  /* 0x000000110a007388 */ /* 0x000fe20000000800 */
[----:B--2---:R-:W-:-:S03]  /*2500*/  LEA R8, R67, UR4, 0x2 ;  /* 0x0000000443087c11 */ /* 0x004fc6000f8e10ff */
[----:B------:R1:W-:Y:S01]  /*2510*/  STS [R5], R18 ;  /* 0x0000001205007388 */ /* 0x0003e20000000800 */
[----:B0-----:R-:W-:-:S03]  /*2520*/  LEA R11, R65, UR4, 0x2 ;  /* 0x00000004410b7c11 */ /* 0x001fc6000f8e10ff */
[----:B------:R0:W-:Y:S04]  /*2530*/  STS [R2], R19 ;  /* 0x0000001302007388 */ /* 0x0001e80000000800 */
[----:B------:R2:W-:Y:S01]  /*2540*/  STS [R3], R20 ;  /* 0x0000001403007388 */ /* 0x0005e20000000800 */
[----:B-1----:R-:W-:-:S03]  /*2550*/  LEA R5, R69, UR4, 0x2 ;  /* 0x0000000445057c11 */ /* 0x002fc6000f8e10ff */
[----:B------:R2:W-:Y:S01]  /*2560*/  STS [R4], R21 ;  /* 0x0000001504007388 */ /* 0x0005e20000000800 */
[----:B0-----:R-:W-:-:S03]  /*2570*/  LEA R19, R71, UR4, 0x2 ;  /* 0x0000000447137c11 */ /* 0x001fc6000f8e10ff */
[----:B------:R2:W-:Y:S04]  /*2580*/  STS [R7], R22 ;  /* 0x0000001607007388 */ /* 0x0005e80000000800 */
[----:B------:R2:W-:Y:S04]  /*2590*/  STS [R9], R24 ;  /* 0x0000001809007388 */ /* 0x0005e80000000800 */
[----:B------:R2:W-:Y:S04]  /*25a0*/  STS [R6], R25 ;  /* 0x0000001906007388 */ /* 0x0005e80000000800 */
[----:B------:R2:W-:Y:S04]  /*25b0*/  STS [R11], R26 ;  /* 0x0000001a0b007388 */ /* 0x0005e80000000800 */
[----:B------:R2:W-:Y:S04]  /*25c0*/  STS [R8], R27 ;  /* 0x0000001b08007388 */ /* 0x0005e80000000800 */
[----:B------:R2:W-:Y:S04]  /*25d0*/  STS [R5], R28 ;  /* 0x0000001c05007388 */ /* 0x0005e80000000800 */
[----:B------:R2:W-:Y:S01]  /*25e0*/  STS [R19], R30 ;  /* 0x0000001e13007388 */ /* 0x0005e20000000800 */
[----:B------:R-:W-:Y:S06]  /*25f0*/  BAR.SYNC.DEFER_BLOCKING 0x0 ;  /* 0x0000000000007b1d */ /* 0x000fec0000010000 */
[----:B------:R2:W0:Y:S04]  /*2600*/  LDS R2, [R33] ;  /* 0x0000000021027984 */ /* 0x0004280000000800 */
[----:B------:R2:W1:Y:S04]  /*2610*/  LDS R3, [R33+0x4] ;  /* 0x0000040021037984 */ /* 0x0004680000000800 */
[----:B------:R2:W3:Y:S04]  /*2620*/  LDS R12, [R33+0x8] ;  /* 0x00000800210c7984 */ /* 0x0004e80000000800 */
[----:B------:R2:W4:Y:S04]  /*2630*/  LDS R13, [R33+0xc] ;  /* 0x00000c00210d7984 */ /* 0x0005280000000800 */
[----:B------:R2:W0:Y:S04]  /*2640*/  LDS R14, [R33+0x10] ;  /* 0x00001000210e7984 */ /* 0x0004280000000800 */
        /* <DEDUP_REMOVED lines=13> */
[----:B------:R2:W0:Y:S01]  /*2720*/  LDS R30, [R33+0x48] ;  /* 0x00004800211e7984 */ /* 0x0004220000000800 */
[----:B------:R-:W-:Y:S06]  /*2730*/  BAR.SYNC.DEFER_BLOCKING 0x0 ;  /* 0x0000000000007b1d */ /* 0x000fec0000010000 */
[----:B-1-34-:R-:W-:Y:S05]  /*2740*/  BRA `(.L_x_220) ;  /* 0xffffffdc00f87947 */ /* 0x01afea000383ffff */
.L_x_219:
[----:B------:R-:W-:Y:S01]  /*2750*/  LEA R5, R5, UR4, 0x2 ;  /* 0x0000000405057c11 */ /* 0x000fe2000f8e10ff */
[C---:B------:R-:W-:Y:S01]  /*2760*/  IMAD R33, R0.reuse, -0x48, R33 ;  /* 0xffffffb800217824 */ /* 0x040fe200078e0221 */
[----:B------:R-:W-:Y:S01]  /*2770*/  LEA R4, R37, UR4, 0x2 ;  /* 0x0000000425047c11 */ /* 0x000fe2000f8e10ff */
[C---:B------:R-:W-:Y:S01]  /*2780*/  VIADD R7, R0.reuse, 0x100 ;  /* 0x0000010000077836 */ /* 0x040fe20000000000 */
[----:B------:R-:W-:Y:S01]  /*2790*/  LEA R39, R39, UR4, 0x2 ;  /* 0x0000000427277c11 */ /* 0x000fe2000f8e10ff */
[----:B------:R0:W-:Y:S01]  /*27a0*/  STS [R5], R2 ;  /* 0x0000000205007388 */ /* 0x0001e20000000800 */
[----:B------:R-:W-:Y:S01]  /*27b0*/  LEA R6, R41, UR4, 0x2 ;  /* 0x0000000429067c11 */ /* 0x000fe2000f8e10ff */
[----:B------:R-:W-:Y:S01]  /*27c0*/  VIADD R9, R0, 0x200 ;  /* 0x0000020000097836 */ /* 0x000fe20000000000 */
[----:B------:R-:W-:Y:S01]  /*27d0*/  LEA R43, R43, UR4, 0x2 ;  /* 0x000000042b2b7c11 */ /* 0x000fe2000f8e10ff */
[----:B------:R1:W-:Y:S01]  /*27e0*/  STS [R4], R3 ;  /* 0x0000000304007388 */ /* 0x0003e20000000800 */
[----:B------:R-:W-:-:S02]  /*27f0*/  LEA R8, R45, UR4, 0x2 ;  /* 0x000000042d087c11 */ /* 0x000fc4000f8e10ff */
[----:B------:R-:W-:Y:S01]  /*2800*/  LEA R47, R47, UR4, 0x2 ;  /* 0x000000042f2f7c11 */ /* 0x000fe2000f8e10ff */
[----:B------:R-:W-:Y:S01]  /*2810*/  STS [R39], R12 ;  /* 0x0000000c27007388 */ /* 0x000fe20000000800 */
[----:B------:R-:W-:Y:S02]  /*2820*/  LEA R10, R49, UR4, 0x2 ;  /* 0x00000004310a7c11 */ /* 0x000fe4000f8e10ff */
[----:B------:R-:W-:Y:S01]  /*2830*/  LEA R51, R51, UR4, 0x2 ;  /* 0x0000000433337c11 */ /* 0x000fe2000f8e10ff */
[----:B------:R2:W-:Y:S01]  /*2840*/  STS [R6], R13 ;  /* 0x0000000d06007388 */ /* 0x0005e20000000800 */
[----:B0-----:R-:W-:Y:S02]  /*2850*/  LEA R2, R53, UR4, 0x2 ;  /* 0x0000000435027c11 */ /* 0x001fe4000f8e10ff */
[----:B------:R-:W-:Y:S01]  /*2860*/  LEA R55, R55, UR4, 0x2 ;  /* 0x0000000437377c11 */ /* 0x000fe2000f8e10ff */
[----:B------:R0:W-:Y:S01]  /*2870*/  STS [R43], R14 ;  /* 0x0000000e2b007388 */ /* 0x0001e20000000800 */
[----:B-1----:R-:W-:-:S02]  /*2880*/  LEA R4, R57, UR4, 0x2 ;  /* 0x0000000439047c11 */ /* 0x002fc4000f8e10ff */
[----:B------:R-:W-:Y:S01]  /*2890*/  LEA R59, R59, UR4, 0x2 ;  /* 0x000000043b3b7c11 */ /* 0x000fe2000f8e10ff */
[----:B------:R1:W-:Y:S01]  /*28a0*/  STS [R8], R15 ;  /* 0x0000000f08007388 */ /* 0x0003e20000000800 */
[----:B------:R-:W-:Y:S01]  /*28b0*/  LEA R61, R61, UR4, 0x2 ;  /* 0x000000043d3d7c11 */ /* 0x000fe2000f8e10ff */
[C---:B--2---:R-:W-:Y:S01]  /*28c0*/  VIADD R13, R0.reuse, 0x500 ;  /* 0x00000500000d7836 */ /* 0x044fe20000000000 */
[----:B------:R-:W-:Y:S01]  /*28d0*/  LEA R6, R63, UR4, 0x2 ;  /* 0x000000043f067c11 */ /* 0x000fe2000f8e10ff */
[----:B------:R2:W-:Y:S01]  /*28e0*/  STS [R47], R16 ;  /* 0x000000102f007388 */ /* 0x0005e20000000800 */
[----:B------:R-:W-:Y:S01]  /*28f0*/  LEA R65, R65, UR4, 0x2 ;  /* 0x0000000441417c11 */ /* 0x000fe2000f8e10ff */
[C---:B0-----:R-:W-:Y:S01]  /*2900*/  VIADD R14, R0.reuse, 0x600 ;  /* 0x00000600000e7836 */ /* 0x041fe20000000000 */
[----:B------:R-:W-:Y:S01]  /*2910*/  LEA R69, R69, UR4, 0x2 ;  /* 0x0000000445457c11 */ /* 0x000fe2000f8e10ff */
[----:B------:R0:W-:Y:S01]  /*2920*/  STS [R10], R17 ;  /* 0x000000110a007388 */ /* 0x0001e20000000800 */
[----:B------:R-:W-:Y:S01]  /*2930*/  LEA R71, R71, UR4, 0x2 ;  /* 0x0000000447477c11 */ /* 0x000fe2000f8e10ff */
[C---:B-1----:R-:W-:Y:S01]  /*2940*/  VIADD R15, R0.reuse, 0x700 ;  /* 0x00000700000f7836 */ /* 0x042fe20000000000 */
[----:B------:R-:W-:Y:S01]  /*2950*/  LEA R8, R67, UR4, 0x2 ;  /* 0x0000000443087c11 */ /* 0x000fe2000f8e10ff */
[----:B------:R-:W-:Y:S01]  /*2960*/  STS [R51], R18 ;  /* 0x0000001233007388 */ /* 0x000fe20000000800 */
[----:B------:R-:W1:Y:S01]  /*2970*/  LDCU.64 UR4, c[0x0][0x3a0] ;  /* 0x00007400ff0477ac */ /* 0x000e620008000a00 */
[C---:B------:R-:W-:Y:S01]  /*2980*/  LOP3.LUT R12, R0.reuse, 0x400, RZ, 0xfc, !PT ;  /* 0x00000400000c7812 */ /* 0x040fe200078efcff */
[C---:B--2---:R-:W-:Y:S01]  /*2990*/  VIADD R16, R0.reuse, 0xd00 ;  /* 0x00000d0000107836 */ /* 0x044fe20000000000 */
[----:B------:R2:W-:Y:S01]  /*29a0*/  STS [R2], R19 ;  /* 0x0000001302007388 */ /* 0x0005e20000000800 */
[----:B0-----:R-:W-:-:S03]  /*29b0*/  VIADD R10, R0, 0x300 ;  /* 0x00000300000a7836 */ /* 0x001fc60000000000 */
[----:B------:R-:W-:Y:S04]  /*29c0*/  STS [R55], R20 ;  /* 0x0000001437007388 */ /* 0x000fe80000000800 */
[----:B------:R-:W-:Y:S01]  /*29d0*/  STS [R4], R21 ;  /* 0x0000001504007388 */ /* 0x000fe20000000800 */
[----:B--2---:R-:W0:Y:S03]  /*29e0*/  LDC.64 R2, c[0x0][0x388] ;  /* 0x0000e200ff027b82 */ /* 0x004e260000000a00 */
[----:B------:R-:W-:Y:S01]  /*29f0*/  STS [R59], R22 ;  /* 0x000000163b007388 */ /* 0x000fe20000000800 */
[----:B-1----:R-:W-:-:S03]  /*2a00*/  ISETP.GE.U32.AND P2, PT, R7, UR4, PT ;  /* 0x0000000407007c0c */ /* 0x002fc6000bf46070 */
[----:B------:R-:W-:Y:S01]  /*2a10*/  STS [R61], R24 ;  /* 0x000000183d007388 */ /* 0x000fe20000000800 */
[----:B------:R-:W-:Y:S02]  /*2a20*/  ISETP.GE.U32.AND P3, PT, R9, UR4, PT ;  /* 0x0000000409007c0c */ /* 0x000fe4000bf66070 */
[----:B------:R-:W-:Y:S01]  /*2a30*/  ISETP.GE.U32.AND P6, PT, R10, UR4, PT ;  /* 0x000000040a007c0c */ /* 0x000fe2000bfc6070 */
[----:B------:R-:W-:Y:S01]  /*2a40*/  STS [R6], R25 ;  /* 0x0000001906007388 */ /* 0x000fe20000000800 */
[----:B------:R-:W-:Y:S02]  /*2a50*/  ISETP.GE.U32.AND.EX P3, PT, RZ, UR5, PT, P3 ;  /* 0x00000005ff007c0c */ /* 0x000fe4000bf66130 */
[----:B------:R-:W-:Y:S01]  /*2a60*/  ISETP.GE.U32.AND.EX P2, PT, RZ, UR5, PT, P2 ;  /* 0x00000005ff007c0c */ /* 0x000fe2000bf46120 */
[----:B------:R-:W-:Y:S01]  /*2a70*/  STS [R65], R26 ;  /* 0x0000001a41007388 */ /* 0x000fe20000000800 */
[----:B------:R-:W-:Y:S02]  /*2a80*/  ISETP.GE.U32.AND P1, PT, R13, UR4, PT ;  /* 0x000000040d007c0c */ /* 0x000fe4000bf26070 */
[----:B------:R-:W-:Y:S01]  /*2a90*/  ISETP.GE.U32.AND.EX P6, PT, RZ, UR5, PT, P6 ;  /* 0x00000005ff007c0c */ /* 0x000fe2000bfc6160 */
[----:B------:R-:W-:Y:S01]  /*2aa0*/  STS [R8], R27 ;  /* 0x0000001b08007388 */ /* 0x000fe20000000800 */
[----:B------:R-:W-:-:S02]  /*2ab0*/  ISETP.GE.U32.AND.EX P1, PT, RZ, UR5, PT, P1 ;  /* 0x00000005ff007c0c */ /* 0x000fc4000bf26110 */
[----:B------:R-:W-:Y:S01]  /*2ac0*/  ISETP.GE.U32.AND P5, PT, R12, UR4, PT ;  /* 0x000000040c007c0c */ /* 0x000fe2000bfa6070 */
[----:B------:R-:W-:Y:S01]  /*2ad0*/  STS [R69], R28 ;  /* 0x0000001c45007388 */ /* 0x000fe20000000800 */
[----:B------:R-:W-:Y:S01]  /*2ae0*/  ISETP.GE.U32.AND P4, PT, R15, UR4, PT ;  /* 0x000000040f007c0c */ /* 0x000fe2000bf86070 */
[----:B0-----:R-:W-:Y:S01]  /*2af0*/  IMAD.WIDE.U32 R2, R0, 0x4, R2 ;  /* 0x0000000400027825 */ /* 0x001fe200078e0002 */
[----:B------:R-:W-:Y:S01]  /*2b00*/  ISETP.GE.U32.AND.EX P5, PT, RZ, UR5, PT, P5 ;  /* 0x00000005ff007c0c */ /* 0x000fe2000bfa6150 */
[----:B------:R-:W-:Y:S01]  /*2b10*/  STS [R71], R30 ;  /* 0x0000001e47007388 */ /* 0x000fe20000000800 */
[----:B------:R-:W-:Y:S01]  /*2b20*/  BAR.SYNC.DEFER_BLOCKING 0x0 ;  /* 0x0000000000007b1d */ /* 0x000fe20000010000 */
[----:B------:R-:W-:Y:S01]  /*2b30*/  ISETP.GE.U32.AND P0, PT, R14, UR4, PT ;  /* 0x000000040e007c0c */ /* 0x000fe2000bf06070 */
[C---:B------:R-:W-:Y:S01]  /*2b40*/  VIADD R14, R0.reuse, 0x900 ;  /* 0x00000900000e7836 */ /* 0x040fe20000000000 */
[----:B------:R-:W-:Y:S02]  /*2b50*/  LOP3.LUT R12, R0, 0x800, RZ, 0xfc, !PT ;  /* 0x00000800000c7812 */ /* 0x000fe400078efcff */
[----:B------:R-:W-:-:S02]  /*2b60*/  ISETP.GE.U32.AND.EX P0, PT, RZ, UR5, PT, P0 ;  /* 0x00000005ff007c0c */ /* 0x000fc4000bf06100 */
[----:B------:R-:W-:Y:S01]  /*2b70*/  ISETP.GE.U32.AND.EX P4, PT, RZ, UR5, PT, P4 ;  /* 0x00000005ff007c0c */ /* 0x000fe2000bf86140 */
[----:B------:R-:W0:Y:S04]  /*2b80*/  LDS R5, [R33+0x800] ;  /* 0x0008000021057984 */ /* 0x000e280000000800 */
[----:B------:R-:W1:Y:S04]  /*2b90*/  LDS R4, [R33+0x400] ;  /* 0x0004000021047984 */ /* 0x000e680000000800 */
[----:B------:R-:W2:Y:S04]  /*2ba0*/  LDS R6, [R33+0xc00] ;  /* 0x000c000021067984 */ /* 0x000ea80000000800 */
[----:B------:R-:W3:Y:S04]  /*2bb0*/  LDS R8, [R33+0x1400] ;  /* 0x0014000021087984 */ /* 0x000ee80000000800 */
[----:B------:R-:W4:Y:S04]  /*2bc0*/  LDS R7, [R33+0x1000] ;  /* 0x0010000021077984 */ /* 0x000f280000000800 */
[----:B------:R-:W5:Y:S04]  /*2bd0*/  LDS R9, [R33+0x1800] ;  /* 0x0018000021097984 */ /* 0x000f680000000800 */
[----:B------:R-:W5:Y:S01]  /*2be0*/  LDS R10, [R33+0x1c00] ;  /* 0x001c0000210a7984 */ /* 0x000f620000000800 */
[----:B0-----:R-:W-:-:S03]  /*2bf0*/  @!P3 LOP3.LUT R13, R5, 0x80000000, RZ, 0x3c, !PT ;  /* 0x80000000050db812 */ /* 0x001fc600078e3cff */
[----:B------:R-:W-:Y:S01]  /*2c00*/  LDS R5, [R33+0x2400] ;  /* 0x0024000021057984 */ /* 0x000fe20000000800 */
[----:B-1----:R-:W-:-:S03]  /*2c10*/  @!P2 LOP3.LUT R11, R4, 0x80000000, RZ, 0x3c, !PT ;  /* 0x80000000040ba812 */ /* 0x002fc600078e3cff */
[----:B------:R-:W0:Y:S01]  /*2c20*/  LDS R4, [R33+0x2000] ;  /* 0x0020000021047984 */ /* 0x000e220000000800 */
[----:B--2---:R-:W-:-:S03]  /*2c30*/  @!P6 LOP3.LUT R15, R6, 0x80000000, RZ, 0x3c, !PT ;  /* 0x80000000060fe812 */ /* 0x004fc600078e3cff */
[----:B------:R-:W-:Y:S01]  /*2c40*/  @!P2 STG.E desc[UR8][R2.64+0x400], R11 ;  /* 0x0004000b0200a986 */ /* 0x000fe2000c101908 */
[----:B------:R-:W-:Y:S01]  /*2c50*/  ISETP.GE.U32.AND P2, PT, R12, UR4, PT ;  /* 0x000000040c007c0c */ /* 0x000fe2000bf46070 */
[----:B------:R-:W-:Y:S01]  /*2c60*/  VIADD R12, R0, 0xa00 ;  /* 0x00000a00000c7836 */ /* 0x000fe20000000000 */
[----:B---3--:R-:W-:Y:S01]  /*2c70*/  @!P1 LOP3.LUT R19, R8, 0x80000000, RZ, 0x3c, !PT ;  /* 0x8000000008139812 */ /* 0x008fe200078e3cff */
[----:B------:R-:W-:Y:S01]  /*2c80*/  LDS R11, [R33+0x2800] ;  /* 0x00280000210b7984 */ /* 0x000fe20000000800 */
[----:B------:R-:W-:Y:S02]  /*2c90*/  ISETP.GE.U32.AND.EX P2, PT, RZ, UR5, PT, P2 ;  /* 0x00000005ff007c0c */ /* 0x000fe4000bf46120 */
[----:B----4-:R-:W-:Y:S01]  /*2ca0*/  @!P5 LOP3.LUT R17, R7, 0x80000000, RZ, 0x3c, !PT ;  /* 0x800000000711d812 */ /* 0x010fe200078e3cff */
[----:B------:R-:W-:Y:S01]  /*2cb0*/  LDS R6, [R33+0x2c00] ;  /* 0x002c000021067984 */ /* 0x000fe20000000800 */
[----:B-----5:R-:W-:-:S03]  /*2cc0*/  @!P0 LOP3.LUT R21, R9, 0x80000000, RZ, 0x3c, !PT ;  /* 0x8000000009158812 */ /* 0x020fc600078e3cff */
[----:B------:R-:W-:Y:S01]  /*2cd0*/  @!P1 STG.E desc[UR8][R2.64+0x1400], R19 ;  /* 0x0014001302009986 */ /* 0x000fe2000c101908 */
[----:B------:R-:W-:-:S03]  /*2ce0*/  ISETP.GE.U32.AND P1, PT, R0, UR4, PT ;  /* 0x0000000400007c0c */ /* 0x000fc6000bf26070 */
[----:B------:R-:W1:Y:S01]  /*2cf0*/  LDS R7, [R33+0x3000] ;  /* 0x0030000021077984 */ /* 0x000e620000000800 */
[----:B------:R-:W-:-:S03]  /*2d00*/  ISETP.GE.U32.AND.EX P1, PT, RZ, UR5, PT, P1 ;  /* 0x00000005ff007c0c */ /* 0x000fc6000bf26110 */
[----:B------:R-:W-:Y:S01]  /*2d10*/  @!P3 STG.E desc[UR8][R2.64+0x800], R13 ;  /* 0x0008000d0200b986 */ /* 0x000fe2000c101908 */
[----:B------:R-:W-:Y:S01]  /*2d20*/  ISETP.GE.U32.AND P3, PT, R14, UR4, PT ;  /* 0x000000040e007c0c */ /* 0x000fe2000bf66070 */
[----:B------:R-:W-:Y:S02]  /*2d30*/  VIADD R14, R0, 0xb00 ;  /* 0x00000b00000e7836 */ /* 0x000fe40000000000 */
[----:B------:R2:W-:Y:S01]  /*2d40*/  @!P6 STG.E desc[UR8][R2.64+0xc00], R15 ;  /* 0x000c000f0200e986 */ /* 0x0005e2000c101908 */
[----:B------:R-:W-:Y:S02]  /*2d50*/  ISETP.GE.U32.AND P6, PT, R12, UR4, PT ;  /* 0x000000040c007c0c */ /* 0x000fe4000bfc6070 */
[----:B------:R-:W-:Y:S01]  /*2d60*/  LOP3.LUT R12, R0, 0xc00, RZ, 0xfc, !PT ;  /* 0x00000c00000c7812 */ /* 0x000fe200078efcff */
[----:B------:R0:W-:Y:S01]  /*2d70*/  @!P5 STG.E desc[UR8][R2.64+0x1000], R17 ;  /* 0x001000110200d986 */ /* 0x0001e2000c101908 */
[----:B------:R-:W-:Y:S02]  /*2d80*/  ISETP.GE.U32.AND.EX P3, PT, RZ, UR5, PT, P3 ;  /* 0x00000005ff007c0c */ /* 0x000fe4000bf66130 */
[----:B------:R-:W-:Y:S01]  /*2d90*/  ISETP.GE.U32.AND P5, PT, R14, UR4, PT ;  /* 0x000000040e007c0c */ /* 0x000fe2000bfa6070 */
[----:B------:R-:W-:Y:S01]  /*2da0*/  @!P0 STG.E desc[UR8][R2.64+0x1800], R21 ;  /* 0x0018001502008986 */ /* 0x000fe2000c101908 */
[----:B------:R-:W-:-:S02]  /*2db0*/  ISETP.GE.U32.AND P0, PT, R12, UR4, PT ;  /* 0x000000040c007c0c */ /* 0x000fc4000bf06070 */
[----:B--2---:R-:W-:Y:S01]  /*2dc0*/  @!P4 LOP3.LUT R15, R10, 0x80000000, RZ, 0x3c, !PT ;  /* 0x800000000a0fc812 */ /* 0x004fe200078e3cff */
[----:B------:R-:W2:Y:S01]  /*2dd0*/  LDS R8, [R33+0x3400] ;  /* 0x0034000021087984 */ /* 0x000ea20000000800 */
[----:B------:R-:W-:Y:S02]  /*2de0*/  ISETP.GE.U32.AND.EX P0, PT, RZ, UR5, PT, P0 ;  /* 0x00000005ff007c0c */ /* 0x000fe4000bf06100 */
[----:B0-----:R-:W-:Y:S01]  /*2df0*/  @!P2 LOP3.LUT R17, R4, 0x80000000, RZ, 0x3c, !PT ;  /* 0x800000000411a812 */ /* 0x001fe200078e3cff */
[----:B------:R-:W0:Y:S02]  /*2e00*/  LDS R9, [R33+0x3800] ;  /* 0x0038000021097984 */ /* 0x000e240000000800 */
[----:B------:R-:W-:Y:S01]  /*2e10*/  @!P3 LOP3.LUT R5, R5, 0x80000000, RZ, 0x3c, !PT ;  /* 0x800000000505b812 */ /* 0x000fe200078e3cff */
[----:B------:R-:W-:Y:S01]  /*2e20*/  VIADD R4, R0, 0xe00 ;  /* 0x00000e0000047836 */ /* 0x000fe20000000000 */
[----:B------:R-:W3:Y:S04]  /*2e30*/  LDS R10, [R33+0x3c00] ;  /* 0x003c0000210a7984 */ /* 0x000ee80000000800 */
[----:B------:R-:W4:Y:S04]  /*2e40*/  LDS R12, [R33+0x4000] ;  /* 0x00400000210c7984 */ /* 0x000f280000000800 */
[----:B------:R-:W5:Y:S01]  /*2e50*/  LDS R13, [R33+0x4400] ;  /* 0x00440000210d7984 */ /* 0x000f620000000800 */
[----:B-1----:R-:W-:-:S03]  /*2e60*/  @!P0 LOP3.LUT R7, R7, 0x80000000, RZ, 0x3c, !PT ;  /* 0x8000000007078812 */ /* 0x002fc600078e3cff */
[----:B------:R-:W1:Y:S04]  /*2e70*/  @!P1 LDS R14, [R33] ;  /* 0x00000000210e9984 */ /* 0x000e680000000800 */
[----:B------:R2:W-:Y:S01]  /*2e80*/  @!P4 STG.E desc[UR8][R2.64+0x1c00], R15 ;  /* 0x001c000f0200c986 */ /* 0x0005e2000c101908 */
[----:B------:R-:W-:Y:S02]  /*2e90*/  ISETP.GE.U32.AND.EX P4, PT, RZ, UR5, PT, P6 ;  /* 0x00000005ff007c0c */ /* 0x000fe4000bf86160 */
[----:B------:R-:W-:Y:S01]  /*2ea0*/  ISETP.GE.U32.AND.EX P6, PT, RZ, UR5, PT, P5 ;  /* 0x00000005ff007c0c */ /* 0x000fe2000bfc6150 */
[----:B------:R-:W-:Y:S01]  /*2eb0*/  @!P3 STG.E desc[UR8][R2.64+0x2400], R5 ;  /* 0x002400050200b986 */ /* 0x000fe2000c101908 */
[----:B------:R-:W-:-:S03]  /*2ec0*/  ISETP.GE.U32.AND P5, PT, R16, UR4, PT ;  /* 0x0000000410007c0c */ /* 0x000fc6000bfa6070 */
[----:B------:R0:W-:Y:S01]  /*2ed0*/  @!P2 STG.E desc[UR8][R2.64+0x2000], R17 ;  /* 0x002000110200a986 */ /* 0x0001e2000c101908 */
[----:B------:R-:W-:Y:S02]  /*2ee0*/  ISETP.GE.U32.AND P2, PT, R4, UR4, PT ;  /* 0x0000000404007c0c */ /* 0x000fe4000bf46070 */
[C---:B------:R-:W-:Y:S01]  /*2ef0*/  LOP3.LUT R4, R0.reuse, 0x1000, RZ, 0xfc, !PT ;  /* 0x0000100000047812 */ /* 0x040fe200078efcff */
[----:B--2---:R-:W-:Y:S01]  /*2f00*/  VIADD R15, R0, 0xf00 ;  /* 0x00000f00000f7836 */ /* 0x004fe20000000000 */
[----:B------:R-:W-:Y:S01]  /*2f10*/  ISETP.GE.U32.AND.EX P5, PT, RZ, UR5, PT, P5 ;  /* 0x00000005ff007c0c */ /* 0x000fe2000bfa6150 */
[----:B------:R-:W-:Y:S01]  /*2f20*/  @!P0 STG.E desc[UR8][R2.64+0x3000], R7 ;  /* 0x0030000702008986 */ /* 0x000fe2000c101908 */
[----:B------:R-:W-:Y:S02]  /*2f30*/  @!P4 LOP3.LUT R11, R11, 0x80000000, RZ, 0x3c, !PT ;  /* 0x800000000b0bc812 */ /* 0x000fe400078e3cff */
[----:B------:R-:W-:Y:S02]  /*2f40*/  ISETP.GE.U32.AND P3, PT, R15, UR4, PT ;  /* 0x000000040f007c0c */ /* 0x000fe4000bf66070 */
[----:B------:R-:W-:Y:S01]  /*2f50*/  @!P6 LOP3.LUT R15, R6, 0x80000000, RZ, 0x3c, !PT ;  /* 0x80000000060fe812 */ /* 0x000fe200078e3cff */
[----:B------:R-:W-:Y:S01]  /*2f60*/  VIADD R6, R0, 0x1100 ;  /* 0x0000110000067836 */ /* 0x000fe20000000000 */
[----:B------:R3:W-:Y:S01]  /*2f70*/  @!P4 STG.E desc[UR8][R2.64+0x2800], R11 ;  /* 0x0028000b0200c986 */ /* 0x0007e2000c101908 */
[----:B------:R-:W-:Y:S01]  /*2f80*/  ISETP.GE.U32.AND P4, PT, R4, UR4, PT ;  /* 0x0000000404007c0c */ /* 0x000fe2000bf86070 */
[----:B------:R-:W-:Y:S01]  /*2f90*/  VIADD R0, R0, 0x1200 ;  /* 0x0000120000007836 */ /* 0x000fe20000000000 */
[----:B------:R-:W-:Y:S01]  /*2fa0*/  ISETP.GE.U32.AND.EX P2, PT, RZ, UR5, PT, P2 ;  /* 0x00000005ff007c0c */ /* 0x000fe2000bf46120 */
[----:B------:R4:W-:Y:S01]  /*2fb0*/  @!P6 STG.E desc[UR8][R2.64+0x2c00], R15 ;  /* 0x002c000f0200e986 */ /* 0x0009e2000c101908 */
[----:B------:R-:W-:-:S02]  /*2fc0*/  ISETP.GE.U32.AND P6, PT, R6, UR4, PT ;  /* 0x0000000406007c0c */ /* 0x000fc4000bfc6070 */
[----:B------:R-:W-:Y:S02]  /*2fd0*/  ISETP.GE.U32.AND.EX P3, PT, RZ, UR5, PT, P3 ;  /* 0x00000005ff007c0c */ /* 0x000fe4000bf66130 */
[----:B------:R-:W-:Y:S02]  /*2fe0*/  ISETP.GE.U32.AND.EX P4, PT, RZ, UR5, PT, P4 ;  /* 0x00000005ff007c0c */ /* 0x000fe4000bf86140 */
[----:B------:R-:W-:Y:S02]  /*2ff0*/  ISETP.GE.U32.AND.EX P6, PT, RZ, UR5, PT, P6 ;  /* 0x00000005ff007c0c */ /* 0x000fe4000bfc6160 */
[----:B------:R-:W-:Y:S02]  /*3000*/  ISETP.GE.U32.AND P0, PT, R0, UR4, PT ;  /* 0x0000000400007c0c */ /* 0x000fe4000bf06070 */
[----:B0-----:R-:W-:Y:S02]  /*3010*/  @!P5 LOP3.LUT R17, R8, 0x80000000, RZ, 0x3c, !PT ;  /* 0x800000000811d812 */ /* 0x001fe400078e3cff */
[----:B------:R-:W-:-:S02]  /*3020*/  ISETP.GE.U32.AND.EX P0, PT, RZ, UR5, PT, P0 ;  /* 0x00000005ff007c0c */ /* 0x000fc4000bf06100 */
[----:B------:R-:W-:Y:S01]  /*3030*/  @!P2 LOP3.LUT R9, R9, 0x80000000, RZ, 0x3c, !PT ;  /* 0x800000000909a812 */ /* 0x000fe200078e3cff */
[----:B------:R0:W-:Y:S01]  /*3040*/  @!P5 STG.E desc[UR8][R2.64+0x3400], R17 ;  /* 0x003400110200d986 */ /* 0x0001e2000c101908 */
[----:B---3--:R-:W-:Y:S02]  /*3050*/  @!P3 LOP3.LUT R11, R10, 0x80000000, RZ, 0x3c, !PT ;  /* 0x800000000a0bb812 */ /* 0x008fe400078e3cff */
[----:B----4-:R-:W-:Y:S01]  /*3060*/  @!P4 LOP3.LUT R15, R12, 0x80000000, RZ, 0x3c, !PT ;  /* 0x800000000c0fc812 */ /* 0x010fe200078e3cff */
[----:B------:R0:W-:Y:S01]  /*3070*/  @!P2 STG.E desc[UR8][R2.64+0x3800], R9 ;  /* 0x003800090200a986 */ /* 0x0001e2000c101908 */
[----:B-----5:R-:W-:Y:S02]  /*3080*/  @!P6 LOP3.LUT R13, R13, 0x80000000, RZ, 0x3c, !PT ;  /* 0x800000000d0de812 */ /* 0x020fe400078e3cff */
[----:B-1----:R-:W-:Y:S01]  /*3090*/  @!P1 LOP3.LUT R5, R14, 0x80000000, RZ, 0x3c, !PT ;  /* 0x800000000e059812 */ /* 0x002fe200078e3cff */
[----:B------:R0:W-:Y:S04]  /*30a0*/  @!P3 STG.E desc[UR8][R2.64+0x3c00], R11 ;  /* 0x003c000b0200b986 */ /* 0x0001e8000c101908 */
[----:B------:R0:W-:Y:S04]  /*30b0*/  @!P4 STG.E desc[UR8][R2.64+0x4000], R15 ;  /* 0x0040000f0200c986 */ /* 0x0001e8000c101908 */
[----:B------:R0:W-:Y:S04]  /*30c0*/  @!P6 STG.E desc[UR8][R2.64+0x4400], R13 ;  /* 0x0044000d0200e986 */ /* 0x0001e8000c101908 */
[----:B------:R0:W-:Y:S01]  /*30d0*/  @!P1 STG.E desc[UR8][R2.64], R5 ;  /* 0x0000000502009986 */ /* 0x0001e2000c101908 */
[----:B------:R-:W-:Y:S05]  /*30e0*/  @P0 EXIT ;  /* 0x000000000000094d */ /* 0x000fea0003800000 */
[----:B------:R-:W0:Y:S02]  /*30f0*/  LDS R33, [R33+0x4800] ;  /* 0x0048000021217984 */ /* 0x000e240000000800 */
[----:B0-----:R-:W-:-:S05]  /*3100*/  LOP3.LUT R5, R33, 0x80000000, RZ, 0x3c, !PT ;  /* 0x8000000021057812 */ /* 0x001fca00078e3cff */
[----:B------:R-:W-:Y:S01]  /*3110*/  STG.E desc[UR8][R2.64+0x4800], R5 ;  /* 0x0048000502007986 */ /* 0x000fe2000c101908 */
[----:B------:R-:W-:Y:S05]  /*3120*/  EXIT ;  /* 0x000000000000794d */ /* 0x000fea0003800000 */
.L_x_221:
        /* <DEDUP_REMOVED lines=13> */
.L_x_227:


//--------------------- .text._ZN3cub18CUB_300001_SM_10006detail11EmptyKernelIvEEvv --------------------------
	.section	.text._ZN3cub18CUB_300001_SM_10006detail11EmptyKernelIvEEvv,"ax",@progbits
	.align	128
        .global         _ZN3cub18CUB_300001_SM_10006detail11EmptyKernelIvEEvv
        .type           _ZN3cub18CUB_300001_SM_10006detail11EmptyKernelIvEEvv,@function
        .size           _ZN3cub18CUB_300001_SM_10006detail11EmptyKernelIvEEvv,(.L_x_228 - _ZN3cub18CUB_300001_SM_10006detail11EmptyKernelIvEEvv)
        .other          _ZN3cub18CUB_300001_SM_10006detail11EmptyKernelIvEEvv,@"STO_CUDA_ENTRY STV_DEFAULT"
_ZN3cub18CUB_300001_SM_10006detail11EmptyKernelIvEEvv:
.text._ZN3cub18CUB_300001_SM_10006detail11EmptyKernelIvEEvv:
[----:B------:R-:W-:Y:S01]  /*0000*/  LDC R1, c[0x0][0x37c] ;  /* 0x0000df00ff017b82 */ /* 0x000fe20000000800 */
[----:B------:R-:W-:Y:S05]  /*0010*/  EXIT ;  /* 0x000000000000794d */ /* 0x000fea0003800000 */
.L_x_222:
        /* <DEDUP_REMOVED lines=14> */
.L_x_228:


//--------------------- .text._Z6parityPjPf       --------------------------
	.section	.text._Z6parityPjPf,"ax",@progbits
	.align	128
        .global         _Z6parityPjPf
        .type           _Z6parityPjPf,@function
        .size           _Z6parityPjPf,(.L_x_229 - _Z6parityPjPf)
        .other          _Z6parityPjPf,@"STO_CUDA_ENTRY STV_DEFAULT"
_Z6parityPjPf:
.text._Z6parityPjPf:
[----:B------:R-:W-:Y:S01]  /*0000*/  LDC R1, c[0x0][0x37c] ;  /* 0x0000df00ff017b82 */ /* 0x000fe20000000800 */
[----:B------:R-:W0:Y:S07]  /*0010*/  S2R R0, SR_TID.Y ;  /* 0x0000000000007919 */ /* 0x000e2e0000002200 */
[----:B------:R-:W0:Y:S01]  /*0020*/  S2UR UR7, SR_CTAID.X ;  /* 0x00000000000779c3 */ /* 0x000e220000002500 */
[----:B------:R-:W1:Y:S01]  /*0030*/  LDCU UR6, c[0x0][0x360] ;  /* 0x00006c00ff0677ac */ /* 0x000e620008000800 */
[----:B------:R-:W1:Y:S01]  /*0040*/  S2R R7, SR_TID.X ;  /* 0x0000000000077919 */ /* 0x000e620000002100 */
[----:B------:R-:W2:Y:S05]  /*0050*/  LDCU.64 UR4, c[0x0][0x358] ;  /* 0x00006b00ff0477ac */ /* 0x000eaa0008000a00 */
[----:B------:R-:W3:Y:S08]  /*0060*/  S2UR UR8, SR_CTAID.Y ;  /* 0x00000000000879c3 */ /* 0x000ef00000002600 */
[----:B------:R-:W3:Y:S08]  /*0070*/  LDC R5, c[0x0][0x364] ;  /* 0x0000d900ff057b82 */ /* 0x000ef00000000800 */
[----:B------:R-:W4:Y:S01]  /*0080*/  LDC.64 R2, c[0x0][0x380] ;  /* 0x0000e000ff027b82 */ /* 0x000f220000000a00 */
[----:B0-----:R-:W-:-:S05]  /*0090*/  IADD3 R0, PT, PT, R0, UR7, RZ ;  /* 0x0000000700007c10 */ /* 0x001fca000fffe0ff */
[----:B---3--:R-:W-:Y:S02]  /*00a0*/  IMAD R0, R5, UR8, R0 ;  /* 0x0000000805007c24 */ /* 0x008fe4000f8e0200 */
[----:B------:R-:W0:Y:S02]  /*00b0*/  LDC.64 R4, c[0x0][0x388] ;  /* 0x0000e200ff047b82 */ /* 0x000e240000000a00 */
[----:B-1----:R-:W-:-:S04]  /*00c0*/  IMAD R7, R0, UR6, R7 ;  /* 0x0000000600077c24 */ /* 0x002fc8000f8e0207 */
[----:B----4-:R-:W-:-:S06]  /*00d0*/  IMAD.WIDE R2, R7, 0x4, R2 ;  /* 0x0000000407027825 */ /* 0x010fcc00078e0202 */
[----:B--2---:R-:W2:Y:S01]  /*00e0*/  LDG.E R2, desc[UR4][R2.64] ;  /* 0x0000000402027981 */ /* 0x004ea2000c1e1900 */
[----:B0-----:R-:W-:Y:S01]  /*00f0*/  IMAD.WIDE R4, R7, 0x4, R4 ;  /* 0x0000000407047825 */ /* 0x001fe200078e0204 */
[----:B--2---:R-:W-:-:S04]  /*0100*/  LOP3.LUT R0, R2, 0x1, RZ, 0xc0, !PT ;  /* 0x0000000102007812 */ /* 0x004fc800078ec0ff */
[----:B------:R-:W-:-:S05]  /*0110*/  I2FP.F32.U32 R7, R0 ;  /* 0x0000000000077245 */ /* 0x000fca0000201000 */
[----:B------:R-:W-:Y:S01]  /*0120*/  STG.E desc[UR4][R4.64], R7 ;  /* 0x0000000704007986 */ /* 0x000fe2000c101904 */
[----:B------:R-:W-:Y:S05]  /*0130*/  EXIT ;  /* 0x000000000000794d */ /* 0x000fea0003800000 */
.L_x_223:
        /* <DEDUP_REMOVED lines=12> */
.L_x_229:


//--------------------- .nv.shared._ZN3cub18CUB_300001_SM_10006detail10radix_sort29DeviceRadixSortOnesweepKernelINS1_5radix10policy_hubIiNS0_8NullTypeEyE10Policy1000ELNS0_9SortOrderE0EiS6_yiiNS1_21identity_decomposer_tEEEvPT5_SC_PT3_PKSD_PT1_PKSH_PT2_PKSL_T4_iiT6_ --------------------------
	.section	.nv.shared._ZN3cub18CUB_300001_SM_10006detail10radix_sort29DeviceRadixSortOnesweepKernelINS1_5radix10policy_hubIiNS0_8NullTypeEyE10Policy1000ELNS0_9SortOrderE0EiS6_yiiNS1_21identity_decomposer_tEEEvPT5_SC_PT3_PKSD_PT1_PKSH_PT2_PKSL_T4_iiT6_,"aw",@nobits
	.sectionflags	@""
	.align	16
.nv.shared._ZN3cub18CUB_300001_SM_10006detail10radix_sort29DeviceRadixSortOnesweepKernelINS1_5radix10policy_hubIiNS0_8NullTypeEyE10Policy1000ELNS0_9SortOrderE0EiS6_yiiNS1_21identity_decomposer_tEEEvPT5_SC_PT3_PKSD_PT1_PKSH_PT2_PKSL_T4_iiT6_:
	.zero		32256


//--------------------- .nv.shared.reserved.0     --------------------------
	.section	.nv.shared.reserved.0,"aw",@nobits
	.weak		__nv_reservedSMEM_offset_0_alias
	.size		__nv_reservedSMEM_offset_0_alias, 0, 64
	.other		__nv_reservedSMEM_offset_0_alias,@"STO_CUDA_RESERVED_SHARED STV_DEFAULT"
__nv_reservedSMEM_offset_0_alias:
	.zero		0
	.zero		64


//--------------------- .nv.global                --------------------------
	.section	.nv.global,"aw",@nobits
.nv.global:
	.type		_ZN34_INTERNAL_fb9ad7de_4_k_cu_8e410d546thrust24THRUST_300001_SM_1000_NS12placeholders2_8E,@object
	.size		_ZN34_INTERNAL_fb9ad7de_4_k_cu_8e410d546thrust24THRUST_300001_SM_1000_NS12placeholders2_8E,(_ZN34_INTERNAL_fb9ad7de_4_k_cu_8e410d544cuda3std3__436_GLOBAL__N__fb9ad7de_4_k_cu_8e410d546ignoreE - _ZN34_INTERNAL_fb9ad7de_4_k_cu_8e410d546thrust24THRUST_300001_SM_1000_NS12placeholders2_8E)
_ZN34_INTERNAL_fb9ad7de_4_k_cu_8e410d546thrust24THRUST_300001_SM_1000_NS12placeholders2_8E:
	.zero		1
	.type		_ZN34_INTERNAL_fb9ad7de_4_k_cu_8e410d544cuda3std3__436_GLOBAL__N__fb9ad7de_4_k_cu_8e410d546ignoreE,@object
	.size		_ZN34_INTERNAL_fb9ad7de_4_k_cu_8e410d544cuda3std3__436_GLOBAL__N__fb9ad7de_4_k_cu_8e410d546ignoreE,(_ZN34_INTERNAL_fb9ad7de_4_k_cu_8e410d544cuda3std6ranges3__45__cpo4dataE - _ZN34_INTERNAL_fb9ad7de_4_k_cu_8e410d544cuda3std3__436_GLOBAL__N__fb9ad7de_4_k_cu_8e410d546ignoreE)
_ZN34_INTERNAL_fb9ad7de_4_k_cu_8e410d544cuda3std3__436_GLOBAL__N__fb9ad7de_4_k_cu_8e410d546ignoreE:
	.zero		1
	.type		_ZN34_INTERNAL_fb9ad7de_4_k_cu_8e410d544cuda3std6ranges3__45__cpo4dataE,@object
	.size		_ZN34_INTERNAL_fb9ad7de_4_k_cu_8e410d544cuda3std6ranges3__45__cpo4dataE,(_ZN34_INTERNAL_fb9ad7de_4_k_cu_8e410d546thrust24THRUST_300001_SM_1000_NS6system3cpp3parE - _ZN34_INTERNAL_fb9ad7de_4_k_cu_8e410d544cuda3std6ranges3__45__cpo4dataE)
_ZN34_INTERNAL_fb9ad7de_4_k_cu_8e410d544cuda3std6ranges3__45__cpo4dataE:
	.zero		1
	.type		_ZN34_INTERNAL_fb9ad7de_4_k_cu_8e410d546thrust24THRUST_300001_SM_1000_NS6system3cpp3parE,@object
	.size		_ZN34_INTERNAL_fb9ad7de_4_k_cu_8e410d546thrust24THRUST_300001_SM_1000_NS6system3cpp3parE,(_ZN34_INTERNAL_fb9ad7de_4_k_cu_8e410d544cuda3std3__45__cpo5beginE - _ZN34_INTERNAL_fb9ad7de_4_k_cu_8e410d546thrust24THRUST_300001_SM_1000_NS6system3cpp3parE)
_ZN34_INTERNAL_fb9ad7de_4_k_cu_8e410d546thrust24THRUST_300001_SM_1000_NS6system3cpp3parE:
	.zero		1
	.type		_ZN34_INTERNAL_fb9ad7de_4_k_cu_8e410d544cuda3std3__45__cpo5beginE,@object
	.size		_ZN34_INTERNAL_fb9ad7de_4_k_cu_8e410d544cuda3std3__45__cpo5beginE,(_ZN34_INTERNAL_fb9ad7de_4_k_cu_8e410d544cuda3std6ranges3__45__cpo5beginE - _ZN34_INTERNAL_fb9ad7de_4_k_cu_8e410d544cuda3std3__45__cpo5beginE)
_ZN34_INTERNAL_fb9ad7de_4_k_cu_8e410d544cuda3std3__45__cpo5beginE:
	.zero		1
	.type		_ZN34_INTERNAL_fb9ad7de_4_k_cu_8e410d544cuda3std6ranges3__45__cpo5beginE,@object
	.size		_ZN34_INTERNAL_fb9ad7de_4_k_cu_8e410d544cuda3std6ranges3__45__cpo5beginE,(_ZN34_INTERNAL_fb9ad7de_4_k_cu_8e410d546thrust24THRUST_300001_SM_1000_NS6deviceE - _ZN34_INTERNAL_fb9ad7de_4_k_cu_8e410d544cuda3std6ranges3__45__cpo5beginE)
_ZN34_INTERNAL_fb9ad7de_4_k_cu_8e410d544cuda3std6ranges3__45__cpo5beginE:
	.zero		1
	.type		_ZN34_INTERNAL_fb9ad7de_4_k_cu_8e410d546thrust24THRUST_300001_SM_1000_NS6deviceE,@object
	.size		_ZN34_INTERNAL_fb9ad7de_4_k_cu_8e410d546thrust24THRUST_300001_SM_1000_NS6deviceE,(_ZN34_INTERNAL_fb9ad7de_4_k_cu_8e410d544cuda3std3__47nulloptE - _ZN34_INTERNAL_fb9ad7de_4_k_cu_8e410d546thrust24THRUST_300001_SM_1000_NS6deviceE)
_ZN34_INTERNAL_fb9ad7de_4_k_cu_8e410d546thrust24THRUST_300001_SM_1000_NS6deviceE:
	.zero		1
	.type		_ZN34_INTERNAL_fb9ad7de_4_k_cu_8e410d544cuda3std3__47nulloptE,@object
	.size		_ZN34_INTERNAL_fb9ad7de_4_k_cu_8e410d544cuda3std3__47nulloptE,(_ZN34_INTERNAL_fb9ad7de_4_k_cu_8e410d544cuda3std6ranges3__45__cpo8distanceE - _ZN34_INTERNAL_fb9ad7de_4_k_cu_8e410d544cuda3std3__47nulloptE)
_ZN34_INTERNAL_fb9ad7de_4_k_cu_8e410d544cuda3std3__47nulloptE:
	.zero		1
	.type		_ZN34_INTERNAL_fb9ad7de_4_k_cu_8e410d544cuda3std6ranges3__45__cpo8distanceE,@object
	.size		_ZN34_INTERNAL_fb9ad7de_4_k_cu_8e410d544cuda3std6ranges3__45__cpo8distanceE,(_ZN34_INTERNAL_fb9ad7de_4_k_cu_8e410d546thrust24THRUST_300001_SM_1000_NS12placeholders2_4E - _ZN34_INTERNAL_fb9ad7de_4_k_cu_8e410d544cuda3std6ranges3__45__cpo8distanceE)
_ZN34_INTERNAL_fb9ad7de_4_k_cu_8e410d544cuda3std6ranges3__45__cpo8distanceE:
	.zero		1
	.type		_ZN34_INTERNAL_fb9ad7de_4_k_cu_8e410d546thrust24THRUST_300001_SM_1000_NS12placeholders2_4E,@object
	.size		_ZN34_INTERNAL_fb9ad7de_4_k_cu_8e410d546thrust24THRUST_300001_SM_1000_NS12placeholders2_4E,(_ZN34_INTERNAL_fb9ad7de_4_k_cu_8e410d544cuda3std3__45__cpo6rbeginE - _ZN34_INTERNAL_fb9ad7de_4_k_cu_8e410d546thrust24THRUST_300001_SM_1000_NS12placeholders2_4E)
_ZN34_INTERNAL_fb9ad7de_4_k_cu_8e410d546thrust24THRUST_300001_SM_1000_NS12placeholders2_4E:
	.zero		1
	.type		_ZN34_INTERNAL_fb9ad7de_4_k_cu_8e410d544cuda3std3__45__cpo6rbeginE,@object
	.size		_ZN34_INTERNAL_fb9ad7de_4_k_cu_8e410d544cuda3std3__45__cpo6rbeginE,(_ZN34_INTERNAL_fb9ad7de_4_k_cu_8e410d544cuda3std6ranges3__45__cpo7advanceE - _ZN34_INTERNAL_fb9ad7de_4_k_cu_8e410d544cuda3std3__45__cpo6rbeginE)
_ZN34_INTERNAL_fb9ad7de_4_k_cu_8e410d544cuda3std3__45__cpo6rbeginE:
	.zero		1
	.type		_ZN34_INTERNAL_fb9ad7de_4_k_cu_8e410d544cuda3std6ranges3__45__cpo7advanceE,@object
	.size		_ZN34_INTERNAL_fb9ad7de_4_k_cu_8e410d544cuda3std6ranges3__45__cpo7advanceE,(_ZN34_INTERNAL_fb9ad7de_4_k_cu_8e410d546thrust24THRUST_300001_SM_1000_NS12placeholders3_10E - _ZN34_INTERNAL_fb9ad7de_4_k_cu_8e410d544cuda3std6ranges3__45__cpo7advanceE)
_ZN34_INTERNAL_fb9ad7de_4_k_cu_8e410d544cuda3std6ranges3__45__cpo7advanceE:
	.zero		1
	.type		_ZN34_INTERNAL_fb9ad7de_4_k_cu_8e410d546thrust24THRUST_300001_SM_1000_NS12placeholders3_10E,@object
	.size		_ZN34_INTERNAL_fb9ad7de_4_k_cu_8e410d546thrust24THRUST_300001_SM_1000_NS12placeholders3_10E,(_ZN34_INTERNAL_fb9ad7de_4_k_cu_8e410d544cuda3std3__48in_placeE - _ZN34_INTERNAL_fb9ad7de_4_k_cu_8e410d546thrust24THRUST_300001_SM_1000_NS12placeholders3_10E)
_ZN34_INTERNAL_fb9ad7de_4_k_cu_8e410d546thrust24THRUST_300001_SM_1000_NS12placeholders3_10E:
	.zero		1
	.type		_ZN34_INTERNAL_fb9ad7de_4_k_cu_8e410d544cuda3std3__48in_placeE,@object
	.size		_ZN34_INTERNAL_fb9ad7de_4_k_cu_8e410d544cuda3std3__48in_placeE,(_ZN34_INTERNAL_fb9ad7de_4_k_cu_8e410d544cuda3std6ranges3__45__cpo4sizeE - _ZN34_INTERNAL_fb9ad7de_4_k_cu_8e410d544cuda3std3__48in_placeE)
_ZN34_INTERNAL_fb9ad7de_4_k_cu_8e410d544cuda3std3__48in_placeE:
	.zero		1
	.type		_ZN34_INTERNAL_fb9ad7de_4_k_cu_8e410d544cuda3std6ranges3__45__cpo4sizeE,@object
	.size		_ZN34_INTERNAL_fb9ad7de_4_k_cu_8e410d544cuda3std6ranges3__45__cpo4sizeE,(_ZN34_INTERNAL_fb9ad7de_4_k_cu_8e410d546thrust24THRUST_300001_SM_1000_NS12placeholders2_2E - _ZN34_INTERNAL_fb9ad7de_4_k_cu_8e410d544cuda3std6ranges3__45__cpo4sizeE)
_ZN34_INTERNAL_fb9ad7de_4_k_cu_8e410d544cuda3std6ranges3__45__cpo4sizeE:
	.zero		1
	.type		_ZN34_INTERNAL_fb9ad7de_4_k_cu_8e410d546thrust24THRUST_300001_SM_1000_NS12placeholders2_2E,@object
	.size		_ZN34_INTERNAL_fb9ad7de_4_k_cu_8e410d546thrust24THRUST_300001_SM_1000_NS12placeholders2_2E,(_ZN34_INTERNAL_fb9ad7de_4_k_cu_8e410d544cuda3std3__45__cpo6cbeginE - _ZN34_INTERNAL_fb9ad7de_4_k_cu_8e410d546thrust24THRUST_300001_SM_1000_NS12placeholders2_2E)
_ZN34_INTERNAL_fb9ad7de_4_k_cu_8e410d546thrust24THRUST_300001_SM_1000_NS12placeholders2_2E:
	.zero		1
	.type		_ZN34_INTERNAL_fb9ad7de_4_k_cu_8e410d544cuda3std3__45__cpo6cbeginE,@object
	.size		_ZN34_INTERNAL_fb9ad7de_4_k_cu_8e410d544cuda3std3__45__cpo6cbeginE,(_ZN34_INTERNAL_fb9ad7de_4_k_cu_8e410d544cuda3std6ranges3__45__cpo6cbeginE - _ZN34_INTERNAL_fb9ad7de_4_k_cu_8e410d544cuda3std3__45__cpo6cbeginE)
_ZN34_INTERNAL_fb9ad7de_4_k_cu_8e410d544cuda3std3__45__cpo6cbeginE:
	.zero		1
	.type		_ZN34_INTERNAL_fb9ad7de_4_k_cu_8e410d544cuda3std6ranges3__45__cpo6cbeginE,@object
	.size		_ZN34_INTERNAL_fb9ad7de_4_k_cu_8e410d544cuda3std6ranges3__45__cpo6cbeginE,(_ZN34_INTERNAL_fb9ad7de_4_k_cu_8e410d546thrust24THRUST_300001_SM_1000_NS12placeholders2_6E - _ZN34_INTERNAL_fb9ad7de_4_k_cu_8e410d544cuda3std6ranges3__45__cpo6cbeginE)
_ZN34_INTERNAL_fb9ad7de_4_k_cu_8e410d544cuda3std6ranges3__45__cpo6cbeginE:
	.zero		1
	.type		_ZN34_INTERNAL_fb9ad7de_4_k_cu_8e410d546thrust24THRUST_300001_SM_1000_NS12placeholders2_6E,@object
	.size		_ZN34_INTERNAL_fb9ad7de_4_k_cu_8e410d546thrust24THRUST_300001_SM_1000_NS12placeholders2_6E,(_ZN34_INTERNAL_fb9ad7de_4_k_cu_8e410d544cuda3std3__45__cpo7crbeginE - _ZN34_INTERNAL_fb9ad7de_4_k_cu_8e410d546thrust24THRUST_300001_SM_1000_NS12placeholders2_6E)
_ZN34_INTERNAL_fb9ad7de_4_k_cu_8e410d546thrust24THRUST_300001_SM_1000_NS12placeholders2_6E:
	.zero		1
	.type		_ZN34_INTERNAL_fb9ad7de_4_k_cu_8e410d544cuda3std3__45__cpo7crbeginE,@object
	.size		_ZN34_INTERNAL_fb9ad7de_4_k_cu_8e410d544cuda3std3__45__cpo7crbeginE,(_ZN34_INTERNAL_fb9ad7de_4_k_cu_8e410d544cuda3std6ranges3__45__cpo4nextE - _ZN34_INTERNAL_fb9ad7de_4_k_cu_8e410d544cuda3std3__45__cpo7crbeginE)
_ZN34_INTERNAL_fb9ad7de_4_k_cu_8e410d544cuda3std3__45__cpo7crbeginE:
	.zero		1
	.type		_ZN34_INTERNAL_fb9ad7de_4_k_cu_8e410d544cuda3std6ranges3__45__cpo4nextE,@object
	.size		_ZN34_INTERNAL_fb9ad7de_4_k_cu_8e410d544cuda3std6ranges3__45__cpo4nextE,(_ZN34_INTERNAL_fb9ad7de_4_k_cu_8e410d544cuda3std6ranges3__45__cpo4swapE - _ZN34_INTERNAL_fb9ad7de_4_k_cu_8e410d544cuda3std6ranges3__45__cpo4nextE)
_ZN34_INTERNAL_fb9ad7de_4_k_cu_8e410d544cuda3std6ranges3__45__cpo4nextE:
	.zero		1
	.type		_ZN34_INTERNAL_fb9ad7de_4_k_cu_8e410d544cuda3std6ranges3__45__cpo4swapE,@object
	.size		_ZN34_INTERNAL_fb9ad7de_4_k_cu_8e410d544cuda3std6ranges3__45__cpo4swapE,(_ZN34_INTERNAL_fb9ad7de_4_k_cu_8e410d546thrust24THRUST_300001_SM_1000_NS8cuda_cub10par_nosyncE - _ZN34_INTERNAL_fb9ad7de_4_k_cu_8e410d544cuda3std6ranges3__45__cpo4swapE)
_ZN34_INTERNAL_fb9ad7de_4_k_cu_8e410d544cuda3std6ranges3__45__cpo4swapE:
	.zero		1
	.type		_ZN34_INTERNAL_fb9ad7de_4_k_cu_8e410d546thrust24THRUST_300001_SM_1000_NS8cuda_cub10par_nosyncE,@object
	.size		_ZN34_INTERNAL_fb9ad7de_4_k_cu_8e410d546thrust24THRUST_300001_SM_1000_NS8cuda_cub10par_nosyncE,(_ZN34_INTERNAL_fb9ad7de_4_k_cu_8e410d546thrust24THRUST_300001_SM_1000_NS3seqE - _ZN34_INTERNAL_fb9ad7de_4_k_cu_8e410d546thrust24THRUST_300001_SM_1000_NS8cuda_cub10par_nosyncE)
_ZN34_INTERNAL_fb9ad7de_4_k_cu_8e410d546thrust24THRUST_300001_SM_1000_NS8cuda_cub10par_nosyncE:
	.zero		1
	.type		_ZN34_INTERNAL_fb9ad7de_4_k_cu_8e410d546thrust24THRUST_300001_SM_1000_NS3seqE,@object
	.size		_ZN34_INTERNAL_fb9ad7de_4_k_cu_8e410d546thrust24THRUST_300001_SM_1000_NS3seqE,(_ZN34_INTERNAL_fb9ad7de_4_k_cu_8e410d544cuda3std3__420unreachable_sentinelE - _ZN34_INTERNAL_fb9ad7de_4_k_cu_8e410d546thrust24THRUST_300001_SM_1000_NS3seqE)
_ZN34_INTERNAL_fb9ad7de_4_k_cu_8e410d546thrust24THRUST_300001_SM_1000_NS3seqE:
	.zero		1
	.type		_ZN34_INTERNAL_fb9ad7de_4_k_cu_8e410d544cuda3std3__420unreachable_sentinelE,@object
	.size		_ZN34_INTERNAL_fb9ad7de_4_k_cu_8e410d544cuda3std3__420unreachable_sentinelE,(_ZN34_INTERNAL_fb9ad7de_4_k_cu_8e410d544cuda3std6ranges3__45__cpo5ssizeE - _ZN34_INTERNAL_fb9ad7de_4_k_cu_8e410d544cuda3std3__420unreachable_sentinelE)
_ZN34_INTERNAL_fb9ad7de_4_k_cu_8e410d544cuda3std3__420unreachable_sentinelE:
	.zero		1
	.type		_ZN34_INTERNAL_fb9ad7de_4_k_cu_8e410d544cuda3std6ranges3__45__cpo5ssizeE,@object
	.size		_ZN34_INTERNAL_fb9ad7de_4_k_cu_8e410d544cuda3std6ranges3__45__cpo5ssizeE,(_ZN34_INTERNAL_fb9ad7de_4_k_cu_8e410d546thrust24THRUST_300001_SM_1000_NS12placeholders2_3E - _ZN34_INTERNAL_fb9ad7de_4_k_cu_8e410d544cuda3std6ranges3__45__cpo5ssizeE)
_ZN34_INTERNAL_fb9ad7de_4_k_cu_8e410d544cuda3std6ranges3__45__cpo5ssizeE:
	.zero		1
	.type		_ZN34_INTERNAL_fb9ad7de_4_k_cu_8e410d546thrust24THRUST_300001_SM_1000_NS12placeholders2_3E,@object
	.size		_ZN34_INTERNAL_fb9ad7de_4_k_cu_8e410d546thrust24THRUST_300001_SM_1000_NS12placeholders2_3E,(_ZN34_INTERNAL_fb9ad7de_4_k_cu_8e410d544cuda3std3__45__cpo4cendE - _ZN34_INTERNAL_fb9ad7de_4_k_cu_8e410d546thrust24THRUST_300001_SM_1000_NS12placeholders2_3E)
_ZN34_INTERNAL_fb9ad7de_4_k_cu_8e410d546thrust24THRUST_300001_SM_1000_NS12placeholders2_3E:
	.zero		1
	.type		_ZN34_INTERNAL_fb9ad7de_4_k_cu_8e410d544cuda3std3__45__cpo4cendE,@object
	.size		_ZN34_INTERNAL_fb9ad7de_4_k_cu_8e410d544cuda3std3__45__cpo4cendE,(_ZN34_INTERNAL_fb9ad7de_4_k_cu_8e410d544cuda3std6ranges3__45__cpo4cendE - _ZN34_INTERNAL_fb9ad7de_4_k_cu_8e410d544cuda3std3__45__cpo4cendE)
_ZN34_INTERNAL_fb9ad7de_4_k_cu_8e410d544cuda3std3__45__cpo4cendE:
	.zero		1
	.type		_ZN34_INTERNAL_fb9ad7de_4_k_cu_8e410d544cuda3std6ranges3__45__cpo4cendE,@object
	.size		_ZN34_INTERNAL_fb9ad7de_4_k_cu_8e410d544cuda3std6ranges3__45__cpo4cendE,(_ZN34_INTERNAL_fb9ad7de_4_k_cu_8e410d546thrust24THRUST_300001_SM_1000_NS12placeholders2_7E - _ZN34_INTERNAL_fb9ad7de_4_k_cu_8e410d544cuda3std6ranges3__45__cpo4cendE)
_ZN34_INTERNAL_fb9ad7de_4_k_cu_8e410d544cuda3std6ranges3__45__cpo4cendE:
	.zero		1
	.type		_ZN34_INTERNAL_fb9ad7de_4_k_cu_8e410d546thrust24THRUST_300001_SM_1000_NS12placeholders2_7E,@object
	.size		_ZN34_INTERNAL_fb9ad7de_4_k_cu_8e410d546thrust24THRUST_300001_SM_1000_NS12placeholders2_7E,(_ZN34_INTERNAL_fb9ad7de_4_k_cu_8e410d544cuda3std3__45__cpo5crendE - _ZN34_INTERNAL_fb9ad7de_4_k_cu_8e410d546thrust24THRUST_300001_SM_1000_NS12placeholders2_7E)
_ZN34_INTERNAL_fb9ad7de_4_k_cu_8e410d546thrust24THRUST_300001_SM_1000_NS12placeholders2_7E:
	.zero		1
	.type		_ZN34_INTERNAL_fb9ad7de_4_k_cu_8e410d544cuda3std3__45__cpo5crendE,@object
	.size		_ZN34_INTERNAL_fb9ad7de_4_k_cu_8e410d544cuda3std3__45__cpo5crendE,(_ZN34_INTERNAL_fb9ad7de_4_k_cu_8e410d544cuda3std6ranges3__45__cpo4prevE - _ZN34_INTERNAL_fb9ad7de_4_k_cu_8e410d544cuda3std3__45__cpo5crendE)
_ZN34_INTERNAL_fb9ad7de_4_k_cu_8e410d544cuda3std3__45__cpo5crendE:
	.zero		1
	.type		_ZN34_INTERNAL_fb9ad7de_4_k_cu_8e410d544cuda3std6ranges3__45__cpo4prevE,@object
	.size		_ZN34_INTERNAL_fb9ad7de_4_k_cu_8e410d544cuda3std6ranges3__45__cpo4prevE,(_ZN34_INTERNAL_fb9ad7de_4_k_cu_8e410d544cuda3std6ranges3__45__cpo9iter_moveE - _ZN34_INTERNAL_fb9ad7de_4_k_cu_8e410d544cuda3std6ranges3__45__cpo4prevE)
_ZN34_INTERNAL_fb9ad7de_4_k_cu_8e410d544cuda3std6ranges3__45__cpo4prevE:
	.zero		1
	.type		_ZN34_INTERNAL_fb9ad7de_4_k_cu_8e410d544cuda3std6ranges3__45__cpo9iter_moveE,@object
	.size		_ZN34_INTERNAL_fb9ad7de_4_k_cu_8e410d544cuda3std6ranges3__45__cpo9iter_moveE,(_ZN34_INTERNAL_fb9ad7de_4_k_cu_8e410d546thrust24THRUST_300001_SM_1000_NS6system6detail10sequential3seqE - _ZN34_INTERNAL_fb9ad7de_4_k_cu_8e410d544cuda3std6ranges3__45__cpo9iter_moveE)
_ZN34_INTERNAL_fb9ad7de_4_k_cu_8e410d544cuda3std6ranges3__45__cpo9iter_moveE:
	.zero		1
	.type		_ZN34_INTERNAL_fb9ad7de_4_k_cu_8e410d546thrust24THRUST_300001_SM_1000_NS6system6detail10sequential3seqE,@object
	.size		_ZN34_INTERNAL_fb9ad7de_4_k_cu_8e410d546thrust24THRUST_300001_SM_1000_NS6system6detail10sequential3seqE,(_ZN34_INTERNAL_fb9ad7de_4_k_cu_8e410d546thrust24THRUST_300001_SM_1000_NS12placeholders2_9E - _ZN34_INTERNAL_fb9ad7de_4_k_cu_8e410d546thrust24THRUST_300001_SM_1000_NS6system6detail10sequential3seqE)
_ZN34_INTERNAL_fb9ad7de_4_k_cu_8e410d546thrust24THRUST_300001_SM_1000_NS6system6detail10sequential3seqE:
	.zero		1
	.type		_ZN34_INTERNAL_fb9ad7de_4_k_cu_8e410d546thrust24THRUST_300001_SM_1000_NS12placeholders2_9E,@object
	.size		_ZN34_INTERNAL_fb9ad7de_4_k_cu_8e410d546thrust24THRUST_300001_SM_1000_NS12placeholders2_9E,(_ZN34_INTERNAL_fb9ad7de_4_k_cu_8e410d544cuda3std3__419piecewise_constructE - _ZN34_INTERNAL_fb9ad7de_4_k_cu_8e410d546thrust24THRUST_300001_SM_1000_NS12placeholders2_9E)
_ZN34_INTERNAL_fb9ad7de_4_k_cu_8e410d546thrust24THRUST_300001_SM_1000_NS12placeholders2_9E:
	.zero		1
	.type		_ZN34_INTERNAL_fb9ad7de_4_k_cu_8e410d544cuda3std3__419piecewise_constructE,@object
	.size		_ZN34_INTERNAL_fb9ad7de_4_k_cu_8e410d544cuda3std3__419piecewise_constructE,(_ZN34_INTERNAL_fb9ad7de_4_k_cu_8e410d544cuda3std6ranges3__45__cpo5cdataE - _ZN34_INTERNAL_fb9ad7de_4_k_cu_8e410d544cuda3std3__419piecewise_constructE)
_ZN34_INTERNAL_fb9ad7de_4_k_cu_8e410d544cuda3std3__419piecewise_constructE:
	.zero		1
	.type		_ZN34_INTERNAL_fb9ad7de_4_k_cu_8e410d544cuda3std6ranges3__45__cpo5cdataE,@object
	.size		_ZN34_INTERNAL_fb9ad7de_4_k_cu_8e410d544cuda3std6ranges3__45__cpo5cdataE,(_ZN34_INTERNAL_fb9ad7de_4_k_cu_8e410d546thrust24THRUST_300001_SM_1000_NS12placeholders2_1E - _ZN34_INTERNAL_fb9ad7de_4_k_cu_8e410d544cuda3std6ranges3__45__cpo5cdataE)
_ZN34_INTERNAL_fb9ad7de_4_k_cu_8e410d544cuda3std6ranges3__45__cpo5cdataE:
	.zero		1
	.type		_ZN34_INTERNAL_fb9ad7de_4_k_cu_8e410d546thrust24THRUST_300001_SM_1000_NS12placeholders2_1E,@object
	.size		_ZN34_INTERNAL_fb9ad7de_4_k_cu_8e410d546thrust24THRUST_300001_SM_1000_NS12placeholders2_1E,(_ZN34_INTERNAL_fb9ad7de_4_k_cu_8e410d544cuda3std3__45__cpo3endE - _ZN34_INTERNAL_fb9ad7de_4_k_cu_8e410d546thrust24THRUST_300001_SM_1000_NS12placeholders2_1E)
_ZN34_INTERNAL_fb9ad7de_4_k_cu_8e410d546thrust24THRUST_300001_SM_1000_NS12placeholders2_1E:
	.zero		1
	.type		_ZN34_INTERNAL_fb9ad7de_4_k_cu_8e410d544cuda3std3__45__cpo3endE,@object
	.size		_ZN34_INTERNAL_fb9ad7de_4_k_cu_8e410d544cuda3std3__45__cpo3endE,(_ZN34_INTERNAL_fb9ad7de_4_k_cu_8e410d544cuda3std6ranges3__45__cpo3endE - _ZN34_INTERNAL_fb9ad7de_4_k_cu_8e410d544cuda3std3__45__cpo3endE)
_ZN34_INTERNAL_fb9ad7de_4_k_cu_8e410d544cuda3std3__45__cpo3endE:
	.zero		1
	.type		_ZN34_INTERNAL_fb9ad7de_4_k_cu_8e410d544cuda3std6ranges3__45__cpo3endE,@object
	.size		_ZN34_INTERNAL_fb9ad7de_4_k_cu_8e410d544cuda3std6ranges3__45__cpo3endE,(_ZN34_INTERNAL_fb9ad7de_4_k_cu_8e410d546thrust24THRUST_300001_SM_1000_NS12placeholders2_5E - _ZN34_INTERNAL_fb9ad7de_4_k_cu_8e410d544cuda3std6ranges3__45__cpo3endE)
_ZN34_INTERNAL_fb9ad7de_4_k_cu_8e410d544cuda3std6ranges3__45__cpo3endE:
	.zero		1
	.type		_ZN34_INTERNAL_fb9ad7de_4_k_cu_8e410d546thrust24THRUST_300001_SM_1000_NS12placeholders2_5E,@object
	.size		_ZN34_INTERNAL_fb9ad7de_4_k_cu_8e410d546thrust24THRUST_300001_SM_1000_NS12placeholders2_5E,(_ZN34_INTERNAL_fb9ad7de_4_k_cu_8e410d544cuda3std3__45__cpo4rendE - _ZN34_INTERNAL_fb9ad7de_4_k_cu_8e410d546thrust24THRUST_300001_SM_1000_NS12placeholders2_5E)
_ZN34_INTERNAL_fb9ad7de_4_k_cu_8e410d546thrust24THRUST_300001_SM_1000_NS12placeholders2_5E:
	.zero		1
	.type		_ZN34_INTERNAL_fb9ad7de_4_k_cu_8e410d544cuda3std3__45__cpo4rendE,@object
	.size		_ZN34_INTERNAL_fb9ad7de_4_k_cu_8e410d544cuda3std3__45__cpo4rendE,(_ZN34_INTERNAL_fb9ad7de_4_k_cu_8e410d544cuda3std6ranges3__45__cpo9iter_swapE - _ZN34_INTERNAL_fb9ad7de_4_k_cu_8e410d544cuda3std3__45__cpo4rendE)
_ZN34_INTERNAL_fb9ad7de_4_k_cu_8e410d544cuda3std3__45__cpo4rendE:
	.zero		1
	.type		_ZN34_INTERNAL_fb9ad7de_4_k_cu_8e410d544cuda3std6ranges3__45__cpo9iter_swapE,@object
	.size		_ZN34_INTERNAL_fb9ad7de_4_k_cu_8e410d544cuda3std6ranges3__45__cpo9iter_swapE,(_ZN34_INTERNAL_fb9ad7de_4_k_cu_8e410d544cuda3std3__48unexpectE - _ZN34_INTERNAL_fb9ad7de_4_k_cu_8e410d544cuda3std6ranges3__45__cpo9iter_swapE)
_ZN34_INTERNAL_fb9ad7de_4_k_cu_8e410d544cuda3std6ranges3__45__cpo9iter_swapE:
	.zero		1
	.type		_ZN34_INTERNAL_fb9ad7de_4_k_cu_8e410d544cuda3std3__48unexpectE,@object
	.size		_ZN34_INTERNAL_fb9ad7de_4_k_cu_8e410d544cuda3std3__48unexpectE,(_ZN34_INTERNAL_fb9ad7de_4_k_cu_8e410d546thrust24THRUST_300001_SM_1000_NS8cuda_cub3parE - _ZN34_INTERNAL_fb9ad7de_4_k_cu_8e410d544cuda3std3__48unexpectE)
_ZN34_INTERNAL_fb9ad7de_4_k_cu_8e410d544cuda3std3__48unexpectE:
	.zero		1
	.type		_ZN34_INTERNAL_fb9ad7de_4_k_cu_8e410d546thrust24THRUST_300001_SM_1000_NS8cuda_cub3parE,@object
	.size		_ZN34_INTERNAL_fb9ad7de_4_k_cu_8e410d546thrust24THRUST_300001_SM_1000_NS8cuda_cub3parE,(.L_29 - _ZN34_INTERNAL_fb9ad7de_4_k_cu_8e410d546thrust24THRUST_300001_SM_1000_NS8cuda_cub3parE)
_ZN34_INTERNAL_fb9ad7de_4_k_cu_8e410d546thrust24THRUST_300001_SM_1000_NS8cuda_cub3parE:
	.zero		1
.L_29:


//--------------------- .nv.shared._ZN3cub18CUB_300001_SM_10006detail10radix_sort33DeviceRadixSortExclusiveSumKernelINS1_5radix10policy_hubIiNS0_8NullTypeEyE10Policy1000EyEEvPT0_ --------------------------
	.section	.nv.shared._ZN3cub18CUB_300001_SM_10006detail10radix_sort33DeviceRadixSortExclusiveSumKernelINS1_5radix10policy_hubIiNS0_8NullTypeEyE10Policy1000EyEEvPT0_,"aw",@nobits
	.sectionflags	@""
	.align	16
.nv.shared._ZN3cub18CUB_300001_SM_10006detail10radix_sort33DeviceRadixSortExclusiveSumKernelINS1_5radix10policy_hubIiNS0_8NullTypeEyE10Policy1000EyEEvPT0_:
	.zero		3360


//--------------------- .nv.shared._ZN3cub18CUB_300001_SM_10006detail10radix_sort30DeviceRadixSortHistogramKernelINS1_5radix10policy_hubIiNS0_8NullTypeEyE10Policy1000ELNS0_9SortOrderE0EiyNS1_21identity_decomposer_tEEEvPT2_PKT1_SB_iiT3_ --------------------------
	.section	.nv.shared._ZN3cub18CUB_300001_SM_10006detail10radix_sort30DeviceRadixSortHistogramKernelINS1_5radix10policy_hubIiNS0_8NullTypeEyE10Policy1000ELNS0_9SortOrderE0EiyNS1_21identity_decomposer_tEEEvPT2_PKT1_SB_iiT3_,"aw",@nobits
	.sectionflags	@""
	.align	4
.nv.shared._ZN3cub18CUB_300001_SM_10006detail10radix_sort30DeviceRadixSortHistogramKernelINS1_5radix10policy_hubIiNS0_8NullTypeEyE10Policy1000ELNS0_9SortOrderE0EiyNS1_21identity_decomposer_tEEEvPT2_PKT1_SB_iiT3_:
	.zero		5120


//--------------------- .nv.shared._ZN3cub18CUB_300001_SM_10006detail10radix_sort31DeviceRadixSortSingleTileKernelINS1_5radix10policy_hubIiNS0_8NullTypeEyE10Policy1000ELNS0_9SortOrderE0EiS6_yNS1_21identity_decomposer_tEEEvPKT1_PSB_PKT2_PSF_T3_iiT4_ --------------------------
	.section	.nv.shared._ZN3cub18CUB_300001_SM_10006detail10radix_sort31DeviceRadixSortSingleTileKernelINS1_5radix10policy_hubIiNS0_8NullTypeEyE10Policy1000ELNS0_9SortOrderE0EiS6_yNS1_21identity_decomposer_tEEEvPKT1_PSB_PKT2_PSF_T3_iiT4_,"aw",@nobits
	.sectionflags	@""
	.align	16
.nv.shared._ZN3cub18CUB_300001_SM_10006detail10radix_sort31DeviceRadixSortSingleTileKernelINS1_5radix10policy_hubIiNS0_8NullTypeEyE10Policy1000ELNS0_9SortOrderE0EiS6_yNS1_21identity_decomposer_tEEEvPKT1_PSB_PKT2_PSF_T3_iiT4_:
	.zero		34880


//--------------------- .nv.constant0._ZN3cub18CUB_300001_SM_10006detail10radix_sort29DeviceRadixSortOnesweepKernelINS1_5radix10policy_hubIiNS0_8NullTypeEyE10Policy1000ELNS0_9SortOrderE0EiS6_yiiNS1_21identity_decomposer_tEEEvPT5_SC_PT3_PKSD_PT1_PKSH_PT2_PKSL_T4_iiT6_ --------------------------
	.section	.nv.constant0._ZN3cub18CUB_300001_SM_10006detail10radix_sort29DeviceRadixSortOnesweepKernelINS1_5radix10policy_hubIiNS0_8NullTypeEyE10Policy1000ELNS0_9SortOrderE0EiS6_yiiNS1_21identity_decomposer_tEEEvPT5_SC_PT3_PKSD_PT1_PKSH_PT2_PKSL_T4_iiT6_,"a",@progbits
	.sectionflags	@""
	.align	4
.nv.constant0._ZN3cub18CUB_300001_SM_10006detail10radix_sort29DeviceRadixSortOnesweepKernelINS1_5radix10policy_hubIiNS0_8NullTypeEyE10Policy1000ELNS0_9SortOrderE0EiS6_yiiNS1_21identity_decomposer_tEEEvPT5_SC_PT3_PKSD_PT1_PKSH_PT2_PKSL_T4_iiT6_:
	.zero		973


//--------------------- .nv.constant0._ZN3cub18CUB_300001_SM_10006detail10radix_sort33DeviceRadixSortExclusiveSumKernelINS1_5radix10policy_hubIiNS0_8NullTypeEyE10Policy1000EyEEvPT0_ --------------------------
	.section	.nv.constant0._ZN3cub18CUB_300001_SM_10006detail10radix_sort33DeviceRadixSortExclusiveSumKernelINS1_5radix10policy_hubIiNS0_8NullTypeEyE10Policy1000EyEEvPT0_,"a",@progbits
	.sectionflags	@""
	.align	4
.nv.constant0._ZN3cub18CUB_300001_SM_10006detail10radix_sort33DeviceRadixSortExclusiveSumKernelINS1_5radix10policy_hubIiNS0_8NullTypeEyE10Policy1000EyEEvPT0_:
	.zero		904


//--------------------- .nv.constant0._ZN3cub18CUB_300001_SM_10006detail10radix_sort30DeviceRadixSortHistogramKernelINS1_5radix10policy_hubIiNS0_8NullTypeEyE10Policy1000ELNS0_9SortOrderE0EiyNS1_21identity_decomposer_tEEEvPT2_PKT1_SB_iiT3_ --------------------------
	.section	.nv.constant0._ZN3cub18CUB_300001_SM_10006detail10radix_sort30DeviceRadixSortHistogramKernelINS1_5radix10policy_hubIiNS0_8NullTypeEyE10Policy1000ELNS0_9SortOrderE0EiyNS1_21identity_decomposer_tEEEvPT2_PKT1_SB_iiT3_,"a",@progbits
	.sectionflags	@""
	.align	4
.nv.constant0._ZN3cub18CUB_300001_SM_10006detail10radix_sort30DeviceRadixSortHistogramKernelINS1_5radix10policy_hubIiNS0_8NullTypeEyE10Policy1000ELNS0_9SortOrderE0EiyNS1_21identity_decomposer_tEEEvPT2_PKT1_SB_iiT3_:
	.zero		929


//--------------------- .nv.constant0._ZN3cub18CUB_300001_SM_10006detail10radix_sort31DeviceRadixSortSingleTileKernelINS1_5radix10policy_hubIiNS0_8NullTypeEyE10Policy1000ELNS0_9SortOrderE0EiS6_yNS1_21identity_decomposer_tEEEvPKT1_PSB_PKT2_PSF_T3_iiT4_ --------------------------
	.section	.nv.constant0._ZN3cub18CUB_300001_SM_10006detail10radix_sort31DeviceRadixSortSingleTileKernelINS1_5radix10policy_hubIiNS0_8NullTypeEyE10Policy1000ELNS0_9SortOrderE0EiS6_yNS1_21identity_decomposer_tEEEvPKT1_PSB_PKT2_PSF_T3_iiT4_,"a",@progbits
	.sectionflags	@""
	.align	4
.nv.constant0._ZN3cub18CUB_300001_SM_10006detail10radix_sort31DeviceRadixSortSingleTileKernelINS1_5radix10policy_hubIiNS0_8NullTypeEyE10Policy1000ELNS0_9SortOrderE0EiS6_yNS1_21identity_decomposer_tEEEvPKT1_PSB_PKT2_PSF_T3_iiT4_:
	.zero		945


//--------------------- .nv.constant0._ZN3cub18CUB_300001_SM_10006detail11EmptyKernelIvEEvv --------------------------
	.section	.nv.constant0._ZN3cub18CUB_300001_SM_10006detail11EmptyKernelIvEEvv,"a",@progbits
	.sectionflags	@""
	.align	4
.nv.constant0._ZN3cub18CUB_300001_SM_10006detail11EmptyKernelIvEEvv:
	.zero		896


//--------------------- .nv.constant0._Z6parityPjPf --------------------------
	.section	.nv.constant0._Z6parityPjPf,"a",@progbits
	.sectionflags	@""
	.align	4
.nv.constant0._Z6parityPjPf:
	.zero		912


//--------------------- SYMBOLS --------------------------

	.type		.nv.reservedSmem.offset0,@object
	.size		.nv.reservedSmem.offset0,0x4
	.type		.nv.reservedSmem.cap,@object
	.size		.nv.reservedSmem.cap,0x4
